// auto-generated by cutlass_sweep.gemm — config: {"arch": "sm_90", "cluster_m": 2, "cluster_n": 1, "dtype": "fp16", "dtype_b": "fp16", "layout": "nt", "stages": 0, "tile_k": 16, "tile_m": 384, "tile_n": 224}
#include "cutlass/cutlass.h"
#include "cutlass/gemm/collective/collective_builder.hpp"
#include "cutlass/gemm/device/gemm_universal_adapter.h"
#include "cutlass/gemm/kernel/gemm_universal.hpp"
#include "cutlass/epilogue/collective/collective_builder.hpp"

using ElemA = cutlass::half_t;
using ElemB = cutlass::half_t;
using ElemCD = cutlass::half_t;
using Acc  = float;
using TileShape    = cute::Shape<cute::_384, cute::_224, cute::_16>;
using ClusterShape = cute::Shape<cute::_2, cute::_1, cute::_1>;

using CollectiveEpilogue = typename cutlass::epilogue::collective::CollectiveBuilder<
    cutlass::arch::Sm90, cutlass::arch::OpClassTensorOp,
    TileShape, ClusterShape,
    cutlass::epilogue::collective::EpilogueTileAuto,
    Acc, Acc,
    ElemCD, cutlass::layout::RowMajor, 128 / cutlass::sizeof_bits<ElemCD>::value,
    ElemCD, cutlass::layout::RowMajor, 128 / cutlass::sizeof_bits<ElemCD>::value,
    cutlass::epilogue::collective::EpilogueScheduleAuto
  >::CollectiveOp;

using CollectiveMainloop = typename cutlass::gemm::collective::CollectiveBuilder<
    cutlass::arch::Sm90, cutlass::arch::OpClassTensorOp,
    ElemA, cutlass::layout::RowMajor, 128 / cutlass::sizeof_bits<ElemA>::value,
    ElemB, cutlass::layout::ColumnMajor, 128 / cutlass::sizeof_bits<ElemB>::value,
    Acc,
    TileShape, ClusterShape,
    cutlass::gemm::collective::StageCountAutoCarveout<static_cast<int>(sizeof(typename CollectiveEpilogue::SharedStorage))>,
    cutlass::gemm::collective::KernelScheduleAuto
  >::CollectiveOp;

using GemmKernel = cutlass::gemm::kernel::GemmUniversal<
    cute::Shape<int,int,int,int>,
    CollectiveMainloop,
    CollectiveEpilogue
>;
using Gemm = cutlass::gemm::device::GemmUniversalAdapter<GemmKernel>;

// Force the device kernel symbol into the cubin without needing a host main.
auto* _anchor = &cutlass::device_kernel<GemmKernel>;


// ===== COMPILED SASS (sm_90a) =====

	.target	sm_90a

	.elftype	@"ET_EXEC"


//--------------------- .note.nv.tkinfo           --------------------------
	.section	.note.nv.tkinfo,"",@"SHT_NOTE"
	.sectionflags	@"SHF_NOTE_NV_TKINFO"
	.tkinfo
        /*0018*/ 	.word	0x00000002
        /*0030*/ 	.string	""
        /*0030*/ 	.string	"ptxas"
        /*0030*/ 	.string	"Cuda compilation tools, release 13.0, V13.0.88"
        /*0030*/ 	.string	"Build cuda_13.0.r13.0/compiler.36424714_0"
        /*0030*/ 	.string	"-arch sm_90a -m 64 "



//--------------------- .note.nv.cuinfo           --------------------------
	.section	.note.nv.cuinfo,"",@"SHT_NOTE"
	.sectionflags	@"SHF_NOTE_NV_CUINFO"
        /*0018*/ 	.short	0x0002
        /*001a*/ 	.short	0x005a
        /*001c*/ 	.short	0x0082
	.zero		2


//--------------------- .nv.info                  --------------------------
	.section	.nv.info,"",@"SHT_CUDA_INFO"
	.align	4


	//----- nvinfo : EIATTR_REGCOUNT
	.align		4
        /*0000*/ 	.byte	0x04, 0x2f
        /*0002*/ 	.short	(.L_15 - .L_14)
	.align		4
.L_14:
        /*0004*/ 	.word	index@(_ZN7cutlass13device_kernelINS_4gemm6kernel13GemmUniversalIN4cute5tupleIJiiiiEEENS1_10collective13CollectiveMmaINS1_34MainloopSm90TmaGmmaWarpSpecializedILi11ENS5_IJNS4_1CILi2EEENSA_ILi1EEESC_EEENS1_35KernelTmaWarpSpecializedCooperativeEEENS5_IJNSA_ILi384EEENSA_ILi224EEENSA_ILi16EEEEEENS_6half_tENS5_IJlSC_lEEESK_SL_NS4_8TiledMMAINS4_8MMA_AtomIJNS4_4SM904GMMA25MMA_64x32x16_F32F16F16_SSILNSP_5MajorE0ELSR_0ELNSP_7ScaleInE1ELSS_1EEEEEENS4_6LayoutISD_NS5_IJSC_NSA_ILi0EEESW_EEEEENS5_IJNS4_10UnderscoreESZ_SZ_EEEEENS4_13SM90_TMA_LOADENS4_14ComposedLayoutINS4_7SwizzleILi1ELi4ELi3EEENS4_18smem_ptr_flag_bitsILi16EEENSV_INS5_IJNSA_ILi8EEESI_EEENS5_IJSI_SC_EEEEEEEvNS4_8identityENS4_23SM90_TMA_LOAD_MULTICASTES1C_vS1D_EENS_8epilogue10collective6detail29Sm90TmaWarpSpecializedAdapterINS1H_15DefaultEpilogueISK_SL_SL_NS1G_6thread17LinearCombinationISK_Li1EffLNS1L_9ScaleType4KindE0ELNS_15FloatRoundStyleE2ESK_EENS1_15EpilogueDefaultEEEEEvvEEEEvNT_6ParamsE)
        /*0008*/ 	.word	0x000000a8


	//----- nvinfo : EIATTR_FRAME_SIZE
	.align		4
.L_15:
        /*000c*/ 	.byte	0x04, 0x11
        /*000e*/ 	.short	(.L_17 - .L_16)
	.align		4
.L_16:
        /*0010*/ 	.word	index@(_ZN7cutlass13device_kernelINS_4gemm6kernel13GemmUniversalIN4cute5tupleIJiiiiEEENS1_10collective13CollectiveMmaINS1_34MainloopSm90TmaGmmaWarpSpecializedILi11ENS5_IJNS4_1CILi2EEENSA_ILi1EEESC_EEENS1_35KernelTmaWarpSpecializedCooperativeEEENS5_IJNSA_ILi384EEENSA_ILi224EEENSA_ILi16EEEEEENS_6half_tENS5_IJlSC_lEEESK_SL_NS4_8TiledMMAINS4_8MMA_AtomIJNS4_4SM904GMMA25MMA_64x32x16_F32F16F16_SSILNSP_5MajorE0ELSR_0ELNSP_7ScaleInE1ELSS_1EEEEEENS4_6LayoutISD_NS5_IJSC_NSA_ILi0EEESW_EEEEENS5_IJNS4_10UnderscoreESZ_SZ_EEEEENS4_13SM90_TMA_LOADENS4_14ComposedLayoutINS4_7SwizzleILi1ELi4ELi3EEENS4_18smem_ptr_flag_bitsILi16EEENSV_INS5_IJNSA_ILi8EEESI_EEENS5_IJSI_SC_EEEEEEEvNS4_8identityENS4_23SM90_TMA_LOAD_MULTICASTES1C_vS1D_EENS_8epilogue10collective6detail29Sm90TmaWarpSpecializedAdapterINS1H_15DefaultEpilogueISK_SL_SL_NS1G_6thread17LinearCombinationISK_Li1EffLNS1L_9ScaleType4KindE0ELNS_15FloatRoundStyleE2ESK_EENS1_15EpilogueDefaultEEEEEvvEEEEvNT_6ParamsE)
        /*0014*/ 	.word	0x00000358


	//----- nvinfo : EIATTR_MIN_STACK_SIZE
	.align		4
.L_17:
        /*0018*/ 	.byte	0x04, 0x12
        /*001a*/ 	.short	(.L_19 - .L_18)
	.align		4
.L_18:
        /*001c*/ 	.word	index@(_ZN7cutlass13device_kernelINS_4gemm6kernel13GemmUniversalIN4cute5tupleIJiiiiEEENS1_10collective13CollectiveMmaINS1_34MainloopSm90TmaGmmaWarpSpecializedILi11ENS5_IJNS4_1CILi2EEENSA_ILi1EEESC_EEENS1_35KernelTmaWarpSpecializedCooperativeEEENS5_IJNSA_ILi384EEENSA_ILi224EEENSA_ILi16EEEEEENS_6half_tENS5_IJlSC_lEEESK_SL_NS4_8TiledMMAINS4_8MMA_AtomIJNS4_4SM904GMMA25MMA_64x32x16_F32F16F16_SSILNSP_5MajorE0ELSR_0ELNSP_7ScaleInE1ELSS_1EEEEEENS4_6LayoutISD_NS5_IJSC_NSA_ILi0EEESW_EEEEENS5_IJNS4_10UnderscoreESZ_SZ_EEEEENS4_13SM90_TMA_LOADENS4_14ComposedLayoutINS4_7SwizzleILi1ELi4ELi3EEENS4_18smem_ptr_flag_bitsILi16EEENSV_INS5_IJNSA_ILi8EEESI_EEENS5_IJSI_SC_EEEEEEEvNS4_8identityENS4_23SM90_TMA_LOAD_MULTICASTES1C_vS1D_EENS_8epilogue10collective6detail29Sm90TmaWarpSpecializedAdapterINS1H_15DefaultEpilogueISK_SL_SL_NS1G_6thread17LinearCombinationISK_Li1EffLNS1L_9ScaleType4KindE0ELNS_15FloatRoundStyleE2ESK_EENS1_15EpilogueDefaultEEEEEvvEEEEvNT_6ParamsE)
        /*0020*/ 	.word	0x00000358
.L_19:


//--------------------- .nv.compat                --------------------------
	.section	.nv.compat,"",@"SHT_CUDA_COMPAT_INFO"
	.align	4
        /*0000*/ 	.byte	0x02, 0x09, 0x01, 0x00, 0x02, 0x02, 0x04, 0x00, 0x02, 0x05, 0x05, 0x00, 0x03, 0x07, 0x01, 0x01
        /*0010*/ 	.byte	0x02, 0x03, 0x01, 0x00, 0x02, 0x06, 0x01, 0x00, 0x04, 0x0b, 0x08, 0x00, 0x00, 0x00, 0x00, 0x00
        /*0020*/ 	.byte	0x00, 0x00, 0x00, 0x00


//--------------------- .nv.info._ZN7cutlass13device_kernelINS_4gemm6kernel13GemmUniversalIN4cute5tupleIJiiiiEEENS1_10collective13CollectiveMmaINS1_34MainloopSm90TmaGmmaWarpSpecializedILi11ENS5_IJNS4_1CILi2EEENSA_ILi1EEESC_EEENS1_35KernelTmaWarpSpecializedCooperativeEEENS5_IJNSA_ILi384EEENSA_ILi224EEENSA_ILi16EEEEEENS_6half_tENS5_IJlSC_lEEESK_SL_NS4_8TiledMMAINS4_8MMA_AtomIJNS4_4SM904GMMA25MMA_64x32x16_F32F16F16_SSILNSP_5MajorE0ELSR_0ELNSP_7ScaleInE1ELSS_1EEEEEENS4_6LayoutISD_NS5_IJSC_NSA_ILi0EEESW_EEEEENS5_IJNS4_10UnderscoreESZ_SZ_EEEEENS4_13SM90_TMA_LOADENS4_14ComposedLayoutINS4_7SwizzleILi1ELi4ELi3EEENS4_18smem_ptr_flag_bitsILi16EEENSV_INS5_IJNSA_ILi8EEESI_EEENS5_IJSI_SC_EEEEEEEvNS4_8identityENS4_23SM90_TMA_LOAD_MULTICASTES1C_vS1D_EENS_8epilogue10collective6detail29Sm90TmaWarpSpecializedAdapterINS1H_15DefaultEpilogueISK_SL_SL_NS1G_6thread17LinearCombinationISK_Li1EffLNS1L_9ScaleType4KindE0ELNS_15FloatRoundStyleE2ESK_EENS1_15EpilogueDefaultEEEEEvvEEEEvNT_6ParamsE --------------------------
	.section	.nv.info._ZN7cutlass13device_kernelINS_4gemm6kernel13GemmUniversalIN4cute5tupleIJiiiiEEENS1_10collective13CollectiveMmaINS1_34MainloopSm90TmaGmmaWarpSpecializedILi11ENS5_IJNS4_1CILi2EEENSA_ILi1EEESC_EEENS1_35KernelTmaWarpSpecializedCooperativeEEENS5_IJNSA_ILi384EEENSA_ILi224EEENSA_ILi16EEEEEENS_6half_tENS5_IJlSC_lEEESK_SL_NS4_8TiledMMAINS4_8MMA_AtomIJNS4_4SM904GMMA25MMA_64x32x16_F32F16F16_SSILNSP_5MajorE0ELSR_0ELNSP_7ScaleInE1ELSS_1EEEEEENS4_6LayoutISD_NS5_IJSC_NSA_ILi0EEESW_EEEEENS5_IJNS4_10UnderscoreESZ_SZ_EEEEENS4_13SM90_TMA_LOADENS4_14ComposedLayoutINS4_7SwizzleILi1ELi4ELi3EEENS4_18smem_ptr_flag_bitsILi16EEENSV_INS5_IJNSA_ILi8EEESI_EEENS5_IJSI_SC_EEEEEEEvNS4_8identityENS4_23SM90_TMA_LOAD_MULTICASTES1C_vS1D_EENS_8epilogue10collective6detail29Sm90TmaWarpSpecializedAdapterINS1H_15DefaultEpilogueISK_SL_SL_NS1G_6thread17LinearCombinationISK_Li1EffLNS1L_9ScaleType4KindE0ELNS_15FloatRoundStyleE2ESK_EENS1_15EpilogueDefaultEEEEEvvEEEEvNT_6ParamsE,"",@"SHT_CUDA_INFO"
	.sectionflags	@""
	.align	4


	//----- nvinfo : EIATTR_CUDA_API_VERSION
	.align		4
        /*0000*/ 	.byte	0x04, 0x37
        /*0002*/ 	.short	(.L_21 - .L_20)
.L_20:
        /*0004*/ 	.word	0x00000082


	//----- nvinfo : EIATTR_KPARAM_INFO
	.align		4
.L_21:
        /*0008*/ 	.byte	0x04, 0x17
        /*000a*/ 	.short	(.L_23 - .L_22)
.L_22:
        /*000c*/ 	.word	0x00000000
        /*0010*/ 	.short	0x0000
        /*0012*/ 	.short	0x0070
        /*0014*/ 	.byte	0x00, 0xf0, 0x01, 0x10


	//----- nvinfo : EIATTR_SPARSE_MMA_MASK
	.align		4
.L_23:
        /*0018*/ 	.byte	0x03, 0x50
        /*001a*/ 	.short	0x0000


	//----- nvinfo : EIATTR_MAXREG_COUNT
	.align		4
        /*001c*/ 	.byte	0x03, 0x1b
        /*001e*/ 	.short	0x00a8


	//----- nvinfo : EIATTR_NUM_BARRIERS
	.align		4
        /*0020*/ 	.byte	0x02, 0x4c
        /*0022*/ 	.byte	0x01
	.zero		1


	//----- nvinfo : EIATTR_EXTERNS
	.align		4
        /*0024*/ 	.byte	0x04, 0x0f
        /*0026*/ 	.short	(.L_25 - .L_24)


	//   ....[0]....
	.align		4
.L_24:
        /*0028*/ 	.word	index@(__assertfail)


	//----- nvinfo : EIATTR_ANNOTATIONS
	.align		4
.L_25:
        /*002c*/ 	.byte	0x04, 0x55
        /*002e*/ 	.short	(.L_27 - .L_26)


	//   ....[0]....
.L_26:
        /*0030*/ 	.word	0x00000001
        /*0034*/ 	.byte	0x50, 0x08, 0x00, 0x00, 0x01, 0x00, 0x00, 0x00, 0x10, 0x0b, 0x00, 0x00, 0x01, 0x00, 0x00, 0x00
        /* <DEDUP_REMOVED lines=837> */
        /*3494*/ 	.byte	0xc0, 0xf5, 0x01, 0x00


	//----- nvinfo : EIATTR_MERCURY_ISA_VERSION
	.align		4
.L_27:
        /*3498*/ 	.byte	0x03, 0x5f
        /*349a*/ 	.short	0x0101


	//----- nvinfo : EIATTR_INT_WARP_WIDE_INSTR_OFFSETS
	.align		4
        /*349c*/ 	.byte	0x04, 0x31
        /*349e*/ 	.short	(.L_29 - .L_28)


	//   ....[0]....
.L_28:
        /*34a0*/ 	.word	0x00000690


	//   ....[1]....
        /*34a4*/ 	.word	0x000006a0


	//   ....[2]....
        /*34a8*/ 	.word	0x00000820


	//----- nvinfo : EIATTR_COOP_GROUP_MASK_REGIDS
	.align		4
.L_29:
        /*34ac*/ 	.byte	0x04, 0x29
        /*34ae*/ 	.short	(.L_31 - .L_30)


	//   ....[0]....
.L_30:
        /*34b0*/ 	.word	0xffffffff


	//   ....[1]....
        /*34b4*/ 	.word	0xffffffff


	//   ....[2]....
        /*34b8*/ 	.word	0xffffffff


	//   ....[3]....
        /*34bc*/ 	.word	0xffffffff


	//   ....[4]....
        /*34c0*/ 	.word	0xffffffff


	//   ....[5]....
        /*34c4*/ 	.word	0xffffffff


	//----- nvinfo : EIATTR_COOP_GROUP_INSTR_OFFSETS
	.align		4
.L_31:
        /*34c8*/ 	.byte	0x04, 0x28
        /*34ca*/ 	.short	(.L_33 - .L_32)


	//   ....[0]....
.L_32:
        /*34cc*/ 	.word	0x00000070


	//   ....[1]....
        /*34d0*/ 	.word	0x00000080


	//   ....[2]....
        /*34d4*/ 	.word	0x000001a0


	//   ....[3]....
        /*34d8*/ 	.word	0x000004e0


	//   ....[4]....
        /*34dc*/ 	.word	0x00000960


	//   ....[5]....
        /*34e0*/ 	.word	0x00001530


	//----- nvinfo : EIATTR_REG_RECONFIG
	.align		4
.L_33:
        /*34e4*/ 	.byte	0x01, 0x54
	.zero		2


	//----- nvinfo : EIATTR_SYSCALL_OFFSETS
	.align		4
        /*34e8*/ 	.byte	0x04, 0x46
        /*34ea*/ 	.short	(.L_35 - .L_34)


	//   ....[0]....
.L_34:
        /*34ec*/ 	.word	0x000016e0


	//----- nvinfo : EIATTR_MBARRIER_INSTR_OFFSETS
	.align		4
.L_35:
        /*34f0*/ 	.byte	0x04, 0x39
        /*34f2*/ 	.short	(.L_37 - .L_36)


	//   ....[0]....
.L_36:
        /*34f4*/ 	.word	0x00000340
        /*34f8*/ 	.word	0x000000ff
        /*34fc*/ 	.word	0x00000000
        /*3500*/ 	.short	0x0100
        /*3502*/ 	.byte	0x08
	.zero		1


	//   ....[1]....
        /*3504*/ 	.word	0x00000350
        /*3508*/ 	.word	0x000000ff
        /*350c*/ 	.word	0x00000058
        /*3510*/ 	.short	0x0100
        /*3512*/ 	.byte	0x08
	.zero		1


	//   ....[2]....
        /*3514*/ 	.word	0x00000360
        /*3518*/ 	.word	0x000000ff
        /*351c*/ 	.word	0x00000008
        /*3520*/ 	.short	0x0100
        /*3522*/ 	.byte	0x08
	.zero		1


	//   ....[3]....
        /*3524*/ 	.word	0x00000370
        /*3528*/ 	.word	0x000000ff
        /*352c*/ 	.word	0x00000060
        /*3530*/ 	.short	0x0100
        /*3532*/ 	.byte	0x08
	.zero		1


	//   ....[4]....
        /*3534*/ 	.word	0x00000380
        /*3538*/ 	.word	0x000000ff
        /*353c*/ 	.word	0x00000010
        /*3540*/ 	.short	0x0100
        /*3542*/ 	.byte	0x08
	.zero		1


	//   ....[5]....
        /*3544*/ 	.word	0x00000390
        /*3548*/ 	.word	0x000000ff
        /*354c*/ 	.word	0x00000068
        /*3550*/ 	.short	0x0100
        /*3552*/ 	.byte	0x08
	.zero		1


	//   ....[6]....
        /*3554*/ 	.word	0x000003a0
        /*3558*/ 	.word	0x000000ff
        /*355c*/ 	.word	0x00000018
        /*3560*/ 	.short	0x0100
        /*3562*/ 	.byte	0x08
	.zero		1


	//   ....[7]....
        /*3564*/ 	.word	0x000003b0
        /*3568*/ 	.word	0x000000ff
        /*356c*/ 	.word	0x00000070
        /*3570*/ 	.short	0x0100
        /*3572*/ 	.byte	0x08
	.zero		1


	//   ....[8]....
        /*3574*/ 	.word	0x000003c0
        /*3578*/ 	.word	0x000000ff
        /*357c*/ 	.word	0x00000020
        /*3580*/ 	.short	0x0100
        /*3582*/ 	.byte	0x08
	.zero		1


	//   ....[9]....
        /*3584*/ 	.word	0x000003d0
        /*3588*/ 	.word	0x000000ff
        /*358c*/ 	.word	0x00000078
        /*3590*/ 	.short	0x0100
        /*3592*/ 	.byte	0x08
	.zero		1


	//   ....[10]....
        /*3594*/ 	.word	0x000003e0
        /*3598*/ 	.word	0x000000ff
        /*359c*/ 	.word	0x00000028
        /*35a0*/ 	.short	0x0100
        /*35a2*/ 	.byte	0x08
	.zero		1


	//   ....[11]....
        /*35a4*/ 	.word	0x000003f0
        /*35a8*/ 	.word	0x000000ff
        /*35ac*/ 	.word	0x00000080
        /*35b0*/ 	.short	0x0100
        /*35b2*/ 	.byte	0x08
	.zero		1


	//   ....[12]....
        /*35b4*/ 	.word	0x00000400
        /*35b8*/ 	.word	0x000000ff
        /*35bc*/ 	.word	0x00000030
        /*35c0*/ 	.short	0x0100
        /*35c2*/ 	.byte	0x08
	.zero		1


	//   ....[13]....
        /*35c4*/ 	.word	0x00000410
        /*35c8*/ 	.word	0x000000ff
        /*35cc*/ 	.word	0x00000088
        /*35d0*/ 	.short	0x0100
        /*35d2*/ 	.byte	0x08
	.zero		1


	//   ....[14]....
        /*35d4*/ 	.word	0x00000420
        /*35d8*/ 	.word	0x000000ff
        /*35dc*/ 	.word	0x00000038
        /*35e0*/ 	.short	0x0100
        /*35e2*/ 	.byte	0x08
	.zero		1


	//   ....[15]....
        /*35e4*/ 	.word	0x00000430
        /*35e8*/ 	.word	0x000000ff
        /*35ec*/ 	.word	0x00000090
        /*35f0*/ 	.short	0x0100
        /*35f2*/ 	.byte	0x08
	.zero		1


	//   ....[16]....
        /*35f4*/ 	.word	0x00000440
        /*35f8*/ 	.word	0x000000ff
        /*35fc*/ 	.word	0x00000040
        /*3600*/ 	.short	0x0100
        /*3602*/ 	.byte	0x08
	.zero		1


	//   ....[17]....
        /*3604*/ 	.word	0x00000450
        /*3608*/ 	.word	0x000000ff
        /*360c*/ 	.word	0x00000098
        /*3610*/ 	.short	0x0100
        /*3612*/ 	.byte	0x08
	.zero		1


	//   ....[18]....
        /*3614*/ 	.word	0x00000460
        /*3618*/ 	.word	0x000000ff
        /*361c*/ 	.word	0x00000048
        /*3620*/ 	.short	0x0100
        /*3622*/ 	.byte	0x08
	.zero		1


	//   ....[19]....
        /*3624*/ 	.word	0x00000470
        /*3628*/ 	.word	0x000000ff
        /*362c*/ 	.word	0x000000a0
        /*3630*/ 	.short	0x0100
        /*3632*/ 	.byte	0x08
	.zero		1


	//   ....[20]....
        /*3634*/ 	.word	0x00000480
        /*3638*/ 	.word	0x000000ff
        /*363c*/ 	.word	0x00000050
        /*3640*/ 	.short	0x0100
        /*3642*/ 	.byte	0x08
	.zero		1


	//   ....[21]....
        /*3644*/ 	.word	0x00000490
        /*3648*/ 	.word	0x000000ff
        /*364c*/ 	.word	0x000000a8
        /*3650*/ 	.short	0x0100
        /*3652*/ 	.byte	0x08
	.zero		1


	//   ....[22]....
        /*3654*/ 	.word	0x00000890
        /*3658*/ 	.word	0x000000ff
        /*365c*/ 	.word	0x000000c0
        /*3660*/ 	.short	0x0100
        /*3662*/ 	.byte	0x06
	.zero		1


	//   ....[23]....
        /*3664*/ 	.word	0x000008c0
        /*3668*/ 	.word	0x000000ff
        /*366c*/ 	.word	0x000000c8
        /*3670*/ 	.short	0x0100
        /*3672*/ 	.byte	0x06
	.zero		1


	//   ....[24]....
        /*3674*/ 	.word	0x00001780
        /*3678*/ 	.word	0x00000003
        /*367c*/ 	.word	0x00000000
        /*3680*/ 	.short	0x010a
        /*3682*/ 	.byte	0x3f
	.zero		1


	//   ....[25]....
        /*3684*/ 	.word	0x000017c0
        /*3688*/ 	.word	0x00000003
        /*368c*/ 	.word	0x00000000
        /*3690*/ 	.short	0x010a
        /*3692*/ 	.byte	0x3f
	.zero		1


	//   ....[26]....
        /*3694*/ 	.word	0x000024f0
        /*3698*/ 	.word	0x000000ff
        /*369c*/ 	.word	0x00000000
        /*36a0*/ 	.short	0x010a
        /*36a2*/ 	.byte	0x04
	.zero		1


	//   ....[27]....
        /*36a4*/ 	.word	0x00002530
        /*36a8*/ 	.word	0x000000ff
        /*36ac*/ 	.word	0x00000000
        /*36b0*/ 	.short	0x010a
        /*36b2*/ 	.byte	0x04
	.zero		1


	//   ....[28]....
        /*36b4*/ 	.word	0x00003a20
        /*36b8*/ 	.word	0x00000005
        /*36bc*/ 	.word	0x00000000
        /*36c0*/ 	.short	0x0101
        /*36c2*/ 	.byte	0x3f
	.zero		1


	//   ....[29]....
        /*36c4*/ 	.word	0x00003c00
        /*36c8*/ 	.word	0x00000000
        /*36cc*/ 	.word	0x00000000
        /*36d0*/ 	.short	0x0101
        /*36d2*/ 	.byte	0x3f
	.zero		1


	//   ....[30]....
        /*36d4*/ 	.word	0x0001f120
        /*36d8*/ 	.word	0x0000000f
        /*36dc*/ 	.word	0x00000058
        /*36e0*/ 	.short	0x010a
        /*36e2*/ 	.byte	0x3f
	.zero		1


	//   ....[31]....
        /*36e4*/ 	.word	0x0001f4c0
        /*36e8*/ 	.word	0x00000002
        /*36ec*/ 	.word	0x000000c8
        /*36f0*/ 	.short	0x0101
        /*36f2*/ 	.byte	0x3f
	.zero		1


	//   ....[32]....
        /*36f4*/ 	.word	0x0001fcd0
        /*36f8*/ 	.word	0x00000003
        /*36fc*/ 	.word	0x00000000
        /*3700*/ 	.short	0x010a
        /*3702*/ 	.byte	0x3f
	.zero		1


	//   ....[33]....
        /*3704*/ 	.word	0x0001fd60
        /*3708*/ 	.word	0x00000003
        /*370c*/ 	.word	0x00000000
        /*3710*/ 	.short	0x010a
        /*3712*/ 	.byte	0x3f
	.zero		1


	//   ....[34]....
        /*3714*/ 	.word	0x0001fdf0
        /*3718*/ 	.word	0x00000003
        /*371c*/ 	.word	0x00000000
        /*3720*/ 	.short	0x010a
        /*3722*/ 	.byte	0x3f
	.zero		1


	//   ....[35]....
        /*3724*/ 	.word	0x0001fe80
        /*3728*/ 	.word	0x00000003
        /*372c*/ 	.word	0x00000000
        /*3730*/ 	.short	0x010a
        /*3732*/ 	.byte	0x3f
	.zero		1


	//   ....[36]....
        /*3734*/ 	.word	0x0001ff10
        /*3738*/ 	.word	0x00000003
        /*373c*/ 	.word	0x00000000
        /*3740*/ 	.short	0x010a
        /*3742*/ 	.byte	0x3f
	.zero		1


	//   ....[37]....
        /*3744*/ 	.word	0x0001ffa0
        /*3748*/ 	.word	0x00000003
        /*374c*/ 	.word	0x00000000
        /*3750*/ 	.short	0x010a
        /*3752*/ 	.byte	0x3f
	.zero		1


	//   ....[38]....
        /*3754*/ 	.word	0x00020030
        /*3758*/ 	.word	0x00000003
        /*375c*/ 	.word	0x00000000
        /*3760*/ 	.short	0x010a
        /*3762*/ 	.byte	0x3f
	.zero		1


	//   ....[39]....
        /*3764*/ 	.word	0x000200c0
        /*3768*/ 	.word	0x00000003
        /*376c*/ 	.word	0x00000000
        /*3770*/ 	.short	0x010a
        /*3772*/ 	.byte	0x3f
	.zero		1


	//   ....[40]....
        /*3774*/ 	.word	0x00020150
        /*3778*/ 	.word	0x00000003
        /*377c*/ 	.word	0x00000000
        /*3780*/ 	.short	0x010a
        /*3782*/ 	.byte	0x3f
	.zero		1


	//   ....[41]....
        /*3784*/ 	.word	0x000201e0
        /*3788*/ 	.word	0x00000003
        /*378c*/ 	.word	0x00000000
        /*3790*/ 	.short	0x010a
        /*3792*/ 	.byte	0x3f
	.zero		1


	//   ....[42]....
        /*3794*/ 	.word	0x00020270
        /*3798*/ 	.word	0x00000003
        /*379c*/ 	.word	0x00000000
        /*37a0*/ 	.short	0x010a
        /*37a2*/ 	.byte	0x3f
	.zero		1


	//   ....[43]....
        /*37a4*/ 	.word	0x000202d0
        /*37a8*/ 	.word	0x00000003
        /*37ac*/ 	.word	0x00000000
        /*37b0*/ 	.short	0x010a
        /*37b2*/ 	.byte	0x3f
	.zero		1


	//   ....[44]....
        /*37b4*/ 	.word	0x00020330
        /*37b8*/ 	.word	0x00000007
        /*37bc*/ 	.word	0x00000000
        /*37c0*/ 	.short	0x010a
        /*37c2*/ 	.byte	0x3f
	.zero		1


	//   ....[45]....
        /*37c4*/ 	.word	0x00020400
        /*37c8*/ 	.word	0x0000000f
        /*37cc*/ 	.word	0x00000058
        /*37d0*/ 	.short	0x010a
        /*37d2*/ 	.byte	0x3f
	.zero		1


	//   ....[46]....
        /*37d4*/ 	.word	0x000204d0
        /*37d8*/ 	.word	0x00000003
        /*37dc*/ 	.word	0x00000000
        /*37e0*/ 	.short	0x010a
        /*37e2*/ 	.byte	0x3f
	.zero		1


	//   ....[47]....
        /*37e4*/ 	.word	0x00020520
        /*37e8*/ 	.word	0x00000003
        /*37ec*/ 	.word	0x00000000
        /*37f0*/ 	.short	0x010a
        /*37f2*/ 	.byte	0x3f
	.zero		1


	//   ....[48]....
        /*37f4*/ 	.word	0x00020570
        /*37f8*/ 	.word	0x00000003
        /*37fc*/ 	.word	0x00000000
        /*3800*/ 	.short	0x010a
        /*3802*/ 	.byte	0x3f
	.zero		1


	//   ....[49]....
        /*3804*/ 	.word	0x000205c0
        /*3808*/ 	.word	0x00000003
        /*380c*/ 	.word	0x00000000
        /*3810*/ 	.short	0x010a
        /*3812*/ 	.byte	0x3f
	.zero		1


	//   ....[50]....
        /*3814*/ 	.word	0x00020610
        /*3818*/ 	.word	0x00000003
        /*381c*/ 	.word	0x00000000
        /*3820*/ 	.short	0x010a
        /*3822*/ 	.byte	0x3f
	.zero		1


	//   ....[51]....
        /*3824*/ 	.word	0x00020660
        /*3828*/ 	.word	0x00000003
        /*382c*/ 	.word	0x00000000
        /*3830*/ 	.short	0x010a
        /*3832*/ 	.byte	0x3f
	.zero		1


	//   ....[52]....
        /*3834*/ 	.word	0x000206b0
        /*3838*/ 	.word	0x00000003
        /*383c*/ 	.word	0x00000000
        /*3840*/ 	.short	0x010a
        /*3842*/ 	.byte	0x3f
	.zero		1


	//   ....[53]....
        /*3844*/ 	.word	0x00020700
        /*3848*/ 	.word	0x00000003
        /*384c*/ 	.word	0x00000000
        /*3850*/ 	.short	0x010a
        /*3852*/ 	.byte	0x3f
	.zero		1


	//   ....[54]....
        /*3854*/ 	.word	0x00020750
        /*3858*/ 	.word	0x00000003
        /*385c*/ 	.word	0x00000000
        /*3860*/ 	.short	0x010a
        /*3862*/ 	.byte	0x3f
	.zero		1


	//   ....[55]....
        /*3864*/ 	.word	0x000207a0
        /*3868*/ 	.word	0x00000003
        /*386c*/ 	.word	0x00000000
        /*3870*/ 	.short	0x010a
        /*3872*/ 	.byte	0x3f
	.zero		1


	//----- nvinfo : EIATTR_NUM_MBARRIERS
	.align		4
.L_37:
        /*3874*/ 	.byte	0x03, 0x38
        /*3876*/ 	.short	0x0018


	//----- nvinfo : EIATTR_EXIT_INSTR_OFFSETS
	.align		4
        /*3878*/ 	.byte	0x04, 0x1c
        /*387a*/ 	.short	(.L_39 - .L_38)


	//   ....[0]....
.L_38:
        /*387c*/ 	.word	0x00000bc0


	//   ....[1]....
        /*3880*/ 	.word	0x00001450


	//   ....[2]....
        /*3884*/ 	.word	0x0001e7b0


	//   ....[3]....
        /*3888*/ 	.word	0x0001edd0


	//   ....[4]....
        /*388c*/ 	.word	0x000202c0


	//----- nvinfo : EIATTR_MAX_THREADS
	.align		4
.L_39:
        /*3890*/ 	.byte	0x04, 0x05
        /*3892*/ 	.short	(.L_41 - .L_40)
.L_40:
        /*3894*/ 	.word	0x00000180
        /*3898*/ 	.word	0x00000001
        /*389c*/ 	.word	0x00000001


	//----- nvinfo : EIATTR_CRS_STACK_SIZE
	.align		4
.L_41:
        /*38a0*/ 	.byte	0x04, 0x1e
        /*38a2*/ 	.short	(.L_43 - .L_42)
.L_42:
        /*38a4*/ 	.word	0x00000000


	//----- nvinfo : EIATTR_CBANK_PARAM_SIZE
	.align		4
.L_43:
        /*38a8*/ 	.byte	0x03, 0x19
        /*38aa*/ 	.short	0x0470


	//----- nvinfo : EIATTR_PARAM_CBANK
	.align		4
        /*38ac*/ 	.byte	0x04, 0x0a
        /*38ae*/ 	.short	(.L_45 - .L_44)
	.align		4
.L_44:
        /*38b0*/ 	.word	index@(.nv.constant0._ZN7cutlass13device_kernelINS_4gemm6kernel13GemmUniversalIN4cute5tupleIJiiiiEEENS1_10collective13CollectiveMmaINS1_34MainloopSm90TmaGmmaWarpSpecializedILi11ENS5_IJNS4_1CILi2EEENSA_ILi1EEESC_EEENS1_35KernelTmaWarpSpecializedCooperativeEEENS5_IJNSA_ILi384EEENSA_ILi224EEENSA_ILi16EEEEEENS_6half_tENS5_IJlSC_lEEESK_SL_NS4_8TiledMMAINS4_8MMA_AtomIJNS4_4SM904GMMA25MMA_64x32x16_F32F16F16_SSILNSP_5MajorE0ELSR_0ELNSP_7ScaleInE1ELSS_1EEEEEENS4_6LayoutISD_NS5_IJSC_NSA_ILi0EEESW_EEEEENS5_IJNS4_10UnderscoreESZ_SZ_EEEEENS4_13SM90_TMA_LOADENS4_14ComposedLayoutINS4_7SwizzleILi1ELi4ELi3EEENS4_18smem_ptr_flag_bitsILi16EEENSV_INS5_IJNSA_ILi8EEESI_EEENS5_IJSI_SC_EEEEEEEvNS4_8identityENS4_23SM90_TMA_LOAD_MULTICASTES1C_vS1D_EENS_8epilogue10collective6detail29Sm90TmaWarpSpecializedAdapterINS1H_15DefaultEpilogueISK_SL_SL_NS1G_6thread17LinearCombinationISK_Li1EffLNS1L_9ScaleType4KindE0ELNS_15FloatRoundStyleE2ESK_EENS1_15EpilogueDefaultEEEEEvvEEEEvNT_6ParamsE)
        /*38b4*/ 	.short	0x0210
        /*38b6*/ 	.short	0x0470


	//----- nvinfo : EIATTR_SW_WAR
	.align		4
.L_45:
        /*38b8*/ 	.byte	0x04, 0x36
        /*38ba*/ 	.short	(.L_47 - .L_46)
.L_46:
        /*38bc*/ 	.word	0x00000008
.L_47:


//--------------------- .nv.callgraph             --------------------------
	.section	.nv.callgraph,"",@"SHT_CUDA_CALLGRAPH"
	.align	4
	.sectionentsize	8
	.align		4
        /*0000*/ 	.word	0x00000000
	.align		4
        /*0004*/ 	.word	0xffffffff
	.align		4
        /*0008*/ 	.word	index@(_ZN7cutlass13device_kernelINS_4gemm6kernel13GemmUniversalIN4cute5tupleIJiiiiEEENS1_10collective13CollectiveMmaINS1_34MainloopSm90TmaGmmaWarpSpecializedILi11ENS5_IJNS4_1CILi2EEENSA_ILi1EEESC_EEENS1_35KernelTmaWarpSpecializedCooperativeEEENS5_IJNSA_ILi384EEENSA_ILi224EEENSA_ILi16EEEEEENS_6half_tENS5_IJlSC_lEEESK_SL_NS4_8TiledMMAINS4_8MMA_AtomIJNS4_4SM904GMMA25MMA_64x32x16_F32F16F16_SSILNSP_5MajorE0ELSR_0ELNSP_7ScaleInE1ELSS_1EEEEEENS4_6LayoutISD_NS5_IJSC_NSA_ILi0EEESW_EEEEENS5_IJNS4_10UnderscoreESZ_SZ_EEEEENS4_13SM90_TMA_LOADENS4_14ComposedLayoutINS4_7SwizzleILi1ELi4ELi3EEENS4_18smem_ptr_flag_bitsILi16EEENSV_INS5_IJNSA_ILi8EEESI_EEENS5_IJSI_SC_EEEEEEEvNS4_8identityENS4_23SM90_TMA_LOAD_MULTICASTES1C_vS1D_EENS_8epilogue10collective6detail29Sm90TmaWarpSpecializedAdapterINS1H_15DefaultEpilogueISK_SL_SL_NS1G_6thread17LinearCombinationISK_Li1EffLNS1L_9ScaleType4KindE0ELNS_15FloatRoundStyleE2ESK_EENS1_15EpilogueDefaultEEEEEvvEEEEvNT_6ParamsE)
	.align		4
        /*000c*/ 	.word	index@(__assertfail)
	.align		4
        /*0010*/ 	.word	0x00000000
	.align		4
        /*0014*/ 	.word	0xfffffffe
	.align		4
        /*0018*/ 	.word	0x00000000
	.align		4
        /*001c*/ 	.word	0xfffffffd
	.align		4
        /*0020*/ 	.word	0x00000000
	.align		4
        /*0024*/ 	.word	0xfffffffc


//--------------------- .nv.constant4             --------------------------
	.section	.nv.constant4,"a",@progbits
	.align	8
	.align		8
.nv.constant4:
        /*0000*/ 	.dword	__assertfail
	.align		8
        /*0008*/ 	.dword	__unnamed_1
	.align		8
        /*0010*/ 	.dword	_ZN40_INTERNAL_75910292_4_k_cu_a2355ca0_172214cuda3std3__45__cpo5beginE
	.align		8
        /*0018*/ 	.dword	_ZN40_INTERNAL_75910292_4_k_cu_a2355ca0_172214cuda3std3__45__cpo3endE
	.align		8
        /*0020*/ 	.dword	_ZN40_INTERNAL_75910292_4_k_cu_a2355ca0_172214cuda3std3__45__cpo6cbeginE
	.align		8
        /*0028*/ 	.dword	_ZN40_INTERNAL_75910292_4_k_cu_a2355ca0_172214cuda3std3__45__cpo4cendE
	.align		8
        /*0030*/ 	.dword	_ZN40_INTERNAL_75910292_4_k_cu_a2355ca0_172214cuda3std3__442_GLOBAL__N__75910292_4_k_cu_a2355ca0_172216ignoreE
	.align		8
        /*0038*/ 	.dword	_ZN40_INTERNAL_75910292_4_k_cu_a2355ca0_172214cuda3std3__419piecewise_constructE
	.align		8
        /*0040*/ 	.dword	_ZN40_INTERNAL_75910292_4_k_cu_a2355ca0_172214cuda3std3__48in_placeE
	.align		8
        /*0048*/ 	.dword	_ZN40_INTERNAL_75910292_4_k_cu_a2355ca0_172214cuda3std6ranges3__45__cpo4swapE
	.align		8
        /*0050*/ 	.dword	_ZN40_INTERNAL_75910292_4_k_cu_a2355ca0_172214cuda3std6ranges3__45__cpo9iter_moveE
	.align		8
        /*0058*/ 	.dword	_ZN40_INTERNAL_75910292_4_k_cu_a2355ca0_172214cute7productE
	.align		8
        /*0060*/ 	.dword	_ZN40_INTERNAL_75910292_4_k_cu_a2355ca0_172214cute1_E
	.align		8
        /*0068*/ 	.dword	$str$22
	.align		8
        /*0070*/ 	.dword	$str$23


//--------------------- .text._ZN7cutlass13device_kernelINS_4gemm6kernel13GemmUniversalIN4cute5tupleIJiiiiEEENS1_10collective13CollectiveMmaINS1_34MainloopSm90TmaGmmaWarpSpecializedILi11ENS5_IJNS4_1CILi2EEENSA_ILi1EEESC_EEENS1_35KernelTmaWarpSpecializedCooperativeEEENS5_IJNSA_ILi384EEENSA_ILi224EEENSA_ILi16EEEEEENS_6half_tENS5_IJlSC_lEEESK_SL_NS4_8TiledMMAINS4_8MMA_AtomIJNS4_4SM904GMMA25MMA_64x32x16_F32F16F16_SSILNSP_5MajorE0ELSR_0ELNSP_7ScaleInE1ELSS_1EEEEEENS4_6LayoutISD_NS5_IJSC_NSA_ILi0EEESW_EEEEENS5_IJNS4_10UnderscoreESZ_SZ_EEEEENS4_13SM90_TMA_LOADENS4_14ComposedLayoutINS4_7SwizzleILi1ELi4ELi3EEENS4_18smem_ptr_flag_bitsILi16EEENSV_INS5_IJNSA_ILi8EEESI_EEENS5_IJSI_SC_EEEEEEEvNS4_8identityENS4_23SM90_TMA_LOAD_MULTICASTES1C_vS1D_EENS_8epilogue10collective6detail29Sm90TmaWarpSpecializedAdapterINS1H_15DefaultEpilogueISK_SL_SL_NS1G_6thread17LinearCombinationISK_Li1EffLNS1L_9ScaleType4KindE0ELNS_15FloatRoundStyleE2ESK_EENS1_15EpilogueDefaultEEEEEvvEEEEvNT_6ParamsE --------------------------
	.section	.text._ZN7cutlass13device_kernelINS_4gemm6kernel13GemmUniversalIN4cute5tupleIJiiiiEEENS1_10collective13CollectiveMmaINS1_34MainloopSm90TmaGmmaWarpSpecializedILi11ENS5_IJNS4_1CILi2EEENSA_ILi1EEESC_EEENS1_35KernelTmaWarpSpecializedCooperativeEEENS5_IJNSA_ILi384EEENSA_ILi224EEENSA_ILi16EEEEEENS_6half_tENS5_IJlSC_lEEESK_SL_NS4_8TiledMMAINS4_8MMA_AtomIJNS4_4SM904GMMA25MMA_64x32x16_F32F16F16_SSILNSP_5MajorE0ELSR_0ELNSP_7ScaleInE1ELSS_1EEEEEENS4_6LayoutISD_NS5_IJSC_NSA_ILi0EEESW_EEEEENS5_IJNS4_10UnderscoreESZ_SZ_EEEEENS4_13SM90_TMA_LOADENS4_14ComposedLayoutINS4_7SwizzleILi1ELi4ELi3EEENS4_18smem_ptr_flag_bitsILi16EEENSV_INS5_IJNSA_ILi8EEESI_EEENS5_IJSI_SC_EEEEEEEvNS4_8identityENS4_23SM90_TMA_LOAD_MULTICASTES1C_vS1D_EENS_8epilogue10collective6detail29Sm90TmaWarpSpecializedAdapterINS1H_15DefaultEpilogueISK_SL_SL_NS1G_6thread17LinearCombinationISK_Li1EffLNS1L_9ScaleType4KindE0ELNS_15FloatRoundStyleE2ESK_EENS1_15EpilogueDefaultEEEEEvvEEEEvNT_6ParamsE,"ax",@progbits
	.align	128
.text._ZN7cutlass13device_kernelINS_4gemm6kernel13GemmUniversalIN4cute5tupleIJiiiiEEENS1_10collective13CollectiveMmaINS1_34MainloopSm90TmaGmmaWarpSpecializedILi11ENS5_IJNS4_1CILi2EEENSA_ILi1EEESC_EEENS1_35KernelTmaWarpSpecializedCooperativeEEENS5_IJNSA_ILi384EEENSA_ILi224EEENSA_ILi16EEEEEENS_6half_tENS5_IJlSC_lEEESK_SL_NS4_8TiledMMAINS4_8MMA_AtomIJNS4_4SM904GMMA25MMA_64x32x16_F32F16F16_SSILNSP_5MajorE0ELSR_0ELNSP_7ScaleInE1ELSS_1EEEEEENS4_6LayoutISD_NS5_IJSC_NSA_ILi0EEESW_EEEEENS5_IJNS4_10UnderscoreESZ_SZ_EEEEENS4_13SM90_TMA_LOADENS4_14ComposedLayoutINS4_7SwizzleILi1ELi4ELi3EEENS4_18smem_ptr_flag_bitsILi16EEENSV_INS5_IJNSA_ILi8EEESI_EEENS5_IJSI_SC_EEEEEEEvNS4_8identityENS4_23SM90_TMA_LOAD_MULTICASTES1C_vS1D_EENS_8epilogue10collective6detail29Sm90TmaWarpSpecializedAdapterINS1H_15DefaultEpilogueISK_SL_SL_NS1G_6thread17LinearCombinationISK_Li1EffLNS1L_9ScaleType4KindE0ELNS_15FloatRoundStyleE2ESK_EENS1_15EpilogueDefaultEEEEEvvEEEEvNT_6ParamsE:
        .type           _ZN7cutlass13device_kernelINS_4gemm6kernel13GemmUniversalIN4cute5tupleIJiiiiEEENS1_10collective13CollectiveMmaINS1_34MainloopSm90TmaGmmaWarpSpecializedILi11ENS5_IJNS4_1CILi2EEENSA_ILi1EEESC_EEENS1_35KernelTmaWarpSpecializedCooperativeEEENS5_IJNSA_ILi384EEENSA_ILi224EEENSA_ILi16EEEEEENS_6half_tENS5_IJlSC_lEEESK_SL_NS4_8TiledMMAINS4_8MMA_AtomIJNS4_4SM904GMMA25MMA_64x32x16_F32F16F16_SSILNSP_5MajorE0ELSR_0ELNSP_7ScaleInE1ELSS_1EEEEEENS4_6LayoutISD_NS5_IJSC_NSA_ILi0EEESW_EEEEENS5_IJNS4_10UnderscoreESZ_SZ_EEEEENS4_13SM90_TMA_LOADENS4_14ComposedLayoutINS4_7SwizzleILi1ELi4ELi3EEENS4_18smem_ptr_flag_bitsILi16EEENSV_INS5_IJNSA_ILi8EEESI_EEENS5_IJSI_SC_EEEEEEEvNS4_8identityENS4_23SM90_TMA_LOAD_MULTICASTES1C_vS1D_EENS_8epilogue10collective6detail29Sm90TmaWarpSpecializedAdapterINS1H_15DefaultEpilogueISK_SL_SL_NS1G_6thread17LinearCombinationISK_Li1EffLNS1L_9ScaleType4KindE0ELNS_15FloatRoundStyleE2ESK_EENS1_15EpilogueDefaultEEEEEvvEEEEvNT_6ParamsE,@function
        .size           _ZN7cutlass13device_kernelINS_4gemm6kernel13GemmUniversalIN4cute5tupleIJiiiiEEENS1_10collective13CollectiveMmaINS1_34MainloopSm90TmaGmmaWarpSpecializedILi11ENS5_IJNS4_1CILi2EEENSA_ILi1EEESC_EEENS1_35KernelTmaWarpSpecializedCooperativeEEENS5_IJNSA_ILi384EEENSA_ILi224EEENSA_ILi16EEEEEENS_6half_tENS5_IJlSC_lEEESK_SL_NS4_8TiledMMAINS4_8MMA_AtomIJNS4_4SM904GMMA25MMA_64x32x16_F32F16F16_SSILNSP_5MajorE0ELSR_0ELNSP_7ScaleInE1ELSS_1EEEEEENS4_6LayoutISD_NS5_IJSC_NSA_ILi0EEESW_EEEEENS5_IJNS4_10UnderscoreESZ_SZ_EEEEENS4_13SM90_TMA_LOADENS4_14ComposedLayoutINS4_7SwizzleILi1ELi4ELi3EEENS4_18smem_ptr_flag_bitsILi16EEENSV_INS5_IJNSA_ILi8EEESI_EEENS5_IJSI_SC_EEEEEEEvNS4_8identityENS4_23SM90_TMA_LOAD_MULTICASTES1C_vS1D_EENS_8epilogue10collective6detail29Sm90TmaWarpSpecializedAdapterINS1H_15DefaultEpilogueISK_SL_SL_NS1G_6thread17LinearCombinationISK_Li1EffLNS1L_9ScaleType4KindE0ELNS_15FloatRoundStyleE2ESK_EENS1_15EpilogueDefaultEEEEEvvEEEEvNT_6ParamsE,(.L_x_752 - _ZN7cutlass13device_kernelINS_4gemm6kernel13GemmUniversalIN4cute5tupleIJiiiiEEENS1_10collective13CollectiveMmaINS1_34MainloopSm90TmaGmmaWarpSpecializedILi11ENS5_IJNS4_1CILi2EEENSA_ILi1EEESC_EEENS1_35KernelTmaWarpSpecializedCooperativeEEENS5_IJNSA_ILi384EEENSA_ILi224EEENSA_ILi16EEEEEENS_6half_tENS5_IJlSC_lEEESK_SL_NS4_8TiledMMAINS4_8MMA_AtomIJNS4_4SM904GMMA25MMA_64x32x16_F32F16F16_SSILNSP_5MajorE0ELSR_0ELNSP_7ScaleInE1ELSS_1EEEEEENS4_6LayoutISD_NS5_IJSC_NSA_ILi0EEESW_EEEEENS5_IJNS4_10UnderscoreESZ_SZ_EEEEENS4_13SM90_TMA_LOADENS4_14ComposedLayoutINS4_7SwizzleILi1ELi4ELi3EEENS4_18smem_ptr_flag_bitsILi16EEENSV_INS5_IJNSA_ILi8EEESI_EEENS5_IJSI_SC_EEEEEEEvNS4_8identityENS4_23SM90_TMA_LOAD_MULTICASTES1C_vS1D_EENS_8epilogue10collective6detail29Sm90TmaWarpSpecializedAdapterINS1H_15DefaultEpilogueISK_SL_SL_NS1G_6thread17LinearCombinationISK_Li1EffLNS1L_9ScaleType4KindE0ELNS_15FloatRoundStyleE2ESK_EENS1_15EpilogueDefaultEEEEEvvEEEEvNT_6ParamsE)
        .other          _ZN7cutlass13device_kernelINS_4gemm6kernel13GemmUniversalIN4cute5tupleIJiiiiEEENS1_10collective13CollectiveMmaINS1_34MainloopSm90TmaGmmaWarpSpecializedILi11ENS5_IJNS4_1CILi2EEENSA_ILi1EEESC_EEENS1_35KernelTmaWarpSpecializedCooperativeEEENS5_IJNSA_ILi384EEENSA_ILi224EEENSA_ILi16EEEEEENS_6half_tENS5_IJlSC_lEEESK_SL_NS4_8TiledMMAINS4_8MMA_AtomIJNS4_4SM904GMMA25MMA_64x32x16_F32F16F16_SSILNSP_5MajorE0ELSR_0ELNSP_7ScaleInE1ELSS_1EEEEEENS4_6LayoutISD_NS5_IJSC_NSA_ILi0EEESW_EEEEENS5_IJNS4_10UnderscoreESZ_SZ_EEEEENS4_13SM90_TMA_LOADENS4_14ComposedLayoutINS4_7SwizzleILi1ELi4ELi3EEENS4_18smem_ptr_flag_bitsILi16EEENSV_INS5_IJNSA_ILi8EEESI_EEENS5_IJSI_SC_EEEEEEEvNS4_8identityENS4_23SM90_TMA_LOAD_MULTICASTES1C_vS1D_EENS_8epilogue10collective6detail29Sm90TmaWarpSpecializedAdapterINS1H_15DefaultEpilogueISK_SL_SL_NS1G_6thread17LinearCombinationISK_Li1EffLNS1L_9ScaleType4KindE0ELNS_15FloatRoundStyleE2ESK_EENS1_15EpilogueDefaultEEEEEvvEEEEvNT_6ParamsE,@"STO_CUDA_ENTRY STV_DEFAULT"
_ZN7cutlass13device_kernelINS_4gemm6kernel13GemmUniversalIN4cute5tupleIJiiiiEEENS1_10collective13CollectiveMmaINS1_34MainloopSm90TmaGmmaWarpSpecializedILi11ENS5_IJNS4_1CILi2EEENSA_ILi1EEESC_EEENS1_35KernelTmaWarpSpecializedCooperativeEEENS5_IJNSA_ILi384EEENSA_ILi224EEENSA_ILi16EEEEEENS_6half_tENS5_IJlSC_lEEESK_SL_NS4_8TiledMMAINS4_8MMA_AtomIJNS4_4SM904GMMA25MMA_64x32x16_F32F16F16_SSILNSP_5MajorE0ELSR_0ELNSP_7ScaleInE1ELSS_1EEEEEENS4_6LayoutISD_NS5_IJSC_NSA_ILi0EEESW_EEEEENS5_IJNS4_10UnderscoreESZ_SZ_EEEEENS4_13SM90_TMA_LOADENS4_14ComposedLayoutINS4_7SwizzleILi1ELi4ELi3EEENS4_18smem_ptr_flag_bitsILi16EEENSV_INS5_IJNSA_ILi8EEESI_EEENS5_IJSI_SC_EEEEEEEvNS4_8identityENS4_23SM90_TMA_LOAD_MULTICASTES1C_vS1D_EENS_8epilogue10collective6detail29Sm90TmaWarpSpecializedAdapterINS1H_15DefaultEpilogueISK_SL_SL_NS1G_6thread17LinearCombinationISK_Li1EffLNS1L_9ScaleType4KindE0ELNS_15FloatRoundStyleE2ESK_EENS1_15EpilogueDefaultEEEEEvvEEEEvNT_6ParamsE:
[----:B------:R-:W0:Y:S02]  /*0000*/  LDC R1, c[0x0][0x28] ;  /* 0x00000a00ff017b82 */ /* 0x000e240000000800 */
[----:B0-----:R-:W-:Y:S01]  /*0010*/  VIADD R1, R1, 0xfffffca8 ;  /* 0xfffffca801017836 */ /* 0x001fe20000000000 */
[----:B------:R-:W0:Y:S01]  /*0020*/  S2R R4, SR_TID.X ;  /* 0x0000000000047919 */ /* 0x000e220000002100 */
[----:B------:R-:W-:Y:S01]  /*0030*/  ELECT P0, URZ, PT ;  /* 0x00000000003f782f */ /* 0x000fe20003800000 */
[----:B------:R-:W-:Y:S01]  /*0040*/  BSSY B0, `(.L_x_0) ;  /* 0x0000015000007945 */ /* 0x000fe20003800000 */
[--C-:B0-----:R-:W-:Y:S02]  /*0050*/  SHF.R.U32.HI R0, RZ, 0x5, R4.reuse ;  /* 0x00000005ff007819 */ /* 0x101fe40000011604 */
[----:B------:R-:W-:-:S03]  /*0060*/  SHF.R.U32.HI R2, RZ, 0x7, R4 ;  /* 0x00000007ff027819 */ /* 0x000fc60000011604 */
[----:B------:R-:W0:Y:S04]  /*0070*/  SHFL.IDX PT, R3, R0, RZ, 0x1f ;  /* 0x00001fff00037589 */ /* 0x000e2800000e0000 */
[----:B------:R-:W1:Y:S01]  /*0080*/  SHFL.IDX PT, R2, R2, RZ, 0x1f ;  /* 0x00001fff02027589 */ /* 0x000e6200000e0000 */
[----:B0-----:R-:W-:Y:S02]  /*0090*/  R2UR UR9, R3 ;  /* 0x00000000030972ca */ /* 0x001fe400000e0000 */
[----:B-1----:R-:W-:-:S11]  /*00a0*/  R2UR UR5, R2 ;  /* 0x00000000020572ca */ /* 0x002fd600000e0000 */
[----:B------:R-:W-:Y:S02]  /*00b0*/  USHF.R.S32.HI UR4, URZ, 0x1f, UR9 ;  /* 0x0000001f3f047899 */ /* 0x000fe40008011409 */
[----:B------:R-:W-:Y:S02]  /*00c0*/  ISETP.NE.OR P0, PT, RZ, UR9, !P0 ;  /* 0x00000009ff007c0c */ /* 0x000fe4000c705670 */
[----:B------:R-:W-:-:S04]  /*00d0*/  ULEA.HI UR4, UR4, UR9, URZ, 0x2 ;  /* 0x0000000904047291 */ /* 0x000fc8000f8f103f */
[----:B------:R-:W-:-:S04]  /*00e0*/  ULOP3.LUT UR4, UR4, 0xfffffffc, URZ, 0xc0, !UPT ;  /* 0xfffffffc04047892 */ /* 0x000fc8000f8ec03f */
[----:B------:R-:W-:-:S03]  /*00f0*/  UIADD3 UR9, UR9, -UR4, URZ ;  /* 0x8000000409097290 */ /* 0x000fc6000fffe03f */
[----:B------:R-:W-:Y:S09]  /*0100*/  @P0 BRA `(.L_x_1) ;  /* 0x0000000000200947 */ /* 0x000ff20003800000 */
[----:B------:R-:W-:Y:S02]  /*0110*/  ULDC.64 UR6, c[0x0][0x198] ;  /* 0x0000660000067ab9 */ /* 0x000fe40000000a00 */
[----:B------:R-:W-:Y:S02]  /*0120*/  UIADD3 UR10, UP0, UR6, 0xf0, URZ ;  /* 0x000000f0060a7890 */ /* 0x000fe4000ff1e03f */
[----:B------:R-:W-:Y:S02]  /*0130*/  UIADD3 UR6, UP1, UR6, 0x1f0, URZ ;  /* 0x000001f006067890 */ /* 0x000fe4000ff3e03f */
[----:B------:R-:W-:Y:S02]  /*0140*/  UIADD3.X UR11, URZ, UR7, URZ, UP0, !UPT ;  /* 0x000000073f0b7290 */ /* 0x000fe400087fe43f */
[----:B------:R-:W-:-:S07]  /*0150*/  UIADD3.X UR7, URZ, UR7, URZ, UP1, !UPT ;  /* 0x000000073f077290 */ /* 0x000fce0008ffe43f */
[----:B------:R0:W-:Y:S02]  /*0160*/  UTMACCTL.PF [UR10] ;  /* 0x000000000a0079b9 */ /* 0x0001e40008040000 */
[----:B------:R0:W-:Y:S02]  /*0170*/  UTMACCTL.PF [UR6] ;  /* 0x00000000060079b9 */ /* 0x0001e40008040000 */
[----:B0-----:R-:W-:Y:S01]  /*0180*/  NOP ;  /* 0x0000000000007918 */ /* 0x001fe20000000000 */
.L_x_1:
[----:B------:R-:W-:Y:S05]  /*0190*/  BSYNC B0 ;  /* 0x0000000000007941 */ /* 0x000fea0003800000 */
.L_x_0:
[----:B------:R-:W0:Y:S01]  /*01a0*/  SHFL.IDX PT, R2, R0, RZ, 0x1f ;  /* 0x00001fff00027589 */ /* 0x000e2200000e0000 */
[----:B------:R-:W-:Y:S01]  /*01b0*/  UISETP.NE.AND UP0, UPT, UR9, 0x3, UPT ;  /* 0x000000030900788c */ /* 0x000fe2000bf05270 */
[----:B------:R-:W-:Y:S01]  /*01c0*/  ISETP.NE.AND P1, PT, RZ, UR5, PT ;  /* 0x00000005ff007c0c */ /* 0x000fe2000bf25270 */
[----:B------:R-:W-:Y:S02]  /*01d0*/  UIADD3 UR16, UR5, -0x1, URZ ;  /* 0xffffffff05107890 */ /* 0x000fe4000fffe03f */
[----:B------:R-:W-:Y:S02]  /*01e0*/  UISETP.EQ.OR UP0, UPT, UR9, URZ, !UP0 ;  /* 0x0000003f0900728c */ /* 0x000fe4000c702670 */
[----:B------:R-:W-:Y:S02]  /*01f0*/  UISETP.GE.U32.AND UP1, UPT, UR16, 0x2, UPT ;  /* 0x000000021000788c */ /* 0x000fe4000bf26070 */
[----:B------:R-:W-:-:S04]  /*0200*/  UISETP.EQ.AND UP0, UPT, UR5, URZ, UP0 ;  /* 0x0000003f0500728c */ /* 0x000fc80008702270 */
[----:B------:R-:W-:-:S04]  /*0210*/  USEL UR38, URZ, 0x1, !UP0 ;  /* 0x000000013f267887 */ /* 0x000fc8000c000000 */
[----:B------:R-:W-:Y:S01]  /*0220*/  USEL UR38, UR38, 0x2, UP1 ;  /* 0x0000000226267887 */ /* 0x000fe20008800000 */
[----:B0-----:R-:W-:-:S13]  /*0230*/  ISETP.NE.AND P0, PT, R2, RZ, PT ;  /* 0x000000ff0200720c */ /* 0x001fda0003f05270 */
[----:B------:R-:W-:Y:S05]  /*0240*/  @P0 BRA `(.L_x_2) ;  /* 0x00000000009c0947 */ /* 0x000fea0003800000 */
[----:B------:R-:W-:Y:S01]  /*0250*/  ELECT P0, URZ, PT ;  /* 0x00000000003f782f */ /* 0x000fe20003800000 */
[----:B------:R-:W-:-:S12]  /*0260*/  BSSY B0, `(.L_x_2) ;  /* 0x0000025000007945 */ /* 0x000fd80003800000 */
[----:B------:R-:W-:Y:S05]  /*0270*/  @!P0 BRA `(.L_x_3) ;  /* 0x00000000008c8947 */ /* 0x000fea0003800000 */
[----:B------:R-:W0:Y:S01]  /*0280*/  S2UR UR8, SR_CgaCtaId ;  /* 0x00000000000879c3 */ /* 0x000e220000008800 */
[----:B------:R-:W-:Y:S01]  /*0290*/  UMOV UR4, 0x400 ;  /* 0x0000040000047882 */ /* 0x000fe20000000000 */
[----:B------:R-:W-:Y:S01]  /*02a0*/  UMOV UR5, 0x1 ;  /* 0x0000000100057882 */ /* 0x000fe20000000000 */
[----:B------:R-:W-:Y:S02]  /*02b0*/  UMOV UR6, 0x4 ;  /* 0x0000000400067882 */ /* 0x000fe40000000000 */
[----:B------:R-:W-:-:S04]  /*02c0*/  UIADD3 UR6, -UR6, 0x100000, URZ ;  /* 0x0010000006067890 */ /* 0x000fc8000fffe13f */
[----:B------:R-:W-:Y:S02]  /*02d0*/  USHF.L.U32 UR7, UR6, 0xb, URZ ;  /* 0x0000000b06077899 */ /* 0x000fe4000800063f */
[----:B------:R-:W-:Y:S02]  /*02e0*/  USHF.L.U32 UR6, UR6, 0x1, URZ ;  /* 0x0000000106067899 */ /* 0x000fe4000800063f */
[----:B0-----:R-:W-:Y:S02]  /*02f0*/  ULEA UR8, UR8, UR4, 0x18 ;  /* 0x0000000408087291 */ /* 0x001fe4000f8ec03f */
[----:B------:R-:W-:-:S04]  /*0300*/  UIADD3 UR4, -UR5, 0x100000, URZ ;  /* 0x0010000005047890 */ /* 0x000fc8000fffe13f */
[----:B------:R-:W-:Y:S02]  /*0310*/  USHF.L.U32 UR5, UR4, 0xb, URZ ;  /* 0x0000000b04057899 */ /* 0x000fe4000800063f */
[----:B------:R-:W-:Y:S01]  /*0320*/  USHF.L.U32 UR4, UR4, 0x1, URZ ;  /* 0x0000000104047899 */ /* 0x000fe2000800063f */
[----:B------:R-:W0:Y:S11]  /*0330*/  FENCE.VIEW.ASYNC.S ;  /* 0x00000000000073c6 */ /* 0x000e360000000000 */
[----:B0-----:R0:W1:Y:S01]  /*0340*/  SYNCS.EXCH.64 URZ, [UR8], UR4 ;  /* 0x00000004083f75b2 */ /* 0x0010620008000100 */
[----:B------:R0:W2:Y:S01]  /*0350*/  SYNCS.EXCH.64 URZ, [UR8+0x58], UR6 ;  /* 0x00005806083f75b2 */ /* 0x0000a20008000100 */
[----:B------:R0:W3:Y:S01]  /*0360*/  SYNCS.EXCH.64 URZ, [UR8+0x8], UR4 ;  /* 0x00000804083f75b2 */ /* 0x0000e20008000100 */
[----:B------:R0:W4:Y:S01]  /*0370*/  SYNCS.EXCH.64 URZ, [UR8+0x60], UR6 ;  /* 0x00006006083f75b2 */ /* 0x0001220008000100 */
[----:B------:R0:W0:Y:S01]  /*0380*/  SYNCS.EXCH.64 URZ, [UR8+0x10], UR4 ;  /* 0x00001004083f75b2 */ /* 0x0000220008000100 */
        /* <DEDUP_REMOVED lines=17> */
[----:B------:R-:W-:Y:S01]  /*04a0*/  NOP ;  /* 0x0000000000007918 */ /* 0x000fe20000000000 */
.L_x_3:
[----:B0-----:R-:W-:Y:S05]  /*04b0*/  BSYNC B0 ;  /* 0x0000000000007941 */ /* 0x001fea0003800000 */
.L_x_2:
[----:B------:R-:W0:Y:S01]  /*04c0*/  S2UR UR13, SR_CTAID.X ;  /* 0x00000000000d79c3 */ /* 0x000e220000002500 */
[----:B------:R-:W-:Y:S01]  /*04d0*/  SHF.R.S32.HI R3, RZ, 0x1f, R4 ;  /* 0x0000001fff037819 */ /* 0x000fe20000011404 */
[----:B------:R5:W1:Y:S01]  /*04e0*/  SHFL.IDX PT, R6, R0, RZ, 0x1f ;  /* 0x00001fff00067589 */ /* 0x000a6200000e0000 */
[----:B------:R-:W-:Y:S01]  /*04f0*/  ULDC UR4, c[0x0][0x150] ;  /* 0x0000540000047ab9 */ /* 0x000fe20000000800 */
[----:B------:R-:W-:Y:S02]  /*0500*/  ELECT P0, URZ, PT ;  /* 0x00000000003f782f */ /* 0x000fe40003800000 */
[----:B------:R-:W-:Y:S01]  /*0510*/  LEA.HI R3, R3, R4, RZ, 0x7 ;  /* 0x0000000403037211 */ /* 0x000fe200078f38ff */
[----:B------:R-:W-:Y:S01]  /*0520*/  ULDC UR5, c[0x0][0x154] ;  /* 0x0000550000057ab9 */ /* 0x000fe20000000800 */
[----:B------:R-:W-:Y:S01]  /*0530*/  SHF.R.S32.HI R7, RZ, 0x1f, R2 ;  /* 0x0000001fff077819 */ /* 0x000fe20000011402 */
[----:B------:R-:W2:Y:S01]  /*0540*/  S2UR UR10, SR_CTAID.Y ;  /* 0x00000000000a79c3 */ /* 0x000ea20000002600 */
[----:B------:R-:W-:Y:S01]  /*0550*/  LOP3.LUT R3, R3, 0xffffff80, RZ, 0xc0, !PT ;  /* 0xffffff8003037812 */ /* 0x000fe200078ec0ff */
[----:B------:R-:W-:Y:S01]  /*0560*/  ULDC UR8, c[0x0][0x144] ;  /* 0x0000510000087ab9 */ /* 0x000fe20000000800 */
[----:B------:R-:W-:Y:S01]  /*0570*/  LEA.HI R7, R7, R2, RZ, 0x2 ;  /* 0x0000000207077211 */ /* 0x000fe200078f10ff */
[----:B------:R-:W-:Y:S01]  /*0580*/  NOP ;  /* 0x0000000000007918 */ /* 0x000fe20000000000 */
[----:B------:R-:W-:Y:S01]  /*0590*/  NOP ;  /* 0x0000000000007918 */ /* 0x000fe20000000000 */
[----:B------:R-:W-:Y:S01]  /*05a0*/  IMAD.IADD R3, R4, 0x1, -R3 ;  /* 0x0000000104037824 */ /* 0x000fe200078e0a03 */
[----:B------:R-:W-:Y:S01]  /*05b0*/  LOP3.LUT R7, R7, 0x3ffffffc, RZ, 0xc0, !PT ;  /* 0x3ffffffc07077812 */ /* 0x000fe200078ec0ff */
[----:B------:R-:W-:Y:S01]  /*05c0*/  ULDC UR11, c[0x0][0x148] ;  /* 0x00005200000b7ab9 */ /* 0x000fe20000000800 */
[----:B------:R-:W-:-:S02]  /*05d0*/  IMAD.MOV.U32 R17, RZ, RZ, 0x1 ;  /* 0x00000001ff117424 */ /* 0x000fc400078e00ff */
[----:B------:R-:W-:Y:S01]  /*05e0*/  SHF.R.S32.HI R4, RZ, 0x1f, R3 ;  /* 0x0000001fff047819 */ /* 0x000fe20000011403 */
[----:B------:R-:W-:-:S03]  /*05f0*/  IMAD.IADD R2, R2, 0x1, -R7 ;  /* 0x0000000102027824 */ /* 0x000fc600078e0a07 */
[----:B------:R-:W-:Y:S02]  /*0600*/  LEA.HI R4, R4, R3, RZ, 0x3 ;  /* 0x0000000304047211 */ /* 0x000fe400078f18ff */
[----:B0-----:R-:W-:Y:S02]  /*0610*/  I2FP.F32.U32 R5, UR13 ;  /* 0x0000000d00057c45 */ /* 0x001fe40008201000 */
[--C-:B-----5:R-:W-:Y:S02]  /*0620*/  SHF.R.S32.HI R0, RZ, 0x3, R4.reuse ;  /* 0x00000003ff007819 */ /* 0x120fe40000011404 */
[----:B-1----:R-:W-:Y:S01]  /*0630*/  ISETP.NE.OR P0, PT, R6, RZ, !P0 ;  /* 0x000000ff0600720c */ /* 0x002fe20004705670 */
[----:B------:R-:W-:Y:S01]  /*0640*/  FMUL R8, R5, UR4 ;  /* 0x0000000405087c20 */ /* 0x000fe20008400000 */
[----:B------:R-:W-:-:S04]  /*0650*/  SHF.R.S32.HI R5, RZ, 0x1f, R4 ;  /* 0x0000001fff057819 */ /* 0x000fc80000011404 */
[----:B------:R-:W-:Y:S01]  /*0660*/  LEA.HI R5, R5, R0, RZ, 0x2 ;  /* 0x0000000005057211 */ /* 0x000fe200078f10ff */
[----:B------:R-:W0:Y:S03]  /*0670*/  F2I.U32.TRUNC.NTZ R8, R8 ;  /* 0x0000000800087305 */ /* 0x000e26000020f000 */
[----:B------:R-:W-:-:S03]  /*0680*/  LOP3.LUT R5, R5, 0xfffffffc, RZ, 0xc0, !PT ;  /* 0xfffffffc05057812 */ /* 0x000fc600078ec0ff */
[----:B------:R-:W-:Y:S01]  /*0690*/  VOTEU.ALL UP0, P0 ;  /* 0x00000000003f7886 */ /* 0x000fe20000000000 */
[----:B------:R-:W-:Y:S01]  /*06a0*/  VOTEU.ALL UP1, P0 ;  /* 0x00000000003f7886 */ /* 0x000fe20000020000 */
[----:B------:R-:W-:Y:S01]  /*06b0*/  IMAD.IADD R5, R0, 0x1, -R5 ;  /* 0x0000000100057824 */ /* 0x000fe200078e0a05 */
[----:B--2---:R-:W-:Y:S02]  /*06c0*/  I2FP.F32.U32 R0, UR10 ;  /* 0x0000000a00007c45 */ /* 0x004fe40008201000 */
[----:B------:R-:W1:Y:S01]  /*06d0*/  @!UP0 S2UR UR7, SR_CgaCtaId ;  /* 0x00000000000789c3 */ /* 0x000e620000008800 */
[----:B------:R-:W-:Y:S01]  /*06e0*/  IMAD R2, R2, 0x4, R5 ;  /* 0x0000000402027824 */ /* 0x000fe200078e0205 */
[----:B------:R-:W-:Y:S01]  /*06f0*/  @!UP0 UMOV UR6, 0x400 ;  /* 0x0000040000068882 */ /* 0x000fe20000000000 */
[----:B------:R-:W-:Y:S01]  /*0700*/  FMUL R4, R0, UR5 ;  /* 0x0000000500047c20 */ /* 0x000fe20008400000 */
[----:B0-----:R-:W-:Y:S02]  /*0710*/  R2UR UR4, R8 ;  /* 0x00000000080472ca */ /* 0x001fe400000e0000 */
[----:B------:R-:W-:-:S03]  /*0720*/  LEA.HI R0, R2, R2, RZ, 0x1 ;  /* 0x0000000202007211 */ /* 0x000fc600078f08ff */
[----:B------:R-:W0:Y:S01]  /*0730*/  F2I.U32.TRUNC.NTZ R4, R4 ;  /* 0x0000000400047305 */ /* 0x000e22000020f000 */
[----:B------:R-:W-:-:S05]  /*0740*/  LOP3.LUT R5, R0, 0xfffffffe, RZ, 0xc0, !PT ;  /* 0xfffffffe00057812 */ /* 0x000fca00078ec0ff */
[----:B------:R-:W-:Y:S02]  /*0750*/  IMAD.IADD R5, R2, 0x1, -R5 ;  /* 0x0000000102057824 */ /* 0x000fe400078e0a05 */
[----:B------:R-:W-:-:S04]  /*0760*/  UIADD3 UR4, -UR4, URZ, URZ ;  /* 0x0000003f04047290 */ /* 0x000fc8000fffe13f */
[----:B------:R-:W-:Y:S01]  /*0770*/  UIMAD UR8, UR8, UR4, UR13 ;  /* 0x00000004080872a4 */ /* 0x000fe2000f8e020d */
[----:B0-----:R-:W-:Y:S02]  /*0780*/  R2UR UR12, R4 ;  /* 0x00000000040c72ca */ /* 0x001fe400000e0000 */
[----:B------:R-:W-:Y:S01]  /*0790*/  UMOV UR4, 0x20 ;  /* 0x0000002000047882 */ /* 0x000fe20000000000 */
[----:B------:R-:W0:Y:S02]  /*07a0*/  LDC R4, c[0x0][0x140] ;  /* 0x00005000ff047b82 */ /* 0x000e240000000800 */
[----:B------:R-:W-:Y:S01]  /*07b0*/  ISETP.NE.AND P3, PT, R5, UR8, PT ;  /* 0x0000000805007c0c */ /* 0x000fe2000bf65270 */
[----:B------:R-:W-:Y:S01]  /*07c0*/  IMAD.SHL.U32 R5, R2, 0x4, RZ ;  /* 0x0000000402057824 */ /* 0x000fe200078e00ff */
[----:B------:R-:W-:-:S04]  /*07d0*/  @!UP0 UIADD3 UR4, -UR4, 0x100000, URZ ;  /* 0x0010000004048890 */ /* 0x000fc8000fffe13f */
[----:B------:R-:W-:Y:S02]  /*07e0*/  @!UP0 USHF.L.U32 UR5, UR4, 0xb, URZ ;  /* 0x0000000b04058899 */ /* 0x000fe4000800063f */
[----:B------:R-:W-:Y:S02]  /*07f0*/  @!UP0 USHF.L.U32 UR4, UR4, 0x1, URZ ;  /* 0x0000000104048899 */ /* 0x000fe4000800063f */
[----:B-1----:R-:W-:Y:S01]  /*0800*/  @!UP0 ULEA UR6, UR7, UR6, 0x18 ;  /* 0x0000000607068291 */ /* 0x002fe2000f8ec03f */
[----:B------:R-:W-:Y:S01]  /*0810*/  LOP3.LUT R9, R2, 0xc, R5, 0x78, !PT ;  /* 0x0000000c02097812 */ /* 0x000fe200078e7805 */
[----:B------:R-:W-:Y:S01]  /*0820*/  VOTEU.ALL UP0, P0 ;  /* 0x00000000003f7886 */ /* 0x000fe20000000000 */
[----:B------:R-:W-:Y:S01]  /*0830*/  LOP3.LUT P0, RZ, R3, 0x7, RZ, 0xc0, !PT ;  /* 0x0000000703ff7812 */ /* 0x000fe2000780c0ff */
[----:B------:R-:W-:Y:S02]  /*0840*/  UIADD3 UR12, -UR12, URZ, URZ ;  /* 0x0000003f0c0c7290 */ /* 0x000fe4000fffe13f */
[----:B------:R1:W-:Y:S01]  /*0850*/  STL [R1+0x210], R9 ;  /* 0x0002100901007387 */ /* 0x0003e20000100800 */
[----:B------:R-:W-:-:S02]  /*0860*/  ISETP.LT.U32.AND P0, PT, R9, 0x2, !P0 ;  /* 0x000000020900780c */ /* 0x000fc40004701070 */
[----:B------:R-:W-:Y:S01]  /*0870*/  @P3 LEA.HI R0, R9, R9, RZ, 0x1 ;  /* 0x0000000909003211 */ /* 0x000fe200078f08ff */
[----:B------:R-:W2:Y:S02]  /*0880*/  FENCE.VIEW.ASYNC.S ;  /* 0x00000000000073c6 */ /* 0x000ea40000000000 */
[----:B--2---:R-:W2:Y:S01]  /*0890*/  @!UP0 SYNCS.EXCH.64 URZ, [UR6+0xc0], UR4 ;  /* 0x0000c004063f85b2 */ /* 0x004ea20008000100 */
[----:B------:R-:W-:Y:S02]  /*08a0*/  @P3 SHF.R.S32.HI R0, RZ, 0x1, R0 ;  /* 0x00000001ff003819 */ /* 0x000fe40000011400 */
[----:B0-----:R-:W-:Y:S01]  /*08b0*/  ISETP.EQ.U32.AND P2, PT, R4, 0x1, PT ;  /* 0x000000010400780c */ /* 0x001fe20003f42070 */
[----:B------:R0:W1:Y:S01]  /*08c0*/  @!UP1 SYNCS.EXCH.64 URZ, [UR6+0xc8], UR4 ;  /* 0x0000c804063f95b2 */ /* 0x0000620008000100 */
[----:B------:R-:W-:Y:S01]  /*08d0*/  NOP ;  /* 0x0000000000007918 */ /* 0x000fe20000000000 */
[----:B0-----:R-:W-:-:S06]  /*08e0*/  UIMAD UR4, UR11, UR12, UR10 ;  /* 0x0000000c0b0472a4 */ /* 0x001fcc000f8e020a */
[----:B------:R-:W-:Y:S02]  /*08f0*/  @P3 ISETP.NE.AND P4, PT, R0, UR4, PT ;  /* 0x0000000400003c0c */ /* 0x000fe4000bf85270 */
[----:B------:R-:W-:Y:S02]  /*0900*/  SEL R0, RZ, 0x1, !P0 ;  /* 0x00000001ff007807 */ /* 0x000fe40004000000 */
[----:B------:R-:W-:-:S04]  /*0910*/  @P3 SEL R17, RZ, 0x1, P4 ;  /* 0x00000001ff113807 */ /* 0x000fc80002000000 */
[----:B------:R-:W-:Y:S01]  /*0920*/  LOP3.LUT R17, R17, R0, RZ, 0xc0, !PT ;  /* 0x0000000011117212 */ /* 0x000fe200078ec0ff */
[----:B--2---:R-:W-:Y:S06]  /*0930*/  @!P2 BRA `(.L_x_4) ;  /* 0x000000000008a947 */ /* 0x004fec0003800000 */
[----:B-1-34-:R-:W-:Y:S01]  /*0940*/  UCGABAR_ARV ;  /* 0x00000000000079c7 */ /* 0x01afe20008000000 */
[----:B------:R-:W-:Y:S05]  /*0950*/  BRA `(.L_x_5) ;  /* 0x0000000000047947 */ /* 0x000fea0003800000 */
.L_x_4:
[----:B-1-34-:R-:W-:Y:S01]  /*0960*/  NOP ;  /* 0x0000000000007918 */ /* 0x01afe20000000000 */
.L_x_5:
[----:B------:R-:W-:Y:S01]  /*0970*/  ULDC UR4, c[0x0][0x65c] ;  /* 0x0001970000047ab9 */ /* 0x000fe20000000800 */
[----:B------:R-:W-:Y:S01]  /*0980*/  UMOV UR5, URZ ;  /* 0x0000003f00057c82 */ /* 0x000fe20008000000 */
[----:B------:R-:W-:-:S03]  /*0990*/  UISETP.NE.AND UP0, UPT, UR4, 0x1, UPT ;  /* 0x000000010400788c */ /* 0x000fc6000bf05270 */
[----:B------:R-:W-:Y:S01]  /*09a0*/  UMOV UR4, UR13 ;  /* 0x0000000d00047c82 */ /* 0x000fe20008000000 */
[----:B------:R-:W-:Y:S02]  /*09b0*/  UP2UR UR39, UPR, URZ, 0x1 ;  /* 0x000000013f277883 */ /* 0x000fe40008000000 */
[----:B------:R-:W-:Y:S02]  /*09c0*/  PLOP3.LUT P0, PT, PT, PT, UP0, 0x80, 0x0 ;  /* 0x000000000000781c */ /* 0x000fe40003f0f008 */
[----:B------:R-:W-:Y:S02]  /*09d0*/  PLOP3.LUT P3, PT, PT, PT, UP0, 0x80, 0x0 ;  /* 0x000000000000781c */ /* 0x000fe40003f6f008 */
[----:B------:R-:W-:Y:S01]  /*09e0*/  PLOP3.LUT P5, PT, PT, PT, UP0, 0x80, 0x0 ;  /* 0x000000000000781c */ /* 0x000fe20003faf008 */
[----:B------:R-:W-:Y:S01]  /*09f0*/  @UP0 ULDC UR14, c[0x0][0x10] ;  /* 0x00000400000e0ab9 */ /* 0x000fe20000000800 */
[----:B------:R-:W-:Y:S01]  /*0a00*/  @UP0 UMOV UR6, UR10 ;  /* 0x0000000a00060c82 */ /* 0x000fe20008000000 */
[----:B------:R-:W-:Y:S01]  /*0a10*/  @UP0 UMOV UR7, URZ ;  /* 0x0000003f00070c82 */ /* 0x000fe20008000000 */
[----:B------:R-:W-:Y:S01]  /*0a20*/  PLOP3.LUT P4, PT, PT, PT, UP0, 0x80, 0x0 ;  /* 0x000000000000781c */ /* 0x000fe20003f8f008 */
[----:B------:R-:W-:-:S03]  /*0a30*/  @UP0 UIMAD.WIDE.U32 UR14, UR13, UR14, UR6 ;  /* 0x0000000e0d0e02a5 */ /* 0x000fc6000f8e0006 */
[----:B------:R-:W-:Y:S01]  /*0a40*/  @!UP0 ULDC UR7, c[0x0][0xc] ;  /* 0x0000030000078ab9 */ /* 0x000fe20000000800 */
[----:B------:R-:W-:Y:S01]  /*0a50*/  @UP0 UMOV UR6, URZ ;  /* 0x0000003f00060c82 */ /* 0x000fe20008000000 */
[----:B------:R-:W-:Y:S01]  /*0a60*/  @!UP0 UIMAD.WIDE.U32 UR4, UR10, UR7, UR4 ;  /* 0x000000070a0482a5 */ /* 0x000fe2000f8e0004 */
[----:B------:R-:W-:Y:S01]  /*0a70*/  IMAD.U32 R2, RZ, RZ, UR14 ;  /* 0x0000000eff027e24 */ /* 0x000fe2000f8e00ff */
[----:B------:R-:W-:Y:S02]  /*0a80*/  @UP0 UIADD3 UR6, UR15, UR6, URZ ;  /* 0x000000060f060290 */ /* 0x000fe4000fffe03f */
[----:B------:R-:W-:Y:S02]  /*0a90*/  IMAD.U32 R3, RZ, RZ, UR15 ;  /* 0x0000000fff037e24 */ /* 0x000fe4000f8e00ff */
[----:B------:R-:W-:Y:S02]  /*0aa0*/  @P0 IMAD.MOV.U32 R7, RZ, RZ, R2 ;  /* 0x000000ffff070224 */ /* 0x000fe400078e0002 */
[----:B------:R-:W-:-:S02]  /*0ab0*/  IMAD.U32 R5, RZ, RZ, UR5 ;  /* 0x00000005ff057e24 */ /* 0x000fc4000f8e00ff */
[----:B------:R-:W-:Y:S02]  /*0ac0*/  IMAD.U32 R2, RZ, RZ, UR4 ;  /* 0x00000004ff027e24 */ /* 0x000fe4000f8e00ff */
[----:B------:R-:W-:Y:S02]  /*0ad0*/  @P3 IMAD.U32 R6, RZ, RZ, UR6 ;  /* 0x00000006ff063e24 */ /* 0x000fe4000f8e00ff */
[----:B------:R-:W-:Y:S02]  /*0ae0*/  @!P5 IMAD.MOV.U32 R6, RZ, RZ, R5 ;  /* 0x000000ffff06d224 */ /* 0x000fe400078e0005 */
[----:B------:R-:W-:Y:S02]  /*0af0*/  @!P4 IMAD.MOV.U32 R7, RZ, RZ, R2 ;  /* 0x000000ffff07c224 */ /* 0x000fe400078e0002 */
[----:B------:R-:W-:Y:S01]  /*0b00*/  IMAD.U32 R3, RZ, RZ, UR5 ;  /* 0x00000005ff037e24 */ /* 0x000fe2000f8e00ff */
[----:B------:R0:W-:Y:S01]  /*0b10*/  STL [R1+0x220], R6 ;  /* 0x0002200601007387 */ /* 0x0001e20000100800 */
[----:B------:R-:W-:-:S03]  /*0b20*/  IMAD.U32 R4, RZ, RZ, UR4 ;  /* 0x00000004ff047e24 */ /* 0x000fc6000f8e00ff */
[----:B------:R0:W-:Y:S01]  /*0b30*/  STL [R1+0x224], R7 ;  /* 0x0002240701007387 */ /* 0x0001e20000100800 */
[----:B------:R-:W-:Y:S05]  /*0b40*/  @!P2 BRA `(.L_x_6) ;  /* 0x00000000000ca947 */ /* 0x000fea0003800000 */
[----:B------:R-:W-:Y:S01]  /*0b50*/  UCGABAR_WAIT ;  /* 0x0000000000007dc7 */ /* 0x000fe20008000000 */
[----:B------:R-:W-:Y:S01]  /*0b60*/  CCTL.IVALL ;  /* 0x00000000ff00798f */ /* 0x000fe20002000000 */
[----:B------:R-:W-:Y:S05]  /*0b70*/  BRA `(.L_x_7) ;  /* 0x0000000000047947 */ /* 0x000fea0003800000 */
.L_x_6:
[----:B------:R-:W-:Y:S06]  /*0b80*/  BAR.SYNC.DEFER_BLOCKING 0x0 ;  /* 0x0000000000007b1d */ /* 0x000fec0000010000 */
.L_x_7:
[----:B------:R-:W-:Y:S05]  /*0b90*/  @!P1 BRA `(.L_x_8) ;  /* 0x000001dc00089947 */ /* 0x000fea0003800000 */
[----:B------:R-:W-:-:S06]  /*0ba0*/  UISETP.GT.U32.AND UP0, UPT, UR16, 0x1, UPT ;  /* 0x000000011000788c */ /* 0x000fcc000bf04070 */
[----:B------:R-:W-:-:S13]  /*0bb0*/  PLOP3.LUT P0, PT, PT, PT, UP0, 0x80, 0x0 ;  /* 0x000000000000781c */ /* 0x000fda0003f0f008 */
[----:B------:R-:W-:Y:S05]  /*0bc0*/  @P0 EXIT ;  /* 0x000000000000094d */ /* 0x000fea0003800000 */
[----:B------:R-:W-:Y:S01]  /*0bd0*/  ULDC.64 UR4, c[0x0][0x650] ;  /* 0x0001940000047ab9 */ /* 0x000fe20000000a00 */
[----:B------:R-:W-:Y:S01]  /*0be0*/  UMOV UR44, 0xffffffff ;  /* 0xffffffff002c7882 */ /* 0x000fe20000000000 */
[----:B------:R-:W-:Y:S01]  /*0bf0*/  ISETP.GE.U32.AND P0, PT, R7, UR4, PT ;  /* 0x0000000407007c0c */ /* 0x000fe2000bf06070 */
[----:B------:R-:W-:Y:S01]  /*0c00*/  UMOV UR43, 0xffffffff ;  /* 0xffffffff002b7882 */ /* 0x000fe20000000000 */
[----:B------:R-:W-:Y:S01]  /*0c10*/  UMOV UR40, 0xffffffff ;  /* 0xffffffff00287882 */ /* 0x000fe20000000000 */
[----:B------:R-:W-:Y:S02]  /*0c20*/  PRMT R0, RZ, 0x7610, R0 ;  /* 0x00007610ff007816 */ /* 0x000fe40000000000 */
[----:B------:R-:W-:-:S13]  /*0c30*/  ISETP.GE.U32.AND.EX P0, PT, R6, UR5, PT, P0 ;  /* 0x0000000506007c0c */ /* 0x000fda000bf06100 */
[----:B------:R-:W-:Y:S05]  /*0c40*/  @P0 BRA `(.L_x_9) ;  /* 0x0000000400480947 */ /* 0x000fea0003800000 */
[----:B------:R-:W-:Y:S01]  /*0c50*/  ULDC.64 UR16, c[0x0][0x628] ;  /* 0x00018a0000107ab9 */ /* 0x000fe20000000a00 */
[C---:B------:R-:W-:Y:S01]  /*0c60*/  R2UR UR19, R7.reuse ;  /* 0x00000000071372ca */ /* 0x040fe200000e0000 */
[----:B------:R-:W-:Y:S01]  /*0c70*/  ULDC UR18, c[0x0][0x630] ;  /* 0x00018c0000127ab9 */ /* 0x000fe20000000800 */
[----:B------:R-:W-:Y:S02]  /*0c80*/  ISETP.NE.U32.AND P0, PT, RZ, UR16, PT ;  /* 0x00000010ff007c0c */ /* 0x000fe4000bf05070 */
[----:B------:R-:W-:Y:S02]  /*0c90*/  R2UR UR4, R7 ;  /* 0x00000000070472ca */ /* 0x000fe400000e0000 */
[----:B------:R-:W-:Y:S02]  /*0ca0*/  ISETP.NE.AND.EX P0, PT, RZ, UR17, PT, P0 ;  /* 0x00000011ff007c0c */ /* 0x000fe4000bf05300 */
[----:B------:R-:W-:-:S11]  /*0cb0*/  R2UR UR5, R6 ;  /* 0x00000000060572ca */ /* 0x000fd600000e0000 */
[----:B------:R-:W-:Y:S05]  /*0cc0*/  @!P0 BRA `(.L_x_10) ;  /* 0x0000000000308947 */ /* 0x000fea0003800000 */
[----:B------:R-:W-:Y:S01]  /*0cd0*/  R2UR UR4, R7 ;  /* 0x00000000070472ca */ /* 0x000fe200000e0000 */
[----:B------:R-:W-:Y:S01]  /*0ce0*/  ULDC UR9, c[0x0][0x634] ;  /* 0x00018d0000097ab9 */ /* 0x000fe20000000800 */
[----:B------:R-:W-:-:S11]  /*0cf0*/  R2UR UR13, R6 ;  /* 0x00000000060d72ca */ /* 0x000fd600000e0000 */
[----:B------:R-:W-:-:S04]  /*0d00*/  UIADD3 UR9, UP0, UR4, UR9, URZ ;  /* 0x0000000904097290 */ /* 0x000fc8000ff1e03f */
[----:B------:R-:W-:-:S04]  /*0d10*/  UIADD3.X UR13, URZ, UR13, URZ, UP0, !UPT ;  /* 0x0000000d3f0d7290 */ /* 0x000fc800087fe43f */
[----:B------:R-:W-:-:S04]  /*0d20*/  UIMAD.WIDE.U32 UR4, UR13, UR16, URZ ;  /* 0x000000100d0472a5 */ /* 0x000fc8000f8e003f */
[----:B------:R-:W-:Y:S02]  /*0d30*/  UIMAD.WIDE.U32 UR6, UP0, UR9, UR17, UR4 ;  /* 0x00000011090672a5 */ /* 0x000fe4000f800004 */
[----:B------:R-:W-:Y:S02]  /*0d40*/  UIMAD.WIDE.U32 UR4, UR9, UR16, URZ ;  /* 0x00000010090472a5 */ /* 0x000fe4000f8e003f */
[----:B------:R-:W-:Y:S02]  /*0d50*/  UIADD3.X UR15, URZ, URZ, URZ, UP0, !UPT ;  /* 0x0000003f3f0f7290 */ /* 0x000fe400087fe43f */
[----:B------:R-:W-:Y:S01]  /*0d60*/  UIADD3 URZ, UP0, UR5, UR6, URZ ;  /* 0x00000006053f7290 */ /* 0x000fe2000ff1e03f */
[----:B------:R-:W-:-:S03]  /*0d70*/  UMOV UR14, UR7 ;  /* 0x00000007000e7c82 */ /* 0x000fc60008000000 */
[----:B------:R-:W-:-:S12]  /*0d80*/  UIMAD.WIDE.U32.X UR4, UR13, UR17, UR14, UP0 ;  /* 0x000000110d0472a5 */ /* 0x000fd800080e040e */
.L_x_10:
[----:B------:R-:W-:Y:S01]  /*0d90*/  USHF.R.U64 UR40, UR4, UR18, UR5 ;  /* 0x0000001204287299 */ /* 0x000fe20008001205 */
[----:B------:R-:W-:Y:S01]  /*0da0*/  R2UR UR7, R6 ;  /* 0x00000000060772ca */ /* 0x000fe200000e0000 */
[----:B------:R-:W-:Y:S02]  /*0db0*/  USHF.R.U32.HI UR4, URZ, UR18, UR5 ;  /* 0x000000123f047299 */ /* 0x000fe40008011605 */
[----:B------:R-:W-:Y:S01]  /*0dc0*/  UIADD3 UR5, UP0, URZ, -UR40, URZ ;  /* 0x800000283f057290 */ /* 0x000fe2000ff1e03f */
[----:B------:R-:W-:Y:S01]  /*0dd0*/  ULDC.64 UR14, c[0x0][0x620] ;  /* 0x00018800000e7ab9 */ /* 0x000fe20000000a00 */
[----:B------:R-:W-:Y:S02]  /*0de0*/  UMOV UR6, UR19 ;  /* 0x0000001300067c82 */ /* 0x000fe40008000000 */
[----:B------:R-:W-:Y:S01]  /*0df0*/  UIADD3.X UR4, URZ, ~UR4, URZ, UP0, !UPT ;  /* 0x800000043f047290 */ /* 0x000fe200087fe43f */
[----:B------:R-:W-:Y:S01]  /*0e00*/  ULDC UR9, c[0x0][0x618] ;  /* 0x0001860000097ab9 */ /* 0x000fe20000000800 */
[----:B------:R-:W-:-:S02]  /*0e10*/  UIMAD UR12, UR11, UR12, UR10 ;  /* 0x0000000c0b0c72a4 */ /* 0x000fc4000f8e020a */
[----:B------:R-:W-:Y:S02]  /*0e20*/  UIMAD UR4, UR4, UR14, URZ ;  /* 0x0000000e040472a4 */ /* 0x000fe4000f8e023f */
[----:B------:R-:W-:Y:S02]  /*0e30*/  UIMAD.WIDE.U32 UR6, UR5, UR14, UR6 ;  /* 0x0000000e050672a5 */ /* 0x000fe4000f8e0006 */
[----:B------:R-:W-:Y:S01]  /*0e40*/  UIMAD UR4, UR5, UR15, UR4 ;  /* 0x0000000f050472a4 */ /* 0x000fe2000f8e0204 */
[----:B------:R-:W-:Y:S01]  /*0e50*/  ULDC UR10, c[0x0][0x608] ;  /* 0x00018200000a7ab9 */ /* 0x000fe20000000800 */
[----:B------:R-:W-:Y:S02]  /*0e60*/  ULDC UR18, c[0x0][0x658] ;  /* 0x0001960000127ab9 */ /* 0x000fe40000000800 */
[----:B------:R-:W-:Y:S01]  /*0e70*/  UIADD3 UR7, UR7, UR4, URZ ;  /* 0x0000000407077290 */ /* 0x000fe2000fffe03f */
[----:B------:R-:W-:Y:S02]  /*0e80*/  UMOV UR11, 0xffffffff ;  /* 0xffffffff000b7882 */ /* 0x000fe40000000000 */
[----:B------:R-:W-:Y:S01]  /*0e90*/  ULDC.64 UR4, c[0x0][0x640] ;  /* 0x0001900000047ab9 */ /* 0x000fe20000000a00 */
[----:B------:R-:W-:Y:S01]  /*0ea0*/  USHF.R.U64 UR16, UR6, UR9, UR7 ;  /* 0x0000000906107299 */ /* 0x000fe20008001207 */
[----:B------:R-:W-:Y:S01]  /*0eb0*/  ISETP.NE.U32.AND P0, PT, RZ, UR4, PT ;  /* 0x00000004ff007c0c */ /* 0x000fe2000bf05070 */
[----:B------:R-:W-:-:S02]  /*0ec0*/  USHF.R.U32.HI UR7, URZ, UR9, UR7 ;  /* 0x000000093f077299 */ /* 0x000fc40008011607 */
[----:B------:R-:W-:Y:S01]  /*0ed0*/  USHF.L.U32 UR6, UR11, UR18, URZ ;  /* 0x000000120b067299 */ /* 0x000fe2000800063f */
[----:B------:R-:W-:Y:S01]  /*0ee0*/  ISETP.NE.AND.EX P0, PT, RZ, UR5, PT, P0 ;  /* 0x00000005ff007c0c */ /* 0x000fe2000bf05300 */
[----:B------:R-:W-:Y:S02]  /*0ef0*/  USHF.R.U64 UR22, UR16, UR10, UR7 ;  /* 0x0000000a10167299 */ /* 0x000fe40008001207 */
[----:B------:R-:W-:Y:S02]  /*0f00*/  USHF.R.U32.HI UR7, URZ, UR10, UR7 ;  /* 0x0000000a3f077299 */ /* 0x000fe40008011607 */
[----:B------:R-:W-:Y:S02]  /*0f10*/  UISETP.NE.AND UP1, UPT, UR39, URZ, UPT ;  /* 0x0000003f2700728c */ /* 0x000fe4000bf25270 */
[----:B------:R-:W-:Y:S01]  /*0f20*/  USHF.R.U64 UR23, UR22, UR18, UR7 ;  /* 0x0000001216177299 */ /* 0x000fe20008001207 */
[----:B------:R-:W-:Y:S01]  /*0f30*/  ULDC UR17, c[0x0][0x600] ;  /* 0x0001800000117ab9 */ /* 0x000fe20000000800 */
[----:B------:R-:W-:-:S02]  /*0f40*/  ULOP3.LUT UR13, URZ, UR6, URZ, 0x33, !UPT ;  /* 0x000000063f0d7292 */ /* 0x000fc4000f8e333f */
[----:B------:R-:W-:Y:S02]  /*0f50*/  UIADD3 UR15, UR17, -0x1, URZ ;  /* 0xffffffff110f7890 */ /* 0x000fe4000fffe03f */
[----:B------:R-:W-:Y:S02]  /*0f60*/  USEL UR12, UR8, UR12, !UP1 ;  /* 0x0000000c080c7287 */ /* 0x000fe4000c800000 */
[----:B------:R-:W-:Y:S01]  /*0f70*/  USHF.R.U32.HI UR7, URZ, UR18, UR7 ;  /* 0x000000123f077299 */ /* 0x000fe20008011607 */
[----:B------:R-:W-:Y:S01]  /*0f80*/  ULDC UR19, c[0x0][0x648] ;  /* 0x0001920000137ab9 */ /* 0x000fe20000000800 */
[----:B------:R-:W-:Y:S01]  /*0f90*/  ULDC UR20, c[0x0][0x638] ;  /* 0x00018e0000147ab9 */ /* 0x000fe20000000800 */
[----:B------:R-:W-:Y:S01]  /*0fa0*/  UMOV UR21, 0x1 ;  /* 0x0000000100157882 */ /* 0x000fe20000000000 */
[----:B------:R-:W-:Y:S01]  /*0fb0*/  UMOV UR6, UR23 ;  /* 0x0000001700067c82 */ /* 0x000fe20008000000 */
[----:B------:R-:W-:Y:S07]  /*0fc0*/  @!P0 BRA `(.L_x_11) ;  /* 0x0000000000308947 */ /* 0x000fee0003800000 */
[----:B------:R-:W-:Y:S02]  /*0fd0*/  ULDC UR10, c[0x0][0x64c] ;  /* 0x00019300000a7ab9 */ /* 0x000fe40000000800 */
        /* <DEDUP_REMOVED lines=8> */
[----:B------:R-:W-:-:S07]  /*1060*/  UIMAD.WIDE.U32.X UR4, UR14, UR5, UR10, UP0 ;  /* 0x000000050e0472a5 */ /* 0x000fce00080e040a */
[----:B------:R-:W-:Y:S01]  /*1070*/  UMOV UR6, UR4 ;  /* 0x0000000400067c82 */ /* 0x000fe20008000000 */
[----:B------:R-:W-:-:S05]  /*1080*/  UMOV UR7, UR5 ;  /* 0x0000000500077c82 */ /* 0x000fca0008000000 */
.L_x_11:
[----:B------:R-:W-:Y:S01]  /*1090*/  USHF.R.U64 UR5, UR6, UR19, UR7 ;  /* 0x0000001306057299 */ /* 0x000fe20008001207 */
[----:B------:R-:W-:Y:S01]  /*10a0*/  IMAD.MOV.U32 R0, RZ, RZ, 0x1 ;  /* 0x00000001ff007424 */ /* 0x000fe200078e00ff */
[----:B------:R-:W-:Y:S02]  /*10b0*/  USHF.L.U32 UR4, UR21, UR18, URZ ;  /* 0x0000001215047299 */ /* 0x000fe4000800063f */
[----:B------:R-:W-:Y:S02]  /*10c0*/  ULOP3.LUT UR13, UR22, UR13, URZ, 0xc0, !UPT ;  /* 0x0000000d160d7292 */ /* 0x000fe4000f8ec03f */
[----:B------:R-:W-:Y:S02]  /*10d0*/  UIADD3 UR6, -UR5, URZ, URZ ;  /* 0x0000003f05067290 */ /* 0x000fe4000fffe13f */
[----:B------:R-:W-:Y:S02]  /*10e0*/  UIMAD UR13, UR4, UR5, UR13 ;  /* 0x00000005040d72a4 */ /* 0x000fe4000f8e020d */
[----:B------:R-:W-:-:S02]  /*10f0*/  ULOP3.LUT UR15, UR16, UR15, URZ, 0xc0, !UPT ;  /* 0x0000000f100f7292 */ /* 0x000fc4000f8ec03f */
[----:B------:R-:W-:Y:S01]  /*1100*/  UIMAD UR4, UR6, UR20, UR23 ;  /* 0x00000014060472a4 */ /* 0x000fe2000f8e0217 */
[----:B------:R-:W-:Y:S01]  /*1110*/  ULDC UR5, c[0x0][0x610] ;  /* 0x0001840000057ab9 */ /* 0x000fe20000000800 */
[----:B------:R-:W-:Y:S02]  /*1120*/  UISETP.NE.AND UP0, UPT, UR39, URZ, UPT ;  /* 0x0000003f2700728c */ /* 0x000fe4000bf05270 */
[----:B------:R-:W-:Y:S02]  /*1130*/  UIMAD UR12, UR13, UR5, UR12 ;  /* 0x000000050d0c72a4 */ /* 0x000fe4000f8e020c */
[----:B------:R-:W-:-:S04]  /*1140*/  UIMAD UR4, UR4, UR17, UR15 ;  /* 0x00000011040472a4 */ /* 0x000fc8000f8e020f */
[----:B------:R-:W-:Y:S02]  /*1150*/  USEL UR43, UR4, UR12, !UP0 ;  /* 0x0000000c042b7287 */ /* 0x000fe4000c000000 */
[----:B------:R-:W-:-:S12]  /*1160*/  USEL UR44, UR12, UR4, !UP0 ;  /* 0x000000040c2c7287 */ /* 0x000fd8000c000000 */
.L_x_9:
[----:B------:R-:W-:-:S08]  /*1170*/  NOP ;  /* 0x0000000000007918 */ /* 0x000fd00000000000 */
[----:B------:R-:W1:Y:S02]  /*1180*/  USETMAXREG.TRY_ALLOC.CTAPOOL UP0, 0xf0 ;  /* 0x000000f0000079c8 */ /* 0x000e640008000600 */
[----:B-1----:R-:W-:-:S13]  /*1190*/  PLOP3.LUT P0, PT, PT, PT, UP0, 0x80, 0x0 ;  /* 0x000000000000781c */ /* 0x002fda0003f0f008 */
[----:B------:R-:W-:Y:S05]  /*11a0*/  @!P0 BRA `(.L_x_9) ;  /* 0xfffffffc00f08947 */ /* 0x000fea000383ffff */
[----:B------:R-:W-:Y:S01]  /*11b0*/  ULDC.64 UR4, c[0x0][0x598] ;  /* 0x0001660000047ab9 */ /* 0x000fe20000000a00 */
[----:B------:R-:W-:Y:S01]  /*11c0*/  ULDC.64 UR46, c[0x0][0x208] ;  /* 0x00008200002e7ab9 */ /* 0x000fe20000000a00 */
[----:B------:R-:W-:-:S04]  /*11d0*/  ISETP.NE.U32.AND P0, PT, RZ, UR4, PT ;  /* 0x00000004ff007c0c */ /* 0x000fc8000bf05070 */
[----:B------:R-:W-:-:S13]  /*11e0*/  ISETP.NE.AND.EX P0, PT, RZ, UR5, PT, P0 ;  /* 0x00000005ff007c0c */ /* 0x000fda000bf05300 */
[----:B------:R-:W-:Y:S05]  /*11f0*/  @!P0 BRA `(.L_x_12) ;  /* 0x00000000001c8947 */ /* 0x000fea0003800000 */
[----:B------:R-:W1:Y:S02]  /*1200*/  LDC.64 R2, c[0x0][0x598] ;  /* 0x00016600ff027b82 */ /* 0x000e640000000a00 */
[----:B-1----:R-:W2:Y:S02]  /*1210*/  LDG.E.64 R2, desc[UR46][R2.64] ;  /* 0x0000002e02027981 */ /* 0x002ea4000c1e1b00 */
[----:B--2---:R-:W-:-:S04]  /*1220*/  ISETP.NE.U32.AND P0, PT, R2, RZ, PT ;  /* 0x000000ff0200720c */ /* 0x004fc80003f05070 */
[----:B------:R-:W-:-:S13]  /*1230*/  ISETP.NE.AND.EX P0, PT, R3, RZ, PT, P0 ;  /* 0x000000ff0300720c */ /* 0x000fda0003f05300 */
[----:B------:R-:W-:Y:S05]  /*1240*/  @!P0 BRA `(.L_x_12) ;  /* 0x0000000000088947 */ /* 0x000fea0003800000 */
[----:B------:R1:W5:Y:S01]  /*1250*/  LD.E R2, desc[UR46][R2.64] ;  /* 0x0000002e02027980 */ /* 0x000362000c101900 */
[----:B------:R-:W-:Y:S05]  /*1260*/  BRA `(.L_x_13) ;  /* 0x0000000000247947 */ /* 0x000fea0003800000 */
.L_x_12:
[----:B------:R-:W-:Y:S02]  /*1270*/  ULDC.64 UR4, c[0x0][0x588] ;  /* 0x0001620000047ab9 */ /* 0x000fe40000000a00 */
[----:B------:R-:W-:-:S04]  /*1280*/  ISETP.NE.U32.AND P0, PT, RZ, UR4, PT ;  /* 0x00000004ff007c0c */ /* 0x000fc8000bf05070 */
[----:B------:R-:W-:-:S13]  /*1290*/  ISETP.NE.AND.EX P0, PT, RZ, UR5, PT, P0 ;  /* 0x00000005ff007c0c */ /* 0x000fda000bf05300 */
[----:B------:R-:W-:Y:S05]  /*12a0*/  @!P0 BRA `(.L_x_14) ;  /* 0x00000000000c8947 */ /* 0x000fea0003800000 */
[----:B------:R-:W1:Y:S02]  /*12b0*/  LDC.64 R2, c[0x0][0x588] ;  /* 0x00016200ff027b82 */ /* 0x000e640000000a00 */
[----:B-1----:R2:W5:Y:S01]  /*12c0*/  LDG.E R2, desc[UR46][R2.64] ;  /* 0x0000002e02027981 */ /* 0x002562000c1e1900 */
[----:B------:R-:W-:Y:S05]  /*12d0*/  BRA `(.L_x_13) ;  /* 0x0000000000087947 */ /* 0x000fea0003800000 */
.L_x_14:
[----:B------:R-:W-:Y:S02]  /*12e0*/  ULDC UR4, c[0x0][0x580] ;  /* 0x0001600000047ab9 */ /* 0x000fe40000000800 */
[----:B------:R-:W-:-:S07]  /*12f0*/  IMAD.U32 R2, RZ, RZ, UR4 ;  /* 0x00000004ff027e24 */ /* 0x000fce000f8e00ff */
.L_x_13:
[----:B------:R-:W-:Y:S02]  /*1300*/  ULDC.64 UR4, c[0x0][0x5a0] ;  /* 0x0001680000047ab9 */ /* 0x000fe40000000a00 */
[----:B------:R-:W-:-:S04]  /*1310*/  ISETP.NE.U32.AND P0, PT, RZ, UR4, PT ;  /* 0x00000004ff007c0c */ /* 0x000fc8000bf05070 */
[----:B------:R-:W-:-:S13]  /*1320*/  ISETP.NE.AND.EX P0, PT, RZ, UR5, PT, P0 ;  /* 0x00000005ff007c0c */ /* 0x000fda000bf05300 */
[----:B------:R-:W-:Y:S05]  /*1330*/  @!P0 BRA `(.L_x_15) ;  /* 0x00000000001c8947 */ /* 0x000fea0003800000 */
[----:B------:R-:W3:Y:S02]  /*1340*/  LDC.64 R4, c[0x0][0x5a0] ;  /* 0x00016800ff047b82 */ /* 0x000ee40000000a00 */
[----:B---3--:R-:W3:Y:S02]  /*1350*/  LDG.E.64 R4, desc[UR46][R4.64] ;  /* 0x0000002e04047981 */ /* 0x008ee4000c1e1b00 */
[----:B---3--:R-:W-:-:S04]  /*1360*/  ISETP.NE.U32.AND P0, PT, R4, RZ, PT ;  /* 0x000000ff0400720c */ /* 0x008fc80003f05070 */
[----:B------:R-:W-:-:S13]  /*1370*/  ISETP.NE.AND.EX P0, PT, R5, RZ, PT, P0 ;  /* 0x000000ff0500720c */ /* 0x000fda0003f05300 */
[----:B------:R-:W-:Y:S05]  /*1380*/  @!P0 BRA `(.L_x_15) ;  /* 0x0000000000088947 */ /* 0x000fea0003800000 */
[----:B------:R3:W5:Y:S01]  /*1390*/  LD.E R16, desc[UR46][R4.64] ;  /* 0x0000002e04107980 */ /* 0x000762000c101900 */
[----:B------:R-:W-:Y:S05]  /*13a0*/  BRA `(.L_x_16) ;  /* 0x0000000000247947 */ /* 0x000fea0003800000 */
.L_x_15:
[----:B------:R-:W-:Y:S02]  /*13b0*/  ULDC.64 UR4, c[0x0][0x590] ;  /* 0x0001640000047ab9 */ /* 0x000fe40000000a00 */
[----:B------:R-:W-:-:S04]  /*13c0*/  ISETP.NE.U32.AND P0, PT, RZ, UR4, PT ;  /* 0x00000004ff007c0c */ /* 0x000fc8000bf05070 */
[----:B------:R-:W-:-:S13]  /*13d0*/  ISETP.NE.AND.EX P0, PT, RZ, UR5, PT, P0 ;  /* 0x00000005ff007c0c */ /* 0x000fda000bf05300 */
[----:B------:R-:W-:Y:S05]  /*13e0*/  @!P0 BRA `(.L_x_17) ;  /* 0x00000000000c8947 */ /* 0x000fea0003800000 */
[----:B------:R-:W3:Y:S02]  /*13f0*/  LDC.64 R4, c[0x0][0x590] ;  /* 0x00016400ff047b82 */ /* 0x000ee40000000a00 */
[----:B---3--:R4:W5:Y:S01]  /*1400*/  LDG.E R16, desc[UR46][R4.64] ;  /* 0x0000002e04107981 */ /* 0x008962000c1e1900 */
[----:B------:R-:W-:Y:S05]  /*1410*/  BRA `(.L_x_16) ;  /* 0x0000000000087947 */ /* 0x000fea0003800000 */
.L_x_17:
[----:B------:R-:W-:Y:S02]  /*1420*/  ULDC UR4, c[0x0][0x584] ;  /* 0x0001610000047ab9 */ /* 0x000fe40000000800 */
[----:B------:R-:W-:-:S07]  /*1430*/  IMAD.U32 R16, RZ, RZ, UR4 ;  /* 0x00000004ff107e24 */ /* 0x000fce000f8e00ff */
.L_x_16:
[----:B------:R-:W-:-:S13]  /*1440*/  LOP3.LUT P0, RZ, R0, 0xff, RZ, 0xc0, !PT ;  /* 0x000000ff00ff7812 */ /* 0x000fda000780c0ff */
[----:B------:R-:W-:Y:S05]  /*1450*/  @!P0 EXIT ;  /* 0x000000000000894d */ /* 0x000fea0003800000 */
[----:B------:R-:W-:Y:S01]  /*1460*/  ULDC UR4, c[0x0][0x28c] ;  /* 0x0000a30000047ab9 */ /* 0x000fe20000000800 */
[----:B------:R-:W-:Y:S01]  /*1470*/  UMOV UR36, URZ ;  /* 0x0000003f00247c82 */ /* 0x000fe20008000000 */
[----:B------:R-:W-:Y:S01]  /*1480*/  UIADD3 UR4, UR4, 0xf, URZ ;  /* 0x0000000f04047890 */ /* 0x000fe2000fffe03f */
[----:B------:R-:W-:-:S03]  /*1490*/  UMOV UR37, URZ ;  /* 0x0000003f00257c82 */ /* 0x000fc60008000000 */
[----:B------:R-:W-:-:S04]  /*14a0*/  USHF.R.S32.HI UR5, URZ, 0x1f, UR4 ;  /* 0x0000001f3f057899 */ /* 0x000fc80008011404 */
[----:B------:R-:W-:-:S04]  /*14b0*/  ULEA.HI UR5, UR5, UR4, URZ, 0x4 ;  /* 0x0000000405057291 */ /* 0x000fc8000f8f203f */
[----:B------:R-:W-:-:S12]  /*14c0*/  USHF.R.S32.HI UR41, URZ, 0x4, UR5 ;  /* 0x000000043f297899 */ /* 0x000fd80008011405 */
.L_x_703:
[----:B------:R-:W0:Y:S01]  /*14d0*/  S2R R0, SR_TID.X ;  /* 0x0000000000007919 */ /* 0x000e220000002100 */
[----:B------:R-:W1:Y:S01]  /*14e0*/  S2UR UR6, SR_CgaCtaId ;  /* 0x00000000000679c3 */ /* 0x000e620000008800 */
[----:B------:R-:W-:Y:S02]  /*14f0*/  UMOV UR42, 0x400 ;  /* 0x00000400002a7882 */ /* 0x000fe40000000000 */
[----:B-1----:R-:W-:Y:S01]  /*1500*/  ULEA UR42, UR6, UR42, 0x18 ;  /* 0x0000002a062a7291 */ /* 0x002fe2000f8ec03f */
[----:B0-----:R-:W-:-:S04]  /*1510*/  LOP3.LUT R0, R0, 0x80, RZ, 0xc0, !PT ;  /* 0x0000008000007812 */ /* 0x001fc800078ec0ff */
[----:B------:R-:W-:-:S06]  /*1520*/  SHF.R.U32.HI R0, RZ, 0x7, R0 ;  /* 0x00000007ff007819 */ /* 0x000fcc0000011600 */
[----:B------:R-:W0:Y:S02]  /*1530*/  SHFL.IDX PT, R0, R0, RZ, 0x1f ;  /* 0x00001fff00007589 */ /* 0x000e2400000e0000 */
[----:B0-----:R-:W-:-:S13]  /*1540*/  R2UR UR4, R0 ;  /* 0x00000000000472ca */ /* 0x001fda00000e0000 */
[----:B------:R-:W-:-:S04]  /*1550*/  ULEA.HI UR5, UR4, UR4, URZ, 0x1 ;  /* 0x0000000404057291 */ /* 0x000fc8000f8f083f */
[----:B------:R-:W-:-:S04]  /*1560*/  ULOP3.LUT UR5, UR5, 0x1ffffe, URZ, 0xc0, !UPT ;  /* 0x001ffffe05057892 */ /* 0x000fc8000f8ec03f */
[----:B------:R-:W-:-:S03]  /*1570*/  UIADD3 UR5, UR4, -UR5, URZ ;  /* 0x8000000504057290 */ /* 0x000fc6000fffe03f */
[----:B------:R-:W-:Y:S01]  /*1580*/  ULDC UR4, c[0x0][0x28c] ;  /* 0x0000a30000047ab9 */ /* 0x000fe20000000800 */
[----:B------:R-:W-:Y:S01]  /*1590*/  ULEA UR5, UR5, UR42, 0xb ;  /* 0x0000002a05057291 */ /* 0x000fe2000f8e583f */
[----:B------:R-:W-:-:S03]  /*15a0*/  ISETP.LT.AND P0, PT, RZ, UR4, PT ;  /* 0x00000004ff007c0c */ /* 0x000fc6000bf01270 */
[----:B------:R-:W-:-:S04]  /*15b0*/  UIADD3 UR5, UR5, 0x180, URZ ;  /* 0x0000018005057890 */ /* 0x000fc8000fffe03f */
[----:B------:R-:W-:-:S04]  /*15c0*/  USHF.R.U32.HI UR5, URZ, 0x4, UR5 ;  /* 0x000000043f057899 */ /* 0x000fc80008011605 */
[----:B------:R-:W-:Y:S02]  /*15d0*/  ULOP3.LUT UR45, UR5, 0x3fff, URZ, 0xc0, !UPT ;  /* 0x00003fff052d7892 */ /* 0x000fe4000f8ec03f */
[----:B---34-:R-:W-:Y:S10]  /*15e0*/  @P0 BRA `(.L_x_18) ;  /* 0x0000000000400947 */ /* 0x018ff40003800000 */
[----:B------:R-:W-:Y:S01]  /*15f0*/  MOV R0, 0x0 ;  /* 0x0000000000007802 */ /* 0x000fe20000000f00 */
[----:B------:R-:W-:Y:S01]  /*1600*/  ULDC.64 UR4, c[0x4][0x68] ;  /* 0x01001a0000047ab9 */ /* 0x000fe20000000a00 */
[----:B------:R-:W-:Y:S01]  /*1610*/  ULDC.64 UR6, c[0x4][0x8] ;  /* 0x0100020000067ab9 */ /* 0x000fe20000000a00 */
[----:B---34-:R-:W-:Y:S01]  /*1620*/  IMAD.U32 R4, RZ, RZ, UR4 ;  /* 0x00000004ff047e24 */ /* 0x018fe2000f8e00ff */
[----:B------:R0:W1:Y:S01]  /*1630*/  LDC.64 R14, c[0x4][R0] ;  /* 0x01000000000e7b82 */ /* 0x0000620000000a00 */
[----:B------:R-:W-:Y:S01]  /*1640*/  IMAD.U32 R5, RZ, RZ, UR5 ;  /* 0x00000005ff057e24 */ /* 0x000fe2000f8e00ff */
[----:B------:R-:W-:Y:S01]  /*1650*/  ULDC.64 UR4, c[0x4][0x70] ;  /* 0x01001c0000047ab9 */ /* 0x000fe20000000a00 */
[----:B------:R-:W-:Y:S02]  /*1660*/  IMAD.U32 R10, RZ, RZ, UR6 ;  /* 0x00000006ff0a7e24 */ /* 0x000fe4000f8e00ff */
[----:B------:R-:W-:Y:S02]  /*1670*/  IMAD.U32 R6, RZ, RZ, UR4 ;  /* 0x00000004ff067e24 */ /* 0x000fe4000f8e00ff */
[----:B------:R-:W-:-:S02]  /*1680*/  IMAD.U32 R7, RZ, RZ, UR5 ;  /* 0x00000005ff077e24 */ /* 0x000fc4000f8e00ff */
[----:B------:R-:W-:Y:S02]  /*1690*/  IMAD.U32 R11, RZ, RZ, UR7 ;  /* 0x00000007ff0b7e24 */ /* 0x000fe4000f8e00ff */
[----:B------:R-:W-:Y:S02]  /*16a0*/  IMAD.MOV.U32 R8, RZ, RZ, 0x1e1 ;  /* 0x000001e1ff087424 */ /* 0x000fe400078e00ff */
[----:B------:R-:W-:Y:S02]  /*16b0*/  IMAD.MOV.U32 R12, RZ, RZ, 0x1 ;  /* 0x00000001ff0c7424 */ /* 0x000fe400078e00ff */
[----:B0-----:R-:W-:-:S07]  /*16c0*/  IMAD.MOV.U32 R13, RZ, RZ, RZ ;  /* 0x000000ffff0d7224 */ /* 0x001fce00078e00ff */
[----:B------:R-:W-:-:S07]  /*16d0*/  LEPC R20, `(.L_x_18) ;  /* 0x000000001014794e */ /* 0x000fce0000000000 */
[----:B-12--5:R-:W-:Y:S05]  /*16e0*/  CALL.ABS.NOINC R14 ;  /* 0x000000000e007343 */ /* 0x026fea0003c00000 */
.L_x_18:
[----:B------:R-:W-:-:S06]  /*16f0*/  ULOP3.LUT UR4, UR38, 0x1, URZ, 0xfc, !UPT ;  /* 0x0000000126047892 */ /* 0x000fcc000f8efc3f */
[----:B------:R-:W-:-:S05]  /*1700*/  IMAD.U32 R0, RZ, RZ, UR4 ;  /* 0x00000004ff007e24 */ /* 0x000fca000f8e00ff */
[----:B------:R-:W-:-:S13]  /*1710*/  ISETP.NE.AND P0, PT, R0, 0x3, PT ;  /* 0x000000030000780c */ /* 0x000fda0003f05270 */
[----:B------:R-:W-:Y:S05]  /*1720*/  @!P0 BRA `(.L_x_19) ;  /* 0x0000000000048947 */ /* 0x000fea0003800000 */
[----:B------:R-:W-:Y:S01]  /*1730*/  BPT.TRAP 0x1 ;  /* 0x000000040000795c */ /* 0x000fe20000300000 */
.L_x_19:
[----:B--2---:R-:W-:Y:S02]  /*1740*/  IMAD.U32 R3, RZ, RZ, UR37 ;  /* 0x00000025ff037e24 */ /* 0x004fe4000f8e00ff */
[----:B------:R-:W-:-:S03]  /*1750*/  IMAD.U32 R0, RZ, RZ, UR36 ;  /* 0x00000024ff007e24 */ /* 0x000fc6000f8e00ff */
[----:B------:R-:W-:Y:S02]  /*1760*/  LEA R3, R3, UR42, 0x3 ;  /* 0x0000002a03037c11 */ /* 0x000fe4000f8e18ff */
[----:B------:R-:W-:-:S04]  /*1770*/  SHF.L.U32 R0, R0, 0x1f, RZ ;  /* 0x0000001f00007819 */ /* 0x000fc800000006ff */
[----:B------:R0:W1:Y:S01]  /*1780*/  SYNCS.PHASECHK.TRANS64.TRYWAIT P1, [R3+URZ], R0 ;  /* 0x00000000030075a7 */ /* 0x000062000802017f */
[----:B------:R-:W-:Y:S05]  /*1790*/  @!P0 BRA `(.L_x_20) ;  /* 0x0000000000048947 */ /* 0x000fea0003800000 */
[----:B------:R-:W-:Y:S01]  /*17a0*/  BPT.TRAP 0x1 ;  /* 0x000000040000795c */ /* 0x000fe20000300000 */
.L_x_20:
[----:B-1----:R-:W-:Y:S05]  /*17b0*/  @P1 BRA `(.L_x_21) ;  /* 0x0000000000081947 */ /* 0x002fea0003800000 */
[----:B------:R-:W1:Y:S02]  /*17c0*/  SYNCS.PHASECHK.TRANS64.TRYWAIT P1, [R3+URZ], R0 ;  /* 0x00000000030075a7 */ /* 0x000e64000802017f */
[----:B-1----:R-:W-:Y:S05]  /*17d0*/  @!P1 BRA `(.L_x_22) ;  /* 0x000001e800bc9947 */ /* 0x002fea0003800000 */
.L_x_21:
[----:B------:R-:W-:-:S04]  /*17e0*/  UISETP.LT.AND UP0, UPT, UR41, 0x1, UPT ;  /* 0x000000012900788c */ /* 0x000fc8000bf01270 */
[----:B------:R-:W-:-:S06]  /*17f0*/  USEL UR4, UR41, 0x1, UP0 ;  /* 0x0000000129047887 */ /* 0x000fcc0008000000 */
[----:B------:R-:W-:Y:S01]  /*1800*/  IMAD.U32 R6, RZ, RZ, UR4 ;  /* 0x00000004ff067e24 */ /* 0x000fe2000f8e00ff */
[----:B------:R-:W-:Y:S05]  /*1810*/  WARPSYNC.ALL ;  /* 0x0000000000007948 */ /* 0x000fea0003800000 */
[----:B------:R-:W-:-:S04]  /*1820*/  IADD3 R6, -R6, UR41, RZ ;  /* 0x0000002906067c10 */ /* 0x000fc8000fffe1ff */
[----:B------:R-:W-:Y:S01]  /*1830*/  ISETP.GE.AND P1, PT, R6, 0x1, PT ;  /* 0x000000010600780c */ /* 0x000fe20003f26270 */
[----:B------:R-:W-:Y:S01]  /*1840*/  UIADD3 UR4, UR42, 0x21180, URZ ;  /* 0x000211802a047890 */ /* 0x000fe2000fffe03f */
[----:B------:R-:W-:Y:S01]  /*1850*/  WARPGROUP.ARRIVE ;  /* 0x00000000000079c5 */ /* 0x000fe20000000000 */
[----:B------:R-:W-:Y:S02]  /*1860*/  ULOP3.LUT UR32, UR45, 0x10000, URZ, 0xfc, !UPT ;  /* 0x000100002d207892 */ /* 0x000fe4000f8efc3f */
[----:B------:R-:W-:Y:S02]  /*1870*/  USHF.R.U32.HI UR4, URZ, 0x4, UR4 ;  /* 0x000000043f047899 */ /* 0x000fe40008011604 */
[----:B------:R-:W-:Y:S02]  /*1880*/  UIMAD UR24, UR37, 0x300, UR32 ;  /* 0x00000300251878a4 */ /* 0x000fe4000f8e0220 */
[----:B------:R-:W-:Y:S01]  /*1890*/  ULOP3.LUT UR4, UR4, 0x3fff, URZ, 0xc0, !UPT ;  /* 0x00003fff04047892 */ /* 0x000fe2000f8ec03f */
[----:B------:R-:W-:Y:S01]  /*18a0*/  UMOV UR25, 0xc0000010 ;  /* 0xc000001000197882 */ /* 0x000fe20000000000 */
[----:B------:R-:W-:-:S02]  /*18b0*/  UMOV UR27, 0xc0000010 ;  /* 0xc0000010001b7882 */ /* 0x000fc40000000000 */
[----:B------:R-:W-:Y:S01]  /*18c0*/  ULOP3.LUT UR33, UR4, 0x10000, URZ, 0xfc, !UPT ;  /* 0x0001000004217892 */ /* 0x000fe2000f8efc3f */
[----:B------:R-:W-:Y:S01]  /*18d0*/  UMOV UR20, UR24 ;  /* 0x0000001800147c82 */ /* 0x000fe20008000000 */
[----:B------:R-:W-:Y:S02]  /*18e0*/  UMOV UR21, UR25 ;  /* 0x0000001900157c82 */ /* 0x000fe40008000000 */
[----:B------:R-:W-:Y:S01]  /*18f0*/  UIMAD UR26, UR37, 0x1c0, UR33 ;  /* 0x000001c0251a78a4 */ /* 0x000fe2000f8e0221 */
[----:B------:R-:W-:Y:S01]  /*1900*/  UMOV UR23, 0xc0000010 ;  /* 0xc000001000177882 */ /* 0x000fe20000000000 */
[----:B------:R-:W-:Y:S02]  /*1910*/  UMOV UR16, UR24 ;  /* 0x0000001800107c82 */ /* 0x000fe40008000000 */
[----:B------:R-:W-:Y:S02]  /*1920*/  UIADD3 UR22, UR26, 0x40, URZ ;  /* 0x000000401a167890 */ /* 0x000fe4000fffe03f */
[----:B------:R-:W-:Y:S01]  /*1930*/  UIADD3 UR18, UR26, 0x80, URZ ;  /* 0x000000801a127890 */ /* 0x000fe2000fffe03f */
[----:B------:R-:W-:-:S02]  /*1940*/  UMOV UR17, UR25 ;  /* 0x0000001900117c82 */ /* 0x000fc40008000000 */
[----:B------:R-:W-:Y:S01]  /*1950*/  HGMMA.64x32x16.F32 R24, gdesc[UR24], RZ, !UPT, gsb0 ;  /* 0x00600000181879f0 */ /* 0x000fe2000c0008ff */
[----:B------:R-:W-:Y:S01]  /*1960*/  UMOV UR19, 0xc0000010 ;  /* 0xc000001000137882 */ /* 0x000fe20000000000 */
[----:B------:R-:W-:Y:S01]  /*1970*/  UIADD3 UR14, UR26, 0xc0, URZ ;  /* 0x000000c01a0e7890 */ /* 0x000fe2000fffe03f */
[----:B------:R-:W-:Y:S01]  /*1980*/  UMOV UR12, UR24 ;  /* 0x00000018000c7c82 */ /* 0x000fe20008000000 */
[----:B------:R-:W-:Y:S01]  /*1990*/  UMOV UR13, UR25 ;  /* 0x00000019000d7c82 */ /* 0x000fe20008000000 */
        /* <DEDUP_REMOVED lines=13> */
[----:B------:R-:W-:-:S02]  /*1a70*/  WARPGROUP.DEPBAR.LE gsb0, 0x0 ;  /* 0x00008000000079c5 */ /* 0x000fc40000010000 */
[----:B------:R-:W-:Y:S04]  /*1a80*/  STL.64 [R1+0x1c0], R24 ;  /* 0x0001c01801007387 */ /* 0x000fe80000100a00 */
[----:B------:R-:W-:Y:S04]  /*1a90*/  STL.64 [R1+0x1c8], R26 ;  /* 0x0001c81a01007387 */ /* 0x000fe80000100a00 */
[----:B------:R-:W-:Y:S04]  /*1aa0*/  STL.64 [R1+0x1d0], R28 ;  /* 0x0001d01c01007387 */ /* 0x000fe80000100a00 */
[----:B------:R-:W-:Y:S04]  /*1ab0*/  STL.64 [R1+0x1d8], R30 ;  /* 0x0001d81e01007387 */ /* 0x000fe80000100a00 */
[----:B------:R-:W-:Y:S04]  /*1ac0*/  STL.64 [R1+0x1e0], R32 ;  /* 0x0001e02001007387 */ /* 0x000fe80000100a00 */
[----:B------:R-:W-:Y:S04]  /*1ad0*/  STL.64 [R1+0x1e8], R34 ;  /* 0x0001e82201007387 */ /* 0x000fe80000100a00 */
[----:B------:R-:W-:Y:S04]  /*1ae0*/  STL.64 [R1+0x1f0], R36 ;  /* 0x0001f02401007387 */ /* 0x000fe80000100a00 */
[----:B------:R2:W-:Y:S02]  /*1af0*/  STL.64 [R1+0x1f8], R38 ;  /* 0x0001f82601007387 */ /* 0x0005e40000100a00 */
[----:B--2---:R-:W-:-:S06]  /*1b00*/  WARPGROUP.ARRIVE ;  /* 0x00000000000079c5 */ /* 0x004fcc0000000000 */
[----:B------:R-:W-:Y:S03]  /*1b10*/  HGMMA.64x32x16.F32 R24, gdesc[UR20], RZ, !UPT, gsb0 ;  /* 0x00600000141879f0 */ /* 0x000fe6000c0008ff */
[----:B------:R-:W-:Y:S02]  /*1b20*/  WARPGROUP.DEPBAR.LE gsb0, 0x0 ;  /* 0x00008000000079c5 */ /* 0x000fe40000010000 */
        /* <DEDUP_REMOVED lines=11> */
[----:B------:R-:W-:Y:S01]  /*1be0*/  WARPGROUP.ARRIVE ;  /* 0x00000000000079c5 */ /* 0x000fe20000000000 */
[----:B------:R-:W-:Y:S04]  /*1bf0*/  STL.64 [R1+0x40], R24 ;  /* 0x0000401801007387 */ /* 0x000fe80000100a00 */
[----:B------:R-:W-:Y:S01]  /*1c00*/  STL.64 [R1+0x48], R26 ;  /* 0x0000481a01007387 */ /* 0x000fe20000100a00 */
[----:B------:R-:W-:Y:S03]  /*1c10*/  HGMMA.64x32x16.F32 R200, gdesc[UR12], RZ, !UPT, gsb0 ;  /* 0x006000000cc879f0 */ /* 0x000fe6000c0008ff */
[----:B------:R-:W-:Y:S04]  /*1c20*/  STL.64 [R1+0x50], R28 ;  /* 0x0000501c01007387 */ /* 0x000fe80000100a00 */
[----:B------:R-:W-:Y:S04]  /*1c30*/  STL.64 [R1+0x58], R30 ;  /* 0x0000581e01007387 */ /* 0x000fe80000100a00 */
[----:B------:R-:W-:Y:S04]  /*1c40*/  STL.64 [R1+0x60], R32 ;  /* 0x0000602001007387 */ /* 0x000fe80000100a00 */
[----:B------:R-:W-:Y:S04]  /*1c50*/  STL.64 [R1+0x68], R34 ;  /* 0x0000682201007387 */ /* 0x000fe80000100a00 */
[----:B------:R-:W-:Y:S04]  /*1c60*/  STL.64 [R1+0x70], R36 ;  /* 0x0000702401007387 */ /* 0x000fe80000100a00 */
[----:B------:R2:W-:Y:S01]  /*1c70*/  STL.64 [R1+0x78], R38 ;  /* 0x0000782601007387 */ /* 0x0005e20000100a00 */
[----:B------:R-:W-:-:S02]  /*1c80*/  WARPGROUP.DEPBAR.LE gsb0, 0x0 ;  /* 0x00008000000079c5 */ /* 0x000fc40000010000 */
[----:B------:R-:W-:-:S06]  /*1c90*/  WARPGROUP.ARRIVE ;  /* 0x00000000000079c5 */ /* 0x000fcc0000000000 */
[----:B------:R-:W-:Y:S01]  /*1ca0*/  HGMMA.64x32x16.F32 R152, gdesc[UR8], RZ, !UPT, gsb0 ;  /* 0x00600000089879f0 */ /* 0x000fe2000c0008ff */
[----:B------:R-:W-:Y:S02]  /*1cb0*/  UIADD3 UR8, UR24, 0x100, URZ ;  /* 0x0000010018087890 */ /* 0x000fe4000fffe03f */
[----:B------:R-:W-:Y:S02]  /*1cc0*/  WARPGROUP.DEPBAR.LE gsb0, 0x0 ;  /* 0x00008000000079c5 */ /* 0x000fe40000010000 */
[----:B------:R-:W-:-:S06]  /*1cd0*/  WARPGROUP.ARRIVE ;  /* 0x00000000000079c5 */ /* 0x000fcc0000000000 */
[----:B------:R-:W-:Y:S03]  /*1ce0*/  HGMMA.64x32x16.F32 R104, gdesc[UR4], RZ, !UPT, gsb0 ;  /* 0x00600000046879f0 */ /* 0x000fe6000c0008ff */
[----:B------:R-:W-:Y:S02]  /*1cf0*/  WARPGROUP.DEPBAR.LE gsb0, 0x0 ;  /* 0x00008000000079c5 */ /* 0x000fe40000010000 */
[----:B------:R-:W-:-:S06]  /*1d00*/  WARPGROUP.ARRIVE ;  /* 0x00000000000079c5 */ /* 0x000fcc0000000000 */
[----:B------:R-:W-:Y:S01]  /*1d10*/  HGMMA.64x32x16.F32 R56, gdesc[UR28], RZ, !UPT, gsb0 ;  /* 0x006000001c3879f0 */ /* 0x000fe2000c0008ff */
[----:B------:R-:W-:Y:S01]  /*1d20*/  UMOV UR28, UR8 ;  /* 0x00000008001c7c82 */ /* 0x000fe20008000000 */
[----:B------:R-:W-:Y:S01]  /*1d30*/  UMOV UR29, 0xc0000010 ;  /* 0xc0000010001d7882 */ /* 0x000fe20000000000 */
[----:B------:R-:W-:Y:S01]  /*1d40*/  UMOV UR4, UR28 ;  /* 0x0000001c00047c82 */ /* 0x000fe20008000000 */
        /* <DEDUP_REMOVED lines=10> */
[----:B------:R-:W-:-:S02]  /*1df0*/  WARPGROUP.DEPBAR.LE gsb0, 0x0 ;  /* 0x00008000000079c5 */ /* 0x000fc40000010000 */
[----:B------:R-:W-:-:S06]  /*1e00*/  WARPGROUP.ARRIVE ;  /* 0x00000000000079c5 */ /* 0x000fcc0000000000 */
[----:B------:R-:W-:Y:S03]  /*1e10*/  HGMMA.64x32x16.F32 R40, gdesc[UR28], RZ, !UPT, gsb0 ;  /* 0x006000001c2879f0 */ /* 0x000fe6000c0008ff */
[----:B------:R-:W-:Y:S02]  /*1e20*/  WARPGROUP.DEPBAR.LE gsb0, 0x0 ;  /* 0x00008000000079c5 */ /* 0x000fe40000010000 */
[----:B------:R-:W-:-:S06]  /*1e30*/  WARPGROUP.ARRIVE ;  /* 0x00000000000079c5 */ /* 0x000fcc0000000000 */
[----:B------:R-:W-:Y:S01]  /*1e40*/  HGMMA.64x32x16.F32 R88, gdesc[UR4], RZ, !UPT, gsb0 ;  /* 0x00600000045879f0 */ /* 0x000fe2000c0008ff */
[----:B------:R-:W-:-:S03]  /*1e50*/  UIADD3 UR4, UR24, 0x200, URZ ;  /* 0x0000020018047890 */ /* 0x000fc6000fffe03f */
[----:B------:R-:W-:Y:S01]  /*1e60*/  UMOV UR24, UR28 ;  /* 0x0000001c00187c82 */ /* 0x000fe20008000000 */
[----:B------:R-:W-:Y:S02]  /*1e70*/  WARPGROUP.DEPBAR.LE gsb0, 0x0 ;  /* 0x00008000000079c5 */ /* 0x000fe40000010000 */
[----:B------:R-:W-:-:S06]  /*1e80*/  WARPGROUP.ARRIVE ;  /* 0x00000000000079c5 */ /* 0x000fcc0000000000 */
[----:B------:R-:W-:Y:S03]  /*1e90*/  HGMMA.64x32x16.F32 R136, gdesc[UR8], RZ, !UPT, gsb0 ;  /* 0x00600000088879f0 */ /* 0x000fe6000c0008ff */
[----:B------:R-:W-:Y:S02]  /*1ea0*/  WARPGROUP.DEPBAR.LE gsb0, 0x0 ;  /* 0x00008000000079c5 */ /* 0x000fe40000010000 */
[----:B------:R-:W-:-:S06]  /*1eb0*/  WARPGROUP.ARRIVE ;  /* 0x00000000000079c5 */ /* 0x000fcc0000000000 */
[----:B------:R-:W-:Y:S03]  /*1ec0*/  HGMMA.64x32x16.F32 R184, gdesc[UR12], RZ, !UPT, gsb0 ;  /* 0x006000000cb879f0 */ /* 0x000fe6000c0008ff */
[----:B------:R-:W-:Y:S02]  /*1ed0*/  WARPGROUP.DEPBAR.LE gsb0, 0x0 ;  /* 0x00008000000079c5 */ /* 0x000fe40000010000 */
[----:B--2---:R-:W-:-:S06]  /*1ee0*/  WARPGROUP.ARRIVE ;  /* 0x00000000000079c5 */ /* 0x004fcc0000000000 */
[----:B------:R-:W-:Y:S03]  /*1ef0*/  HGMMA.64x32x16.F32 R24, gdesc[UR16], RZ, !UPT, gsb0 ;  /* 0x00600000101879f0 */ /* 0x000fe6000c0008ff */
[----:B------:R-:W-:Y:S02]  /*1f00*/  WARPGROUP.DEPBAR.LE gsb0, 0x0 ;  /* 0x00008000000079c5 */ /* 0x000fe40000010000 */
[----:B------:R-:W-:Y:S04]  /*1f10*/  STL.64 [R1], R24 ;  /* 0x0000001801007387 */ /* 0x000fe80000100a00 */
        /* <DEDUP_REMOVED lines=69> */
[----:B------:R-:W-:Y:S03]  /*2370*/  HGMMA.64x32x16.F32 R168, gdesc[UR12], RZ, !UPT, gsb0 ;  /* 0x006000000ca879f0 */ /* 0x000fe6000c0008ff */
        /* <DEDUP_REMOVED lines=10> */
[----:B------:R-:W-:Y:S05]  /*2420*/  @!P1 BRA `(.L_x_23) ;  /* 0x0000001400b89947 */ /* 0x000fea0003800000 */
[----:B------:R-:W-:Y:S01]  /*2430*/  UIADD3 UR34, UR37, 0x1, URZ ;  /* 0x0000000125227890 */ /* 0x000fe2000fffe03f */
[----:B01----:R-:W-:Y:S02]  /*2440*/  IMAD.MOV.U32 R3, RZ, RZ, R6 ;  /* 0x000000ffff037224 */ /* 0x003fe400078e0006 */
[----:B------:R-:W-:Y:S01]  /*2450*/  IMAD.U32 R0, RZ, RZ, UR37 ;  /* 0x00000025ff007e24 */ /* 0x000fe2000f8e00ff */
[----:B------:R-:W-:-:S04]  /*2460*/  UISETP.NE.AND UP0, UPT, UR34, 0xb, UPT ;  /* 0x0000000b2200788c */ /* 0x000fc8000bf05270 */
[----:B------:R-:W-:Y:S02]  /*2470*/  USEL UR4, URZ, 0x1, UP0 ;  /* 0x000000013f047887 */ /* 0x000fe40008000000 */
[----:B------:R-:W-:Y:S02]  /*2480*/  USEL UR34, UR34, URZ, UP0 ;  /* 0x0000003f22227287 */ /* 0x000fe40008000000 */
[----:B------:R-:W-:-:S06]  /*2490*/  ULOP3.LUT UR4, UR36, UR4, URZ, 0x3c, !UPT ;  /* 0x0000000424047292 */ /* 0x000fcc000f8e3c3f */
[----:B---34-:R-:W-:-:S07]  /*24a0*/  IMAD.U32 R4, RZ, RZ, UR4 ;  /* 0x00000004ff047e24 */ /* 0x018fce000f8e00ff */
.L_x_30:
[----:B------:R-:W-:Y:S05]  /*24b0*/  @!P0 BRA `(.L_x_24) ;  /* 0x0000000000048947 */ /* 0x000fea0003800000 */
[----:B------:R-:W-:Y:S01]  /*24c0*/  BPT.TRAP 0x1 ;  /* 0x000000040000795c */ /* 0x000fe20000300000 */
.L_x_24:
[----:B------:R-:W-:Y:S01]  /*24d0*/  ULEA UR4, UR34, UR42, 0x3 ;  /* 0x0000002a22047291 */ /* 0x000fe2000f8e183f */
[----:B------:R-:W-:-:S08]  /*24e0*/  SHF.L.U32 R5, R4, 0x1f, RZ ;  /* 0x0000001f04057819 */ /* 0x000fd000000006ff */
[----:B------:R0:W1:Y:S01]  /*24f0*/  SYNCS.PHASECHK.TRANS64.TRYWAIT P1, [UR4], R5 ;  /* 0x00000005ff0075a7 */ /* 0x0000620008020144 */
[----:B------:R-:W-:Y:S05]  /*2500*/  @!P0 BRA `(.L_x_25) ;  /* 0x0000000000048947 */ /* 0x000fea0003800000 */
[----:B------:R-:W-:Y:S01]  /*2510*/  BPT.TRAP 0x1 ;  /* 0x000000040000795c */ /* 0x000fe20000300000 */
.L_x_25:
[----:B-1----:R-:W-:Y:S05]  /*2520*/  @P1 BRA `(.L_x_26) ;  /* 0x0000000000081947 */ /* 0x002fea0003800000 */
[----:B------:R-:W1:Y:S02]  /*2530*/  SYNCS.PHASECHK.TRANS64.TRYWAIT P1, [UR4], R5 ;  /* 0x00000005ff0075a7 */ /* 0x000e640008020144 */
[----:B-1----:R-:W-:Y:S05]  /*2540*/  @!P1 BRA `(.L_x_27) ;  /* 0x000001dc00749947 */ /* 0x002fea0003800000 */
.L_x_26:
[----:B------:R-:W-:Y:S04]  /*2550*/  STL.64 [R1+0x350], R230 ;  /* 0x000350e601007387 */ /* 0x000fe80000100a00 */
[----:B------:R-:W-:Y:S04]  /*2560*/  STL.64 [R1+0x348], R228 ;  /* 0x000348e401007387 */ /* 0x000fe80000100a00 */
[----:B------:R-:W-:Y:S04]  /*2570*/  STL.64 [R1+0x340], R226 ;  /* 0x000340e201007387 */ /* 0x000fe80000100a00 */
[----:B------:R-:W-:Y:S04]  /*2580*/  STL.64 [R1+0x338], R224 ;  /* 0x000338e001007387 */ /* 0x000fe80000100a00 */
[----:B------:R-:W-:Y:S04]  /*2590*/  STL.64 [R1+0x330], R222 ;  /* 0x000330de01007387 */ /* 0x000fe80000100a00 */
[----:B------:R2:W-:Y:S04]  /*25a0*/  STL.64 [R1+0x328], R220 ;  /* 0x000328dc01007387 */ /* 0x0005e80000100a00 */
[----:B--2---:R-:W2:Y:S04]  /*25b0*/  LDL.LU.64 R220, [R1+0x40] ;  /* 0x0000400001dc7983 */ /* 0x004ea80000300a00 */
[----:B------:R-:W2:Y:S04]  /*25c0*/  LDL.LU.64 R222, [R1+0x48] ;  /* 0x0000480001de7983 */ /* 0x000ea80000300a00 */
[----:B------:R-:W2:Y:S04]  /*25d0*/  LDL.LU.64 R224, [R1+0x50] ;  /* 0x0000500001e07983 */ /* 0x000ea80000300a00 */
[----:B------:R-:W2:Y:S04]  /*25e0*/  LDL.LU.64 R226, [R1+0x58] ;  /* 0x0000580001e27983 */ /* 0x000ea80000300a00 */
[----:B------:R-:W2:Y:S04]  /*25f0*/  LDL.LU.64 R228, [R1+0x60] ;  /* 0x0000600001e47983 */ /* 0x000ea80000300a00 */
[----:B------:R-:W2:Y:S04]  /*2600*/  LDL.LU.64 R230, [R1+0x68] ;  /* 0x0000680001e67983 */ /* 0x000ea80000300a00 */
[----:B------:R-:W2:Y:S04]  /*2610*/  LDL.LU.64 R232, [R1+0x70] ;  /* 0x0000700001e87983 */ /* 0x000ea80000300a00 */
[----:B------:R-:W2:Y:S04]  /*2620*/  LDL.LU.64 R234, [R1+0x78] ;  /* 0x0000780001ea7983 */ /* 0x000ea80000300a00 */
[----:B------:R-:W-:Y:S04]  /*2630*/  STL.64 [R1+0x320], R182 ;  /* 0x000320b601007387 */ /* 0x000fe80000100a00 */
[----:B------:R-:W-:Y:S04]  /*2640*/  STL.64 [R1+0x318], R180 ;  /* 0x000318b401007387 */ /* 0x000fe80000100a00 */
[----:B------:R-:W-:Y:S04]  /*2650*/  STL.64 [R1+0x310], R178 ;  /* 0x000310b201007387 */ /* 0x000fe80000100a00 */
[----:B------:R-:W-:Y:S04]  /*2660*/  STL.64 [R1+0x308], R176 ;  /* 0x000308b001007387 */ /* 0x000fe80000100a00 */
[----:B------:R-:W-:Y:S04]  /*2670*/  STL.64 [R1+0x300], R174 ;  /* 0x000300ae01007387 */ /* 0x000fe80000100a00 */
[----:B------:R-:W-:Y:S04]  /*2680*/  STL.64 [R1+0x2f8], R172 ;  /* 0x0002f8ac01007387 */ /* 0x000fe80000100a00 */
[----:B------:R-:W-:Y:S04]  /*2690*/  STL.64 [R1+0x2f0], R170 ;  /* 0x0002f0aa01007387 */ /* 0x000fe80000100a00 */
[----:B------:R3:W-:Y:S04]  /*26a0*/  STL.64 [R1+0x2e8], R168 ;  /* 0x0002e8a801007387 */ /* 0x0007e80000100a00 */
[----:B---3--:R-:W3:Y:S04]  /*26b0*/  LDL.LU.64 R168, [R1+0x100] ;  /* 0x0001000001a87983 */ /* 0x008ee80000300a00 */
[----:B------:R-:W3:Y:S04]  /*26c0*/  LDL.LU.64 R170, [R1+0x108] ;  /* 0x0001080001aa7983 */ /* 0x000ee80000300a00 */
[----:B------:R-:W3:Y:S04]  /*26d0*/  LDL.LU.64 R172, [R1+0x110] ;  /* 0x0001100001ac7983 */ /* 0x000ee80000300a00 */
[----:B------:R-:W3:Y:S04]  /*26e0*/  LDL.LU.64 R174, [R1+0x118] ;  /* 0x0001180001ae7983 */ /* 0x000ee80000300a00 */
[----:B------:R-:W3:Y:S04]  /*26f0*/  LDL.LU.64 R176, [R1+0x120] ;  /* 0x0001200001b07983 */ /* 0x000ee80000300a00 */
[----:B------:R-:W3:Y:S04]  /*2700*/  LDL.LU.64 R178, [R1+0x128] ;  /* 0x0001280001b27983 */ /* 0x000ee80000300a00 */
[----:B------:R-:W3:Y:S04]  /*2710*/  LDL.LU.64 R180, [R1+0x130] ;  /* 0x0001300001b47983 */ /* 0x000ee80000300a00 */
[----:B------:R-:W3:Y:S04]  /*2720*/  LDL.LU.64 R182, [R1+0x138] ;  /* 0x0001380001b67983 */ /* 0x000ee80000300a00 */
        /* <DEDUP_REMOVED lines=8> */
[----:B----4-:R-:W4:Y:S04]  /*27b0*/  LDL.LU.64 R120, [R1+0x1c0] ;  /* 0x0001c00001787983 */ /* 0x010f280000300a00 */
[----:B------:R-:W4:Y:S04]  /*27c0*/  LDL.LU.64 R122, [R1+0x1c8] ;  /* 0x0001c800017a7983 */ /* 0x000f280000300a00 */
[----:B------:R-:W4:Y:S04]  /*27d0*/  LDL.LU.64 R124, [R1+0x1d0] ;  /* 0x0001d000017c7983 */ /* 0x000f280000300a00 */
[----:B------:R-:W4:Y:S04]  /*27e0*/  LDL.LU.64 R126, [R1+0x1d8] ;  /* 0x0001d800017e7983 */ /* 0x000f280000300a00 */
[----:B------:R-:W4:Y:S04]  /*27f0*/  LDL.LU.64 R128, [R1+0x1e0] ;  /* 0x0001e00001807983 */ /* 0x000f280000300a00 */
[----:B------:R-:W4:Y:S04]  /*2800*/  LDL.LU.64 R130, [R1+0x1e8] ;  /* 0x0001e80001827983 */ /* 0x000f280000300a00 */
[----:B------:R-:W4:Y:S04]  /*2810*/  LDL.LU.64 R132, [R1+0x1f0] ;  /* 0x0001f00001847983 */ /* 0x000f280000300a00 */
[----:B------:R-:W4:Y:S01]  /*2820*/  LDL.LU.64 R134, [R1+0x1f8] ;  /* 0x0001f80001867983 */ /* 0x000f220000300a00 */
[----:B------:R-:W-:-:S02]  /*2830*/  UIMAD UR24, UR34, 0x300, UR32 ;  /* 0x00000300221878a4 */ /* 0x000fc4000f8e0220 */
[----:B------:R-:W-:Y:S01]  /*2840*/  UIMAD UR26, UR34, 0x1c0, UR33 ;  /* 0x000001c0221a78a4 */ /* 0x000fe2000f8e0221 */
[----:B------:R-:W-:Y:S01]  /*2850*/  STL.64 [R1+0x2a0], R86 ;  /* 0x0002a05601007387 */ /* 0x000fe20000100a00 */
[----:B------:R-:W-:Y:S01]  /*2860*/  UMOV UR25, 0xc0000010 ;  /* 0xc000001000197882 */ /* 0x000fe20000000000 */
[----:B------:R-:W-:Y:S01]  /*2870*/  UMOV UR27, 0xc0000010 ;  /* 0xc0000010001b7882 */ /* 0x000fe20000000000 */
[----:B------:R-:W-:Y:S01]  /*2880*/  UIADD3 UR22, UR26, 0x40, URZ ;  /* 0x000000401a167890 */ /* 0x000fe2000fffe03f */
[----:B------:R-:W-:Y:S01]  /*2890*/  STL.64 [R1+0x298], R84 ;  /* 0x0002985401007387 */ /* 0x000fe20000100a00 */
[----:B------:R-:W-:Y:S01]  /*28a0*/  UMOV UR20, UR24 ;  /* 0x0000001800147c82 */ /* 0x000fe20008000000 */
[----:B------:R-:W-:Y:S01]  /*28b0*/  UMOV UR21, UR25 ;  /* 0x0000001900157c82 */ /* 0x000fe20008000000 */
        /* <DEDUP_REMOVED lines=16> */
[----:B----4-:R-:W-:Y:S01]  /*29c0*/  WARPGROUP.ARRIVE ;  /* 0x00000000000079c5 */ /* 0x010fe20000000000 */
[----:B------:R-:W-:Y:S01]  /*29d0*/  UIADD3 UR6, UR26, 0x140, URZ ;  /* 0x000001401a067890 */ /* 0x000fe2000fffe03f */
[----:B------:R-:W-:Y:S04]  /*29e0*/  STL.64 [R1+0x278], R76 ;  /* 0x0002784c01007387 */ /* 0x000fe80000100a00 */
[----:B------:R-:W-:Y:S01]  /*29f0*/  HGMMA.64x32x16.F32 R120, gdesc[UR24], R120, gsb0 ;  /* 0x00600000187879f0 */ /* 0x000fe20008000878 */
[----:B------:R-:W-:Y:S01]  /*2a00*/  UMOV UR4, UR24 ;  /* 0x0000001800047c82 */ /* 0x000fe20008000000 */
[----:B------:R-:W-:Y:S01]  /*2a10*/  UMOV UR5, UR25 ;  /* 0x0000001900057c82 */ /* 0x000fe20008000000 */
[----:B------:R-:W-:Y:S01]  /*2a20*/  UMOV UR7, 0xc0000010 ;  /* 0xc000001000077882 */ /* 0x000fe20000000000 */
[----:B------:R-:W-:Y:S01]  /*2a30*/  STL.64 [R1+0x270], R74 ;  /* 0x0002704a01007387 */ /* 0x000fe20000100a00 */
[----:B------:R-:W-:-:S03]  /*2a40*/  UIADD3 UR30, UR26, 0x180, URZ ;  /* 0x000001801a1e7890 */ /* 0x000fc6000fffe03f */
[----:B------:R-:W-:Y:S04]  /*2a50*/  STL.64 [R1+0x268], R72 ;  /* 0x0002684801007387 */ /* 0x000fe80000100a00 */
[----:B------:R-:W-:Y:S04]  /*2a60*/  STL.64 [R1+0x260], R38 ;  /* 0x0002602601007387 */ /* 0x000fe80000100a00 */
[----:B------:R-:W-:Y:S04]  /*2a70*/  STL.64 [R1+0x258], R36 ;  /* 0x0002582401007387 */ /* 0x000fe80000100a00 */
[----:B------:R-:W-:Y:S04]  /*2a80*/  STL.64 [R1+0x250], R34 ;  /* 0x0002502201007387 */ /* 0x000fe80000100a00 */
[----:B------:R-:W-:Y:S04]  /*2a90*/  STL.64 [R1+0x248], R32 ;  /* 0x0002482001007387 */ /* 0x000fe80000100a00 */
[----:B------:R-:W-:Y:S01]  /*2aa0*/  STL.64 [R1+0x240], R30 ;  /* 0x0002401e01007387 */ /* 0x000fe20000100a00 */
[----:B------:R-:W-:-:S03]  /*2ab0*/  UMOV UR28, UR24 ;  /* 0x00000018001c7c82 */ /* 0x000fc60008000000 */
[----:B------:R-:W-:Y:S01]  /*2ac0*/  STL.64 [R1+0x238], R28 ;  /* 0x0002381c01007387 */ /* 0x000fe20000100a00 */
[----:B------:R-:W-:Y:S01]  /*2ad0*/  UMOV UR29, UR25 ;  /* 0x00000019001d7c82 */ /* 0x000fe20008000000 */
[----:B------:R-:W-:Y:S02]  /*2ae0*/  UMOV UR31, 0xc0000010 ;  /* 0xc0000010001f7882 */ /* 0x000fe40000000000 */
[----:B------:R-:W-:Y:S04]  /*2af0*/  STL.64 [R1+0x230], R26 ;  /* 0x0002301a01007387 */ /* 0x000fe80000100a00 */
[----:B------:R-:W-:Y:S01]  /*2b00*/  STL.64 [R1+0x228], R24 ;  /* 0x0002281801007387 */ /* 0x000fe20000100a00 */
[----:B------:R-:W-:Y:S02]  /*2b10*/  WARPGROUP.DEPBAR.LE gsb0, 0x0 ;  /* 0x00008000000079c5 */ /* 0x000fe40000010000 */
[----:B---3--:R-:W-:Y:S01]  /*2b20*/  WARPGROUP.ARRIVE ;  /* 0x00000000000079c5 */ /* 0x008fe20000000000 */
[----:B------:R-:W-:Y:S04]  /*2b30*/  STL.64 [R1+0x1c0], R120 ;  /* 0x0001c07801007387 */ /* 0x000fe80000100a00 */
[----:B------:R-:W-:Y:S01]  /*2b40*/  STL.64 [R1+0x1c8], R122 ;  /* 0x0001c87a01007387 */ /* 0x000fe20000100a00 */
[----:B------:R-:W-:Y:S03]  /*2b50*/  HGMMA.64x32x16.F32 R168, gdesc[UR20], R168, gsb0 ;  /* 0x0060000014a879f0 */ /* 0x000fe600080008a8 */
[----:B------:R-:W-:Y:S04]  /*2b60*/  STL.64 [R1+0x1d0], R124 ;  /* 0x0001d07c01007387 */ /* 0x000fe80000100a00 */
[----:B------:R-:W-:Y:S04]  /*2b70*/  STL.64 [R1+0x1d8], R126 ;  /* 0x0001d87e01007387 */ /* 0x000fe80000100a00 */
[----:B------:R-:W-:Y:S04]  /*2b80*/  STL.64 [R1+0x1e0], R128 ;  /* 0x0001e08001007387 */ /* 0x000fe80000100a00 */
[----:B------:R-:W-:Y:S04]  /*2b90*/  STL.64 [R1+0x1e8], R130 ;  /* 0x0001e88201007387 */ /* 0x000fe80000100a00 */
[----:B------:R-:W-:Y:S04]  /*2ba0*/  STL.64 [R1+0x1f0], R132 ;  /* 0x0001f08401007387 */ /* 0x000fe80000100a00 */
[----:B------:R-:W-:Y:S01]  /*2bb0*/  STL.64 [R1+0x1f8], R134 ;  /* 0x0001f88601007387 */ /* 0x000fe20000100a00 */
[----:B------:R-:W-:-:S02]  /*2bc0*/  WARPGROUP.DEPBAR.LE gsb0, 0x0 ;  /* 0x00008000000079c5 */ /* 0x000fc40000010000 */
[----:B--2---:R-:W-:Y:S01]  /*2bd0*/  WARPGROUP.ARRIVE ;  /* 0x00000000000079c5 */ /* 0x004fe20000000000 */
        /* <DEDUP_REMOVED lines=10> */
[----:B------:R-:W-:Y:S01]  /*2c80*/  WARPGROUP.ARRIVE ;  /* 0x00000000000079c5 */ /* 0x000fe20000000000 */
[----:B------:R2:W-:Y:S04]  /*2c90*/  STL.64 [R1+0x40], R220 ;  /* 0x000040dc01007387 */ /* 0x0005e80000100a00 */
[----:B------:R3:W-:Y:S01]  /*2ca0*/  STL.64 [R1+0x48], R222 ;  /* 0x000048de01007387 */ /* 0x0007e20000100a00 */
[----:B------:R-:W-:Y:S03]  /*2cb0*/  HGMMA.64x32x16.F32 R200, gdesc[UR12], R200, gsb0 ;  /* 0x006000000cc879f0 */ /* 0x000fe600080008c8 */
[----:B------:R4:W-:Y:S04]  /*2cc0*/  STL.64 [R1+0x50], R224 ;  /* 0x000050e001007387 */ /* 0x0009e80000100a00 */
[----:B------:R0:W-:Y:S04]  /*2cd0*/  STL.64 [R1+0x58], R226 ;  /* 0x000058e201007387 */ /* 0x0001e80000100a00 */
[----:B------:R1:W-:Y:S04]  /*2ce0*/  STL.64 [R1+0x60], R228 ;  /* 0x000060e401007387 */ /* 0x0003e80000100a00 */
[----:B------:R1:W-:Y:S04]  /*2cf0*/  STL.64 [R1+0x68], R230 ;  /* 0x000068e601007387 */ /* 0x0003e80000100a00 */
[----:B------:R1:W-:Y:S04]  /*2d00*/  STL.64 [R1+0x70], R232 ;  /* 0x000070e801007387 */ /* 0x0003e80000100a00 */
[----:B------:R1:W-:Y:S04]  /*2d10*/  STL.64 [R1+0x78], R234 ;  /* 0x000078ea01007387 */ /* 0x0003e80000100a00 */
[----:B--2---:R-:W2:Y:S04]  /*2d20*/  LDL.LU.64 R220, [R1] ;  /* 0x0000000001dc7983 */ /* 0x004ea80000300a00 */
[----:B---3--:R-:W2:Y:S04]  /*2d30*/  LDL.LU.64 R222, [R1+0x8] ;  /* 0x0000080001de7983 */ /* 0x008ea80000300a00 */
[----:B----4-:R-:W2:Y:S04]  /*2d40*/  LDL.LU.64 R224, [R1+0x10] ;  /* 0x0000100001e07983 */ /* 0x010ea80000300a00 */
[----:B0-----:R-:W2:Y:S04]  /*2d50*/  LDL.LU.64 R226, [R1+0x18] ;  /* 0x0000180001e27983 */ /* 0x001ea80000300a00 */
[----:B-1----:R-:W2:Y:S04]  /*2d60*/  LDL.LU.64 R228, [R1+0x20] ;  /* 0x0000200001e47983 */ /* 0x002ea80000300a00 */
[----:B------:R-:W2:Y:S04]  /*2d70*/  LDL.LU.64 R230, [R1+0x28] ;  /* 0x0000280001e67983 */ /* 0x000ea80000300a00 */
[----:B------:R-:W2:Y:S04]  /*2d80*/  LDL.LU.64 R232, [R1+0x30] ;  /* 0x0000300001e87983 */ /* 0x000ea80000300a00 */
[----:B------:R-:W2:Y:S04]  /*2d90*/  LDL.LU.64 R234, [R1+0x38] ;  /* 0x0000380001ea7983 */ /* 0x000ea80000300a00 */
[----:B------:R-:W3:Y:S01]  /*2da0*/  LDL.LU.64 R168, [R1+0xc0] ;  /* 0x0000c00001a87983 */ /* 0x000ee20000300a00 */
[----:B------:R-:W-:-:S02]  /*2db0*/  WARPGROUP.DEPBAR.LE gsb0, 0x0 ;  /* 0x00008000000079c5 */ /* 0x000fc40000010000 */
[----:B------:R-:W-:Y:S01]  /*2dc0*/  WARPGROUP.ARRIVE ;  /* 0x00000000000079c5 */ /* 0x000fe20000000000 */
[----:B------:R-:W3:Y:S04]  /*2dd0*/  LDL.LU.64 R170, [R1+0xc8] ;  /* 0x0000c80001aa7983 */ /* 0x000ee80000300a00 */
[----:B------:R-:W3:Y:S01]  /*2de0*/  LDL.LU.64 R172, [R1+0xd0] ;  /* 0x0000d00001ac7983 */ /* 0x000ee20000300a00 */
[----:B------:R-:W-:Y:S03]  /*2df0*/  HGMMA.64x32x16.F32 R152, gdesc[UR8], R152, gsb0 ;  /* 0x00600000089879f0 */ /* 0x000fe60008000898 */
[----:B------:R-:W3:Y:S01]  /*2e00*/  LDL.LU.64 R174, [R1+0xd8] ;  /* 0x0000d80001ae7983 */ /* 0x000ee20000300a00 */
[----:B------:R-:W-:-:S03]  /*2e10*/  UIADD3 UR8, UR24, 0x100, URZ ;  /* 0x0000010018087890 */ /* 0x000fc6000fffe03f */
[----:B------:R-:W3:Y:S04]  /*2e20*/  LDL.LU.64 R176, [R1+0xe0] ;  /* 0x0000e00001b07983 */ /* 0x000ee80000300a00 */
[----:B------:R-:W3:Y:S04]  /*2e30*/  LDL.LU.64 R178, [R1+0xe8] ;  /* 0x0000e80001b27983 */ /* 0x000ee80000300a00 */
[----:B------:R-:W3:Y:S04]  /*2e40*/  LDL.LU.64 R180, [R1+0xf0] ;  /* 0x0000f00001b47983 */ /* 0x000ee80000300a00 */
[----:B------:R-:W3:Y:S04]  /*2e50*/  LDL.LU.64 R182, [R1+0xf8] ;  /* 0x0000f80001b67983 */ /* 0x000ee80000300a00 */
[----:B------:R-:W4:Y:S04]  /*2e60*/  LDL.LU.64 R120, [R1+0x180] ;  /* 0x0001800001787983 */ /* 0x000f280000300a00 */
        /* <DEDUP_REMOVED lines=8> */
[----:B------:R-:W4:Y:S01]  /*2ef0*/  LDL.LU.64 R74, [R1+0x148] ;  /* 0x00014800014a7983 */ /* 0x000f220000300a00 */
[----:B------:R-:W-:-:S02]  /*2f00*/  WARPGROUP.DEPBAR.LE gsb0, 0x0 ;  /* 0x00008000000079c5 */ /* 0x000fc40000010000 */
[----:B------:R-:W-:Y:S01]  /*2f10*/  WARPGROUP.ARRIVE ;  /* 0x00000000000079c5 */ /* 0x000fe20000000000 */
[----:B------:R-:W4:Y:S04]  /*2f20*/  LDL.LU.64 R76, [R1+0x150] ;  /* 0x00015000014c7983 */ /* 0x000f280000300a00 */
[----:B------:R-:W4:Y:S01]  /*2f30*/  LDL.LU.64 R78, [R1+0x158] ;  /* 0x00015800014e7983 */ /* 0x000f220000300a00 */
[----:B------:R-:W-:Y:S03]  /*2f40*/  HGMMA.64x32x16.F32 R104, gdesc[UR4], R104, gsb0 ;  /* 0x00600000046879f0 */ /* 0x000fe60008000868 */
        /* <DEDUP_REMOVED lines=13> */
[----:B------:R-:W-:-:S06]  /*3020*/  WARPGROUP.ARRIVE ;  /* 0x00000000000079c5 */ /* 0x000fcc0000000000 */
[----:B------:R-:W-:Y:S01]  /*3030*/  HGMMA.64x32x16.F32 R56, gdesc[UR28], R56, gsb0 ;  /* 0x006000001c3879f0 */ /* 0x000fe20008000838 */
        /* <DEDUP_REMOVED lines=12> */
[----:B------:R-:W-:Y:S03]  /*3100*/  HGMMA.64x32x16.F32 R40, gdesc[UR28], R40, gsb0 ;  /* 0x006000001c2879f0 */ /* 0x000fe60008000828 */
[----:B------:R-:W-:Y:S02]  /*3110*/  WARPGROUP.DEPBAR.LE gsb0, 0x0 ;  /* 0x00008000000079c5 */ /* 0x000fe40000010000 */
        /* <DEDUP_REMOVED lines=9> */
[----:B--2---:R-:W-:-:S06]  /*31b0*/  WARPGROUP.ARRIVE ;  /* 0x00000000000079c5 */ /* 0x004fcc0000000000 */
[----:B------:R-:W-:Y:S01]  /*31c0*/  HGMMA.64x32x16.F32 R220, gdesc[UR16], R220, gsb0 ;  /* 0x0060000010dc79f0 */ /* 0x000fe200080008dc */
[----:B------:R-:W-:Y:S01]  /*31d0*/  UMOV UR20, UR28 ;  /* 0x0000001c00147c82 */ /* 0x000fe20008000000 */
[----:B------:R-:W-:Y:S01]  /*31e0*/  UMOV UR21, UR29 ;  /* 0x0000001d00157c82 */ /* 0x000fe20008000000 */
[----:B------:R-:W-:Y:S02]  /*31f0*/  WARPGROUP.DEPBAR.LE gsb0, 0x0 ;  /* 0x00008000000079c5 */ /* 0x000fe40000010000 */
[----:B---3--:R-:W-:Y:S01]  /*3200*/  WARPGROUP.ARRIVE ;  /* 0x00000000000079c5 */ /* 0x008fe20000000000 */
[----:B------:R-:W-:Y:S04]  /*3210*/  STL.64 [R1], R220 ;  /* 0x000000dc01007387 */ /* 0x000fe80000100a00 */
[----:B------:R-:W-:Y:S01]  /*3220*/  STL.64 [R1+0x8], R222 ;  /* 0x000008de01007387 */ /* 0x000fe20000100a00 */
[----:B------:R-:W-:Y:S03]  /*3230*/  HGMMA.64x32x16.F32 R168, gdesc[UR20], R168, gsb0 ;  /* 0x0060000014a879f0 */ /* 0x000fe600080008a8 */
[----:B------:R-:W-:Y:S04]  /*3240*/  STL.64 [R1+0x10], R224 ;  /* 0x000010e001007387 */ /* 0x000fe80000100a00 */
[----:B------:R-:W-:Y:S04]  /*3250*/  STL.64 [R1+0x18], R226 ;  /* 0x000018e201007387 */ /* 0x000fe80000100a00 */
[----:B------:R-:W-:Y:S04]  /*3260*/  STL.64 [R1+0x20], R228 ;  /* 0x000020e401007387 */ /* 0x000fe80000100a00 */
[----:B------:R0:W-:Y:S04]  /*3270*/  STL.64 [R1+0x28], R230 ;  /* 0x000028e601007387 */ /* 0x0001e80000100a00 */
[----:B------:R-:W-:Y:S04]  /*3280*/  STL.64 [R1+0x30], R232 ;  /* 0x000030e801007387 */ /* 0x000fe80000100a00 */
[----:B------:R-:W-:Y:S04]  /*3290*/  STL.64 [R1+0x38], R234 ;  /* 0x000038ea01007387 */ /* 0x000fe80000100a00 */
[----:B0-----:R-:W2:Y:S04]  /*32a0*/  LDL.LU.64 R230, [R1+0x350] ;  /* 0x0003500001e67983 */ /* 0x001ea80000300a00 */
[----:B------:R-:W2:Y:S04]  /*32b0*/  LDL.LU.64 R228, [R1+0x348] ;  /* 0x0003480001e47983 */ /* 0x000ea80000300a00 */
[----:B------:R-:W2:Y:S04]  /*32c0*/  LDL.LU.64 R226, [R1+0x340] ;  /* 0x0003400001e27983 */ /* 0x000ea80000300a00 */
[----:B------:R-:W2:Y:S04]  /*32d0*/  LDL.LU.64 R224, [R1+0x338] ;  /* 0x0003380001e07983 */ /* 0x000ea80000300a00 */
[----:B------:R-:W2:Y:S04]  /*32e0*/  LDL.LU.64 R222, [R1+0x330] ;  /* 0x0003300001de7983 */ /* 0x000ea80000300a00 */
[----:B------:R-:W2:Y:S01]  /*32f0*/  LDL.LU.64 R220, [R1+0x328] ;  /* 0x0003280001dc7983 */ /* 0x000ea20000300a00 */
[----:B------:R-:W-:Y:S01]  /*3300*/  UIADD3 UR4, UR24, 0x200, URZ ;  /* 0x0000020018047890 */ /* 0x000fe2000fffe03f */
[----:B------:R-:W-:-:S02]  /*3310*/  UMOV UR25, UR29 ;  /* 0x0000001d00197c82 */ /* 0x000fc40008000000 */
[----:B------:R-:W-:Y:S01]  /*3320*/  UMOV UR24, UR28 ;  /* 0x0000001c00187c82 */ /* 0x000fe20008000000 */
[----:B------:R-:W-:Y:S02]  /*3330*/  WARPGROUP.DEPBAR.LE gsb0, 0x0 ;  /* 0x00008000000079c5 */ /* 0x000fe40000010000 */
[----:B------:R-:W-:Y:S01]  /*3340*/  STL.64 [R1+0xc0], R168 ;  /* 0x0000c0a801007387 */ /* 0x000fe20000100a00 */
[----:B----4-:R-:W-:-:S03]  /*3350*/  WARPGROUP.ARRIVE ;  /* 0x00000000000079c5 */ /* 0x010fc60000000000 */
[----:B------:R-:W-:Y:S03]  /*3360*/  STL.64 [R1+0xc8], R170 ;  /* 0x0000c8aa01007387 */ /* 0x000fe60000100a00 */
[----:B------:R-:W-:Y:S01]  /*3370*/  HGMMA.64x32x16.F32 R120, gdesc[UR24], R120, gsb0 ;  /* 0x00600000187879f0 */ /* 0x000fe20008000878 */
[----:B------:R-:W-:Y:S04]  /*3380*/  STL.64 [R1+0xd0], R172 ;  /* 0x0000d0ac01007387 */ /* 0x000fe80000100a00 */
[----:B------:R-:W-:Y:S04]  /*3390*/  STL.64 [R1+0xd8], R174 ;  /* 0x0000d8ae01007387 */ /* 0x000fe80000100a00 */
[----:B------:R-:W-:Y:S04]  /*33a0*/  STL.64 [R1+0xe0], R176 ;  /* 0x0000e0b001007387 */ /* 0x000fe80000100a00 */
[----:B------:R-:W-:Y:S04]  /*33b0*/  STL.64 [R1+0xe8], R178 ;  /* 0x0000e8b201007387 */ /* 0x000fe80000100a00 */
[----:B------:R-:W-:Y:S04]  /*33c0*/  STL.64 [R1+0xf0], R180 ;  /* 0x0000f0b401007387 */ /* 0x000fe80000100a00 */
[----:B------:R0:W-:Y:S04]  /*33d0*/  STL.64 [R1+0xf8], R182 ;  /* 0x0000f8b601007387 */ /* 0x0001e80000100a00 */
[----:B0-----:R-:W3:Y:S04]  /*33e0*/  LDL.LU.64 R182, [R1+0x320] ;  /* 0x0003200001b67983 */ /* 0x001ee80000300a00 */
[----:B------:R-:W3:Y:S04]  /*33f0*/  LDL.LU.64 R180, [R1+0x318] ;  /* 0x0003180001b47983 */ /* 0x000ee80000300a00 */
[----:B------:R-:W3:Y:S04]  /*3400*/  LDL.LU.64 R178, [R1+0x310] ;  /* 0x0003100001b27983 */ /* 0x000ee80000300a00 */
[----:B------:R-:W3:Y:S04]  /*3410*/  LDL.LU.64 R176, [R1+0x308] ;  /* 0x0003080001b07983 */ /* 0x000ee80000300a00 */
[----:B------:R-:W3:Y:S04]  /*3420*/  LDL.LU.64 R174, [R1+0x300] ;  /* 0x0003000001ae7983 */ /* 0x000ee80000300a00 */
[----:B------:R-:W3:Y:S04]  /*3430*/  LDL.LU.64 R172, [R1+0x2f8] ;  /* 0x0002f80001ac7983 */ /* 0x000ee80000300a00 */
[----:B------:R-:W3:Y:S04]  /*3440*/  LDL.LU.64 R170, [R1+0x2f0] ;  /* 0x0002f00001aa7983 */ /* 0x000ee80000300a00 */
[----:B------:R-:W3:Y:S01]  /*3450*/  LDL.LU.64 R168, [R1+0x2e8] ;  /* 0x0002e80001a87983 */ /* 0x000ee20000300a00 */
[----:B------:R-:W-:-:S02]  /*3460*/  WARPGROUP.DEPBAR.LE gsb0, 0x0 ;  /* 0x00008000000079c5 */ /* 0x000fc40000010000 */
[----:B------:R-:W-:Y:S01]  /*3470*/  WARPGROUP.ARRIVE ;  /* 0x00000000000079c5 */ /* 0x000fe20000000000 */
[----:B------:R-:W-:Y:S04]  /*3480*/  STL.64 [R1+0x180], R120 ;  /* 0x0001807801007387 */ /* 0x000fe80000100a00 */
[----:B------:R-:W-:Y:S01]  /*3490*/  STL.64 [R1+0x188], R122 ;  /* 0x0001887a01007387 */ /* 0x000fe20000100a00 */
[----:B------:R-:W-:-:S03]  /*34a0*/  UMOV UR24, UR4 ;  /* 0x0000000400187c82 */ /* 0x000fc60008000000 */
[----:B------:R-:W-:Y:S01]  /*34b0*/  STL.64 [R1+0x190], R124 ;  /* 0x0001907c01007387 */ /* 0x000fe20000100a00 */
[----:B------:R-:W-:Y:S02]  /*34c0*/  UMOV UR25, 0xc0000010 ;  /* 0xc000001000197882 */ /* 0x000fe40000000000 */
[----:B------:R-:W-:Y:S01]  /*34d0*/  HGMMA.64x32x16.F32 R72, gdesc[UR24], R72, gsb0 ;  /* 0x00600000184879f0 */ /* 0x000fe20008000848 */
[----:B------:R-:W-:Y:S04]  /*34e0*/  STL.64 [R1+0x198], R126 ;  /* 0x0001987e01007387 */ /* 0x000fe80000100a00 */
[----:B------:R-:W-:Y:S04]  /*34f0*/  STL.64 [R1+0x1a0], R128 ;  /* 0x0001a08001007387 */ /* 0x000fe80000100a00 */
[----:B------:R-:W-:Y:S04]  /*3500*/  STL.64 [R1+0x1a8], R130 ;  /* 0x0001a88201007387 */ /* 0x000fe80000100a00 */
[----:B------:R-:W-:Y:S04]  /*3510*/  STL.64 [R1+0x1b0], R132 ;  /* 0x0001b08401007387 */ /* 0x000fe80000100a00 */
[----:B------:R0:W-:Y:S04]  /*3520*/  STL.64 [R1+0x1b8], R134 ;  /* 0x0001b88601007387 */ /* 0x0001e80000100a00 */
[----:B0-----:R-:W4:Y:S04]  /*3530*/  LDL.LU.64 R134, [R1+0x2e0] ;  /* 0x0002e00001867983 */ /* 0x001f280000300a00 */
[----:B------:R-:W4:Y:S04]  /*3540*/  LDL.LU.64 R132, [R1+0x2d8] ;  /* 0x0002d80001847983 */ /* 0x000f280000300a00 */
[----:B------:R-:W4:Y:S04]  /*3550*/  LDL.LU.64 R130, [R1+0x2d0] ;  /* 0x0002d00001827983 */ /* 0x000f280000300a00 */
[----:B------:R-:W4:Y:S04]  /*3560*/  LDL.LU.64 R128, [R1+0x2c8] ;  /* 0x0002c80001807983 */ /* 0x000f280000300a00 */
[----:B------:R-:W4:Y:S04]  /*3570*/  LDL.LU.64 R126, [R1+0x2c0] ;  /* 0x0002c000017e7983 */ /* 0x000f280000300a00 */
[----:B------:R-:W4:Y:S04]  /*3580*/  LDL.LU.64 R124, [R1+0x2b8] ;  /* 0x0002b800017c7983 */ /* 0x000f280000300a00 */
[----:B------:R-:W4:Y:S04]  /*3590*/  LDL.LU.64 R122, [R1+0x2b0] ;  /* 0x0002b000017a7983 */ /* 0x000f280000300a00 */
[----:B------:R-:W4:Y:S01]  /*35a0*/  LDL.LU.64 R120, [R1+0x2a8] ;  /* 0x0002a80001787983 */ /* 0x000f220000300a00 */
[----:B------:R-:W-:-:S03]  /*35b0*/  WARPGROUP.DEPBAR.LE gsb0, 0x0 ;  /* 0x00008000000079c5 */ /* 0x000fc60000010000 */
[----:B------:R-:W-:Y:S01]  /*35c0*/  STL.64 [R1+0x140], R72 ;  /* 0x0001404801007387 */ /* 0x000fe20000100a00 */
[----:B------:R-:W-:-:S03]  /*35d0*/  WARPGROUP.ARRIVE ;  /* 0x00000000000079c5 */ /* 0x000fc60000000000 */
[----:B------:R-:W-:Y:S01]  /*35e0*/  STL.64 [R1+0x148], R74 ;  /* 0x0001484a01007387 */ /* 0x000fe20000100a00 */
[----:B------:R-:W-:-:S03]  /*35f0*/  UMOV UR20, UR24 ;  /* 0x0000001800147c82 */ /* 0x000fc60008000000 */
[----:B------:R-:W-:Y:S01]  /*3600*/  STL.64 [R1+0x150], R76 ;  /* 0x0001504c01007387 */ /* 0x000fe20000100a00 */
[----:B------:R-:W-:Y:S02]  /*3610*/  UMOV UR21, UR25 ;  /* 0x0000001900157c82 */ /* 0x000fe40008000000 */
        /* <DEDUP_REMOVED lines=31> */
[----:B--2---:R-:W-:Y:S01]  /*3810*/  WARPGROUP.ARRIVE ;  /* 0x00000000000079c5 */ /* 0x004fe20000000000 */
[----:B------:R-:W-:Y:S01]  /*3820*/  UMOV UR16, UR24 ;  /* 0x0000001800107c82 */ /* 0x000fe20008000000 */
[----:B------:R-:W-:Y:S01]  /*3830*/  UMOV UR17, UR25 ;  /* 0x0000001900117c82 */ /* 0x000fe20008000000 */
[----:B------:R-:W-:Y:S01]  /*3840*/  UMOV UR12, UR24 ;  /* 0x00000018000c7c82 */ /* 0x000fe20008000000 */
[----:B------:R-:W-:Y:S01]  /*3850*/  UMOV UR13, UR25 ;  /* 0x00000019000d7c82 */ /* 0x000fe20008000000 */
[----:B------:R-:W-:Y:S01]  /*3860*/  UMOV UR8, UR24 ;  /* 0x0000001800087c82 */ /* 0x000fe20008000000 */
[----:B------:R-:W-:Y:S01]  /*3870*/  HGMMA.64x32x16.F32 R216, gdesc[UR16], R216, gsb0 ;  /* 0x0060000010d879f0 */ /* 0x000fe200080008d8 */
[----:B------:R-:W-:Y:S01]  /*3880*/  UMOV UR9, UR25 ;  /* 0x0000001900097c82 */ /* 0x000fe20008000000 */
[----:B------:R-:W-:Y:S01]  /*3890*/  UMOV UR4, UR24 ;  /* 0x0000001800047c82 */ /* 0x000fe20008000000 */
[----:B------:R-:W-:Y:S01]  /*38a0*/  UMOV UR5, UR25 ;  /* 0x0000001900057c82 */ /* 0x000fe20008000000 */
[----:B------:R-:W-:Y:S01]  /*38b0*/  UMOV UR26, UR30 ;  /* 0x0000001e001a7c82 */ /* 0x000fe20008000000 */
[----:B------:R-:W-:Y:S01]  /*38c0*/  UMOV UR27, UR31 ;  /* 0x0000001f001b7c82 */ /* 0x000fe20008000000 */
[----:B------:R-:W-:-:S02]  /*38d0*/  WARPGROUP.DEPBAR.LE gsb0, 0x0 ;  /* 0x00008000000079c5 */ /* 0x000fc40000010000 */
[----:B---3--:R-:W-:-:S06]  /*38e0*/  WARPGROUP.ARRIVE ;  /* 0x00000000000079c5 */ /* 0x008fcc0000000000 */
[----:B------:R-:W-:Y:S03]  /*38f0*/  HGMMA.64x32x16.F32 R168, gdesc[UR12], R168, gsb0 ;  /* 0x006000000ca879f0 */ /* 0x000fe600080008a8 */
[----:B------:R-:W-:Y:S02]  /*3900*/  WARPGROUP.DEPBAR.LE gsb0, 0x0 ;  /* 0x00008000000079c5 */ /* 0x000fe40000010000 */
[----:B----4-:R-:W-:-:S06]  /*3910*/  WARPGROUP.ARRIVE ;  /* 0x00000000000079c5 */ /* 0x010fcc0000000000 */
        /* <DEDUP_REMOVED lines=8> */
[----:B------:R-:W-:Y:S05]  /*39a0*/  @!P0 BRA `(.L_x_28) ;  /* 0x0000000000048947 */ /* 0x000fea0003800000 */
[----:B------:R-:W-:Y:S01]  /*39b0*/  BPT.TRAP 0x1 ;  /* 0x000000040000795c */ /* 0x000fe20000300000 */
.L_x_28:
[----:B------:R-:W2:Y:S01]  /*39c0*/  LDL R7, [R1+0x210] ;  /* 0x0002100001077983 */ /* 0x000ea20000100800 */
[----:B------:R-:W-:Y:S01]  /*39d0*/  ISETP.NE.AND P1, PT, R17, RZ, PT ;  /* 0x000000ff1100720c */ /* 0x000fe20003f25270 */
[----:B------:R-:W-:-:S12]  /*39e0*/  UISETP.GT.U32.AND UP0, UPT, UR38, 0x1, UPT ;  /* 0x000000012600788c */ /* 0x000fd8000bf04070 */
[----:B------:R-:W-:-:S05]  /*39f0*/  @P1 LEA R5, R0, UR42, 0x3 ;  /* 0x0000002a00051c11 */ /* 0x000fca000f8e18ff */
[----:B------:R-:W-:-:S05]  /*3a00*/  @P1 VIADD R5, R5, 0x58 ;  /* 0x0000005805051836 */ /* 0x000fca0000000000 */
[----:B--2---:R-:W-:-:S04]  /*3a10*/  @P1 PRMT R5, R7, 0x654, R5 ;  /* 0x0000065407051816 */ /* 0x004fc80000000005 */
[----:B------:R0:W-:Y:S01]  /*3a20*/  @P1 SYNCS.ARRIVE.TRANS64.RED.A1T0 RZ, [R5+URZ], RZ ;  /* 0x000000ff05ff19a7 */ /* 0x0001e2000810043f */
[----:B------:R-:W-:-:S13]  /*3a30*/  PLOP3.LUT P1, PT, PT, PT, UP0, 0x80, 0x0 ;  /* 0x000000000000781c */ /* 0x000fda0003f2f008 */
[----:B0-----:R-:W-:Y:S05]  /*3a40*/  @P1 BRA `(.L_x_29) ;  /* 0x0000000000041947 */ /* 0x001fea0003800000 */
[----:B------:R-:W-:Y:S01]  /*3a50*/  BPT.TRAP 0x1 ;  /* 0x000000040000795c */ /* 0x000fe20000300000 */
.L_x_29:
[----:B------:R-:W-:Y:S01]  /*3a60*/  UIADD3 UR34, UR34, 0x1, URZ ;  /* 0x0000000122227890 */ /* 0x000fe2000fffe03f */
[C---:B------:R-:W-:Y:S01]  /*3a70*/  ISETP.GT.AND P2, PT, R3.reuse, 0x1, PT ;  /* 0x000000010300780c */ /* 0x040fe20003f44270 */
[----:B------:R-:W-:Y:S02]  /*3a80*/  VIADD R0, R0, 0x1 ;  /* 0x0000000100007836 */ /* 0x000fe40000000000 */
[----:B------:R-:W-:Y:S01]  /*3a90*/  UISETP.NE.AND UP0, UPT, UR34, 0xb, UPT ;  /* 0x0000000b2200788c */ /* 0x000fe2000bf05270 */
[----:B------:R-:W-:Y:S02]  /*3aa0*/  VIADD R3, R3, 0xffffffff ;  /* 0xffffffff03037836 */ /* 0x000fe40000000000 */
[C---:B------:R-:W-:Y:S01]  /*3ab0*/  ISETP.NE.AND P1, PT, R0.reuse, 0xb, PT ;  /* 0x0000000b0000780c */ /* 0x040fe20003f25270 */
[----:B------:R-:W-:Y:S02]  /*3ac0*/  USEL UR4, URZ, 0x1, UP0 ;  /* 0x000000013f047887 */ /* 0x000fe40008000000 */
[----:B------:R-:W-:Y:S01]  /*3ad0*/  USEL UR34, UR34, URZ, UP0 ;  /* 0x0000003f22227287 */ /* 0x000fe20008000000 */
[----:B------:R-:W-:-:S03]  /*3ae0*/  SEL R0, R0, RZ, P1 ;  /* 0x000000ff00007207 */ /* 0x000fc60000800000 */
[----:B------:R-:W-:Y:S01]  /*3af0*/  LOP3.LUT R4, R4, UR4, RZ, 0x3c, !PT ;  /* 0x0000000404047c12 */ /* 0x000fe2000f8e3cff */
[----:B------:R-:W-:Y:S07]  /*3b00*/  @P2 BRA `(.L_x_30) ;  /* 0xffffffe800682947 */ /* 0x000fee000383ffff */
.L_x_23:
[----:B01----:R-:W0:Y:S02]  /*3b10*/  LDC R0, c[0x0][0x28c] ;  /* 0x0000a300ff007b82 */ /* 0x003e240000000800 */
[----:B0-----:R-:W-:-:S13]  /*3b20*/  ISETP.GE.AND P1, PT, R0, 0x1, PT ;  /* 0x000000010000780c */ /* 0x001fda0003f26270 */
[----:B------:R-:W-:Y:S05]  /*3b30*/  @!P1 BRA `(.L_x_31) ;  /* 0x0000000000409947 */ /* 0x000fea0003800000 */
[----:B------:R-:W-:Y:S05]  /*3b40*/  @!P0 BRA `(.L_x_32) ;  /* 0x0000000000048947 */ /* 0x000fea0003800000 */
[----:B------:R-:W-:Y:S01]  /*3b50*/  BPT.TRAP 0x1 ;  /* 0x000000040000795c */ /* 0x000fe20000300000 */
.L_x_32:
[----:B------:R-:W2:Y:S01]  /*3b60*/  LDL R3, [R1+0x210] ;  /* 0x0002100001037983 */ /* 0x000ea20000100800 */
[----:B------:R-:W-:Y:S01]  /*3b70*/  ISETP.NE.AND P0, PT, R17, RZ, PT ;  /* 0x000000ff1100720c */ /* 0x000fe20003f05270 */
[----:B------:R-:W-:-:S12]  /*3b80*/  UISETP.GT.U32.AND UP0, UPT, UR38, 0x1, UPT ;  /* 0x000000012600788c */ /* 0x000fd8000bf04070 */
[----:B------:R-:W-:-:S04]  /*3b90*/  @P0 VIADD R6, R6, UR37 ;  /* 0x0000002506060c36 */ /* 0x000fc80008000000 */
[----:B---34-:R-:W-:-:S05]  /*3ba0*/  @P0 IMAD.WIDE.U32 R4, R6, -0x45d1745d, RZ ;  /* 0xba2e8ba306040825 */ /* 0x018fca00078e00ff */
[----:B------:R-:W-:-:S05]  /*3bb0*/  @P0 SHF.R.U32.HI R0, RZ, 0x3, R5 ;  /* 0x00000003ff000819 */ /* 0x000fca0000011605 */
[----:B------:R-:W-:-:S05]  /*3bc0*/  @P0 IMAD R0, R0, -0xb, R6 ;  /* 0xfffffff500000824 */ /* 0x000fca00078e0206 */
[----:B------:R-:W-:-:S05]  /*3bd0*/  @P0 LEA R0, R0, UR42, 0x3 ;  /* 0x0000002a00000c11 */ /* 0x000fca000f8e18ff */
[----:B------:R-:W-:-:S05]  /*3be0*/  @P0 VIADD R0, R0, 0x58 ;  /* 0x0000005800000836 */ /* 0x000fca0000000000 */
[----:B--2---:R-:W-:-:S04]  /*3bf0*/  @P0 PRMT R0, R3, 0x654, R0 ;  /* 0x0000065403000816 */ /* 0x004fc80000000000 */
[----:B------:R0:W-:Y:S01]  /*3c00*/  @P0 SYNCS.ARRIVE.TRANS64.RED.A1T0 RZ, [R0+URZ], RZ ;  /* 0x000000ff00ff09a7 */ /* 0x0001e2000810043f */
[----:B------:R-:W-:-:S13]  /*3c10*/  PLOP3.LUT P0, PT, PT, PT, UP0, 0x80, 0x0 ;  /* 0x000000000000781c */ /* 0x000fda0003f0f008 */
[----:B0-----:R-:W-:Y:S05]  /*3c20*/  @P0 BRA `(.L_x_31) ;  /* 0x0000000000040947 */ /* 0x001fea0003800000 */
[----:B------:R-:W-:Y:S01]  /*3c30*/  BPT.TRAP 0x1 ;  /* 0x000000040000795c */ /* 0x000fe20000300000 */
.L_x_31:
[----:B---34-:R-:W0:Y:S01]  /*3c40*/  S2R R5, SR_TID.X ;  /* 0x0000000000057919 */ /* 0x018e220000002100 */
[----:B------:R-:W-:Y:S02]  /*3c50*/  UIMAD UR43, UR43, 0xe0, URZ ;  /* 0x000000e02b2b78a4 */ /* 0x000fe4000f8e023f */
[----:B------:R-:W-:Y:S01]  /*3c60*/  USHF.R.S32.HI UR10, URZ, 0x1f, UR40 ;  /* 0x0000001f3f0a7899 */ /* 0x000fe20008011428 */
[----:B------:R-:W-:Y:S01]  /*3c70*/  ULDC.64 UR8, c[0x0][0x5d0] ;  /* 0x0001740000087ab9 */ /* 0x000fe20000000a00 */
[----:B------:R-:W-:Y:S02]  /*3c80*/  UIMAD.WIDE UR6, UR44, 0x180, URZ ;  /* 0x000001802c0678a5 */ /* 0x000fe4000f8e023f */
[----:B------:R-:W-:Y:S01]  /*3c90*/  IMAD.U32 R18, RZ, RZ, UR43 ;  /* 0x0000002bff127e24 */ /* 0x000fe2000f8e00ff */
[----:B------:R-:W-:Y:S02]  /*3ca0*/  UIMAD UR4, UR10, UR8, URZ ;  /* 0x000000080a0472a4 */ /* 0x000fe4000f8e023f */
[----:B------:R-:W-:Y:S01]  /*3cb0*/  IMAD.U32 R8, RZ, RZ, UR8 ;  /* 0x00000008ff087e24 */ /* 0x000fe2000f8e00ff */
[----:B------:R-:W-:-:S02]  /*3cc0*/  UIMAD UR44, UR44, 0x180, URZ ;  /* 0x000001802c2c78a4 */ /* 0x000fc4000f8e023f */
[----:B------:R-:W-:Y:S01]  /*3cd0*/  UIMAD UR4, UR40, UR9, UR4 ;  /* 0x00000009280472a4 */ /* 0x000fe2000f8e0204 */
[----:B------:R-:W-:Y:S01]  /*3ce0*/  ULDC UR8, c[0x0][0x284] ;  /* 0x0000a10000087ab9 */ /* 0x000fe20000000800 */
[----:B------:R-:W-:Y:S02]  /*3cf0*/  UIADD3 UR37, UR41, UR37, URZ ;  /* 0x0000002529257290 */ /* 0x000fe4000fffe03f */
[----:B------:R-:W-:Y:S02]  /*3d00*/  UISETP.GE.U32.AND UP2, UPT, UR41, 0xb, UPT ;  /* 0x0000000b2900788c */ /* 0x000fe4000bf46070 */
[----:B------:R-:W-:-:S04]  /*3d10*/  UISETP.GT.U32.AND UP1, UPT, UR37, 0xa, UPT ;  /* 0x0000000a2500788c */ /* 0x000fc8000bf24070 */
[----:B------:R-:W-:Y:S01]  /*3d20*/  UISETP.LT.U32.AND UP1, UPT, UR41, 0xb, UP1 ;  /* 0x0000000b2900788c */ /* 0x000fe20008f21070 */
[----:B0-----:R-:W-:Y:S01]  /*3d30*/  IMAD.SHL.U32 R19, R5, 0x2, RZ ;  /* 0x0000000205137824 */ /* 0x001fe200078e00ff */
[--C-:B------:R-:W-:Y:S02]  /*3d40*/  SHF.R.U32.HI R3, RZ, 0x7, R5.reuse ;  /* 0x00000007ff037819 */ /* 0x100fe40000011605 */
[----:B------:R-:W-:Y:S02]  /*3d50*/  SHF.R.U32.HI R0, RZ, 0x2, R5 ;  /* 0x00000002ff007819 */ /* 0x000fe40000011605 */
[----:B------:R-:W-:Y:S02]  /*3d60*/  LOP3.LUT R18, R18, 0x6, R19, 0xf8, !PT ;  /* 0x0000000612127812 */ /* 0x000fe400078ef813 */
[----:B------:R-:W-:Y:S02]  /*3d70*/  LOP3.LUT R3, R3, 0x1, RZ, 0xc0, !PT ;  /* 0x0000000103037812 */ /* 0x000fe400078ec0ff */
[----:B------:R-:W-:-:S02]  /*3d80*/  LOP3.LUT R4, R5, 0x60, RZ, 0xc0, !PT ;  /* 0x0000006005047812 */ /* 0x000fc400078ec0ff */
[----:B------:R-:W-:Y:S01]  /*3d90*/  SHF.R.S32.HI R19, RZ, 0x1f, R18 ;  /* 0x0000001fff137819 */ /* 0x000fe20000011412 */
[----:B------:R-:W-:Y:S01]  /*3da0*/  IMAD.SHL.U32 R14, R3, 0x40, RZ ;  /* 0x00000040030e7824 */ /* 0x000fe200078e00ff */
[----:B------:R-:W-:Y:S02]  /*3db0*/  LOP3.LUT R0, R0, 0x7, RZ, 0xc0, !PT ;  /* 0x0000000700007812 */ /* 0x000fe400078ec0ff */
[----:B------:R-:W-:Y:S01]  /*3dc0*/  SHF.R.U32.HI R4, RZ, 0x1, R4 ;  /* 0x00000001ff047819 */ /* 0x000fe20000011604 */
[----:B------:R-:W-:Y:S01]  /*3dd0*/  IMAD.WIDE.U32 R8, R8, UR40, R18 ;  /* 0x0000002808087c25 */ /* 0x000fe2000f8e0012 */
[--C-:B------:R-:W-:Y:S02]  /*3de0*/  LOP3.LUT R14, R14, 0x40, R0.reuse, 0xe2, !PT ;  /* 0x000000400e0e7812 */ /* 0x100fe400078ee200 */
[----:B------:R-:W-:Y:S01]  /*3df0*/  IADD3 R0, RZ, -R4, -R0 ;  /* 0x80000004ff007210 */ /* 0x000fe20007ffe800 */
[----:B------:R-:W-:Y:S01]  /*3e00*/  VIADD R9, R9, UR4 ;  /* 0x0000000409097c36 */ /* 0x000fe20008000000 */
[----:B------:R-:W-:Y:S01]  /*3e10*/  ULDC UR4, c[0x0][0x288] ;  /* 0x0000a20000047ab9 */ /* 0x000fe20000000800 */
[----:B------:R-:W-:Y:S01]  /*3e20*/  LOP3.LUT R14, R14, UR6, R4, 0xfe, !PT ;  /* 0x000000060e0e7c12 */ /* 0x000fe2000f8efe04 */
[----:B------:R-:W-:Y:S01]  /*3e30*/  UISETP.GE.AND UP0, UPT, UR43, UR4, UPT ;  /* 0x000000042b00728c */ /* 0x000fe2000bf06270 */
[----:B------:R-:W-:-:S02]  /*3e40*/  IMAD R0, R3, -0x40, R0 ;  /* 0xffffffc003007824 */ /* 0x000fc400078e0200 */
[----:B------:R-:W-:Y:S01]  /*3e50*/  IMAD.U32 R3, RZ, RZ, UR8 ;  /* 0x00000008ff037e24 */ /* 0x000fe2000f8e00ff */
[----:B------:R-:W-:Y:S02]  /*3e60*/  UISETP.GE.OR UP0, UPT, UR44, UR8, UP0 ;  /* 0x000000082c00728c */ /* 0x000fe40008706670 */
[----:B------:R-:W-:Y:S02]  /*3e70*/  USEL UR8, URZ, 0x1, !UP1 ;  /* 0x000000013f087887 */ /* 0x000fe4000c800000 */
[----:B------:R-:W-:Y:S01]  /*3e80*/  IADD3 R3, R3, -UR44, R0 ;  /* 0x8000002c03037c10 */ /* 0x000fe2000fffe000 */
[----:B------:R-:W-:Y:S01]  /*3e90*/  UMOV UR44, 0xffffffff ;  /* 0xffffffff002c7882 */ /* 0x000fe20000000000 */
[----:B------:R-:W-:Y:S01]  /*3ea0*/  LOP3.LUT R0, R5, 0x3, RZ, 0xc0, !PT ;  /* 0x0000000305007812 */ /* 0x000fe200078ec0ff */
[----:B------:R-:W-:Y:S01]  /*3eb0*/  IMAD.MOV.U32 R5, RZ, RZ, -0x2 ;  /* 0xfffffffeff057424 */ /* 0x000fe200078e00ff */
[----:B------:R-:W-:Y:S01]  /*3ec0*/  PLOP3.LUT P0, PT, PT, PT, UP0, 0x80, 0x0 ;  /* 0x000000000000781c */ /* 0x000fe20003f0f008 */
[----:B------:R-:W-:-:S02]  /*3ed0*/  ULOP3.LUT UR36, UR36, UR8, URZ, 0x3c, !UPT ;  /* 0x0000000824247292 */ /* 0x000fc4000f8e3c3f */
[----:B------:R-:W-:Y:S01]  /*3ee0*/  IMAD R0, R0, R5, UR4 ;  /* 0x0000000400007e24 */ /* 0x000fe2000f8e0205 */
[----:B------:R-:W-:-:S03]  /*3ef0*/  UIMAD.WIDE.U32 UR4, UR37, -0x45d1745d, URZ ;  /* 0xba2e8ba3250478a5 */ /* 0x000fc6000f8e003f */
[----:B------:R-:W-:Y:S01]  /*3f00*/  VIADD R0, R0, -UR43 ;  /* 0x8000002b00007c36 */ /* 0x000fe20008000000 */
[----:B------:R-:W-:-:S04]  /*3f10*/  USHF.R.U32.HI UR4, URZ, 0x3, UR5 ;  /* 0x000000033f047899 */ /* 0x000fc80008011605 */
[----:B------:R-:W-:Y:S02]  /*3f20*/  UIMAD UR37, UR4, -0xb, UR37 ;  /* 0xfffffff5042578a4 */ /* 0x000fe4000f8e0225 */
[----:B------:R-:W-:Y:S01]  /*3f30*/  @UP2 ULOP3.LUT UR36, UR36, 0x1, UR4, 0x78, !UPT ;  /* 0x0000000124242892 */ /* 0x000fe2000f8e7804 */
[----:B------:R-:W-:Y:S11]  /*3f40*/  @P0 BRA `(.L_x_33) ;  /* 0x000001a0003c0947 */ /* 0x000ff60003800000 */
[----:B-----5:R-:W-:Y:S01]  /*3f50*/  FSETP.NEU.AND P1, PT, R16, RZ, PT ;  /* 0x000000ff1000720b */ /* 0x020fe20003f2d000 */
[----:B------:R-:W-:Y:S01]  /*3f60*/  ULDC.64 UR8, c[0x0][0x5c8] ;  /* 0x0001720000087ab9 */ /* 0x000fe20000000a00 */
[----:B------:R-:W-:Y:S01]  /*3f70*/  ISETP.GT.AND P0, PT, R3, RZ, PT ;  /* 0x000000ff0300720c */ /* 0x000fe20003f04270 */
[----:B------:R-:W-:Y:S01]  /*3f80*/  UIMAD UR4, UR7, UR8, URZ ;  /* 0x00000008070472a4 */ /* 0x000fe2000f8e023f */
[----:B------:R-:W-:Y:S01]  /*3f90*/  IMAD.U32 R21, RZ, RZ, UR9 ;  /* 0x00000009ff157e24 */ /* 0x000fe2000f8e00ff */
[----:B------:R-:W-:Y:S01]  /*3fa0*/  BSSY B0, `(.L_x_33) ;  /* 0x0001a09000007945 */ /* 0x000fe20003800000 */
[----:B------:R-:W-:Y:S01]  /*3fb0*/  IMAD.WIDE.U32 R8, R14, UR8, R8 ;  /* 0x000000080e087c25 */ /* 0x000fe2000f8e0008 */
[----:B------:R-:W-:-:S03]  /*3fc0*/  ISETP.GT.AND P2, PT, R0, RZ, P0 ;  /* 0x000000ff0000720c */ /* 0x000fc60000744270 */
[----:B------:R-:W-:-:S04]  /*3fd0*/  IMAD R21, R14, R21, UR4 ;  /* 0x000000040e157e24 */ /* 0x000fc8000f8e0215 */
[----:B------:R-:W-:Y:S01]  /*3fe0*/  IMAD.IADD R21, R9, 0x1, R21 ;  /* 0x0000000109157824 */ /* 0x000fe200078e0215 */
[----:B------:R-:W-:Y:S06]  /*3ff0*/  @!P1 BRA `(.L_x_34) ;  /* 0x00000138009c9947 */ /* 0x000fec0003800000 */
[----:B------:R-:W0:Y:S01]  /*4000*/  LDC.64 R6, c[0x0][0x5b8] ;  /* 0x00016e00ff067b82 */ /* 0x000e220000000a00 */
[----:B------:R-:W2:Y:S01]  /*4010*/  LDL.LU R9, [R1+0x1c0] ;  /* 0x0001c00001097983 */ /* 0x000ea20000300800 */
[----:B------:R-:W-:-:S06]  /*4020*/  ULDC.64 UR4, c[0x0][0x5c0] ;  /* 0x0001700000047ab9 */ /* 0x000fcc0000000a00 */
[----:B------:R-:W1:Y:S01]  /*4030*/  LDC.64 R12, c[0x0][0x5a8] ;  /* 0x00016a00ff0c7b82 */ /* 0x000e620000000a00 */
[----:B0-----:R-:W-:Y:S01]  /*4040*/  IMAD.MOV.U32 R5, RZ, RZ, R7 ;  /* 0x000000ffff057224 */ /* 0x001fe200078e0007 */
[----:B------:R0:W-:Y:S01]  /*4050*/  STL [R1+0x208], R6 ;  /* 0x0002080601007387 */ /* 0x0001e20000100800 */
[----:B------:R-:W-:-:S04]  /*4060*/  IMAD.MOV.U32 R23, RZ, RZ, R6 ;  /* 0x000000ffff177224 */ /* 0x000fc800078e0006 */
[C---:B------:R-:W-:Y:S02]  /*4070*/  IMAD R4, R23.reuse, UR10, RZ ;  /* 0x0000000a17047c24 */ /* 0x040fe4000f8e02ff */
[----:B------:R-:W-:Y:S01]  /*4080*/  IMAD.WIDE.U32 R234, R23, UR40, R18 ;  /* 0x0000002817ea7c25 */ /* 0x000fe2000f8e0012 */
[----:B0-----:R-:W0:Y:S03]  /*4090*/  LDC.64 R6, c[0x0][0x5b0] ;  /* 0x00016c00ff067b82 */ /* 0x001e260000000a00 */
[----:B------:R-:W-:Y:S02]  /*40a0*/  IMAD R22, R5, UR40, R4 ;  /* 0x0000002805167c24 */ /* 0x000fe4000f8e0204 */
[----:B------:R-:W-:Y:S02]  /*40b0*/  IMAD.MOV.U32 R232, RZ, RZ, R234 ;  /* 0x000000ffffe87224 */ /* 0x000fe400078e00ea */
[----:B------:R-:W-:Y:S01]  /*40c0*/  IMAD.IADD R233, R235, 0x1, R22 ;  /* 0x00000001ebe97824 */ /* 0x000fe200078e0216 */
[----:B------:R-:W-:Y:S04]  /*40d0*/  STL [R1+0x20c], R22 ;  /* 0x00020c1601007387 */ /* 0x000fe80000100800 */
[----:B------:R-:W-:Y:S04]  /*40e0*/  STL.64 [R1+0x218], R234 ;  /* 0x000218ea01007387 */ /* 0x000fe80000100a00 */
[----:B------:R-:W-:Y:S01]  /*40f0*/  STL.64 [R1+0x200], R232 ;  /* 0x000200e801007387 */ /* 0x000fe20000100a00 */
[----:B0-----:R-:W-:-:S02]  /*4100*/  IMAD R20, R6, UR7, RZ ;  /* 0x0000000706147c24 */ /* 0x001fc4000f8e02ff */
[----:B------:R-:W-:-:S04]  /*4110*/  IMAD.WIDE.U32 R4, R14, R6, R232 ;  /* 0x000000060e047225 */ /* 0x000fc800078e00e8 */
[----:B------:R-:W-:Y:S01]  /*4120*/  IMAD R20, R14, R7, R20 ;  /* 0x000000070e147224 */ /* 0x000fe200078e0214 */
[----:B-1----:R-:W-:-:S03]  /*4130*/  LEA R10, P1, R4, R12, 0x1 ;  /* 0x0000000c040a7211 */ /* 0x002fc600078208ff */
[----:B------:R-:W-:-:S05]  /*4140*/  IMAD.IADD R5, R5, 0x1, R20 ;  /* 0x0000000105057824 */ /* 0x000fca00078e0214 */
[----:B------:R-:W-:-:S05]  /*4150*/  LEA.HI.X R11, R4, R13, R5, 0x1, P1 ;  /* 0x0000000d040b7211 */ /* 0x000fca00008f0c05 */
[----:B------:R-:W3:Y:S01]  /*4160*/  @P2 LDG.E.LTC128B.U16 R15, desc[UR46][R10.64] ;  /* 0x0000002e0a0f2981 */ /* 0x000ee2000c1e1520 */
[----:B------:R-:W-:Y:S01]  /*4170*/  BSSY B1, `(.L_x_35) ;  /* 0x0000011000017945 */ /* 0x000fe20003800000 */
[----:B---3--:R-:W-:-:S05]  /*4180*/  HADD2.F32 R4, -RZ, R15.H0_H0 ;  /* 0x2000000fff047230 */ /* 0x008fca0000004100 */
[----:B------:R-:W-:-:S04]  /*4190*/  FMUL R4, R4, R16 ;  /* 0x0000001004047220 */ /* 0x000fc80000400000 */
[----:B--2---:R-:W-:Y:S01]  /*41a0*/  FFMA R9, R9, R2, R4 ;  /* 0x0000000209097223 */ /* 0x004fe20000000004 */
[----:B------:R-:W-:-:S04]  /*41b0*/  LEA R4, P1, R8, UR4, 0x1 ;  /* 0x0000000408047c11 */ /* 0x000fc8000f8208ff */
[----:B------:R-:W-:Y:S02]  /*41c0*/  LEA.HI.X R5, R8, UR5, R21, 0x1, P1 ;  /* 0x0000000508057c11 */ /* 0x000fe400088f0c15 */
[----:B------:R-:W-:-:S05]  /*41d0*/  F2FP.F16.F32.PACK_AB R8, RZ, R9 ;  /* 0x00000009ff08723e */ /* 0x000fca00000000ff */
[----:B------:R0:W-:Y:S02]  /*41e0*/  @P2 STG.E.U16 desc[UR46][R4.64], R8 ;  /* 0x0000000804002986 */ /* 0x0001e4000c10152e */
[----:B0-----:R-:W-:-:S04]  /*41f0*/  IMAD.WIDE.U32 R8, R14, R6, R18 ;  /* 0x000000060e087225 */ /* 0x001fc800078e0012 */
[----:B------:R-:W-:Y:S02]  /*4200*/  IMAD.IADD R9, R20, 0x1, R9 ;  /* 0x0000000114097824 */ /* 0x000fe400078e0209 */
[----:B------:R-:W-:-:S04]  /*4210*/  IMAD.WIDE.U32 R8, R23, UR40, R8 ;  /* 0x0000002817087c25 */ /* 0x000fc8000f8e0008 */
[----:B------:R-:W-:Y:S01]  /*4220*/  IMAD.IADD R9, R22, 0x1, R9 ;  /* 0x0000000116097824 */ /* 0x000fe200078e0209 */
[----:B------:R-:W-:-:S04]  /*4230*/  LEA R236, P1, R8, R12, 0x1 ;  /* 0x0000000c08ec7211 */ /* 0x000fc800078208ff */
[----:B------:R-:W-:Y:S02]  /*4240*/  LEA.HI.X R237, R8, R13, R9, 0x1, P1 ;  /* 0x0000000d08ed7211 */ /* 0x000fe400008f0c09 */
[----:B------:R-:W-:-:S13]  /*4250*/  ISETP.GT.AND P1, PT, R0, 0x1, P0 ;  /* 0x000000010000780c */ /* 0x000fda0000724270 */
[----:B------:R-:W-:Y:S05]  /*4260*/  @!P1 BRA `(.L_x_36) ;  /* 0x0000000000049947 */ /* 0x000fea0003800000 */
[----:B------:R0:W5:Y:S02]  /*4270*/  LDG.E.LTC128B.U16 R15, desc[UR46][R236.64+0x2] ;  /* 0x0000022eec0f7981 */ /* 0x000164000c1e1520 */
.L_x_36:
[----:B------:R-:W-:Y:S05]  /*4280*/  BSYNC B1 ;  /* 0x0000000000017941 */ /* 0x000fea0003800000 */
.L_x_35:
[----:B------:R-:W2:Y:S01]  /*4290*/  LDL.LU R9, [R1+0x1c4] ;  /* 0x0001c40001097983 */ /* 0x000ea20000300800 */
[----:B-----5:R-:W-:Y:S01]  /*42a0*/  HADD2.F32 R8, -RZ, R15.H0_H0 ;  /* 0x2000000fff087230 */ /* 0x020fe20000004100 */
[C---:B------:R-:W-:Y:S01]  /*42b0*/  SHF.L.U64.HI R11, R6.reuse, 0x3, R7 ;  /* 0x00000003060b7819 */ /* 0x040fe20000010207 */
[----:B------:R-:W-:Y:S01]  /*42c0*/  IMAD.SHL.U32 R10, R6, 0x8, RZ ;  /* 0x00000008060a7824 */ /* 0x000fe200078e00ff */
[----:B------:R-:W-:Y:S01]  /*42d0*/  ISETP.GT.AND P5, PT, R3, 0x8, PT ;  /* 0x000000080300780c */ /* 0x000fe20003fa4270 */
[----:B------:R-:W3:Y:S01]  /*42e0*/  LDL.LU R21, [R1+0x1c8] ;  /* 0x0001c80001157983 */ /* 0x000ee20000300800 */
[----:B------:R-:W-:-:S03]  /*42f0*/  FMUL R8, R8, R16 ;  /* 0x0000001008087220 */ /* 0x000fc60000400000 */
[----:B------:R-:W-:Y:S01]  /*4300*/  STL.64 [R1+0x1c0], R10 ;  /* 0x0001c00a01007387 */ /* 0x000fe20000100a00 */
[----:B--2---:R-:W-:-:S05]  /*4310*/  FFMA R8, R9, R2, R8 ;  /* 0x0000000209087223 */ /* 0x004fca0000000008 */
[----:B------:R-:W-:-:S05]  /*4320*/  F2FP.F16.F32.PACK_AB R8, RZ, R8 ;  /* 0x00000008ff08723e */ /* 0x000fca00000000ff */
[----:B------:R1:W-:Y:S01]  /*4330*/  @P1 STG.E.U16 desc[UR46][R4.64+0x2], R8 ;  /* 0x0000020804001986 */ /* 0x0003e2000c10152e */
[----:B------:R-:W-:Y:S01]  /*4340*/  ISETP.GT.AND P1, PT, R0, RZ, P5 ;  /* 0x000000ff0000720c */ /* 0x000fe20002f24270 */
[----:B-1----:R-:W-:-:S04]  /*4350*/  IMAD.WIDE.U32 R8, R14, R6, R10 ;  /* 0x000000060e087225 */ /* 0x002fc800078e000a */
[----:B------:R-:W-:Y:S01]  /*4360*/  IMAD.IADD R20, R20, 0x1, R9 ;  /* 0x0000000114147824 */ /* 0x000fe200078e0209 */
[----:B------:R-:W-:-:S05]  /*4370*/  IADD3 R9, P2, R234, R8, RZ ;  /* 0x00000008ea097210 */ /* 0x000fca0007f5e0ff */
[----:B------:R-:W-:Y:S01]  /*4380*/  IMAD.X R11, R20, 0x1, R233, P2 ;  /* 0x00000001140b7824 */ /* 0x000fe200010e06e9 */
[----:B------:R-:W-:-:S04]  /*4390*/  LEA R10, P2, R9, R12, 0x1 ;  /* 0x0000000c090a7211 */ /* 0x000fc800078408ff */
[----:B------:R-:W-:-:S05]  /*43a0*/  LEA.HI.X R11, R9, R13, R11, 0x1, P2 ;  /* 0x0000000d090b7211 */ /* 0x000fca00010f0c0b */
[----:B------:R1:W2:Y:S01]  /*43b0*/  @P1 LDG.E.LTC128B.U16 R15, desc[UR46][R10.64] ;  /* 0x0000002e0a0f1981 */ /* 0x0002a2000c1e1520 */
[----:B------:R-:W-:Y:S01]  /*43c0*/  IADD3 R8, P2, R18, R8, RZ ;  /* 0x0000000812087210 */ /* 0x000fe20007f5e0ff */
[----:B------:R-:W-:Y:S01]  /*43d0*/  BSSY B1, `(.L_x_37) ;  /* 0x0000016000017945 */ /* 0x000fe20003800000 */
[----:B------:R-:W-:-:S03]  /*43e0*/  ISETP.GT.AND P3, PT, R0, 0x1, P5 ;  /* 0x000000010000780c */ /* 0x000fc60002f64270 */
[----:B------:R-:W-:Y:S02]  /*43f0*/  IMAD.X R9, R19, 0x1, R20, P2 ;  /* 0x0000000113097824 */ /* 0x000fe400010e0614 */
[----:B------:R-:W-:-:S04]  /*4400*/  IMAD.WIDE.U32 R8, R23, UR40, R8 ;  /* 0x0000002817087c25 */ /* 0x000fc8000f8e0008 */
[----:B------:R-:W-:Y:S01]  /*4410*/  IMAD.IADD R9, R22, 0x1, R9 ;  /* 0x0000000116097824 */ /* 0x000fe200078e0209 */
[C---:B------:R-:W-:Y:S01]  /*4420*/  LEA R234, P2, R8.reuse, R12, 0x1 ;  /* 0x0000000c08ea7211 */ /* 0x040fe200078408ff */
[----:B-1----:R-:W-:Y:S02]  /*4430*/  IMAD.U32 R11, RZ, RZ, UR8 ;  /* 0x00000008ff0b7e24 */ /* 0x002fe4000f8e00ff */
[----:B------:R-:W-:Y:S01]  /*4440*/  IMAD.U32 R10, RZ, RZ, UR9 ;  /* 0x00000009ff0a7e24 */ /* 0x000fe2000f8e00ff */
[----:B------:R-:W-:Y:S01]  /*4450*/  LEA.HI.X R235, R8, R13, R9, 0x1, P2 ;  /* 0x0000000d08eb7211 */ /* 0x000fe200010f0c09 */
[----:B------:R-:W-:-:S03]  /*4460*/  IMAD.U32 R9, RZ, RZ, UR8 ;  /* 0x00000008ff097e24 */ /* 0x000fc6000f8e00ff */
[----:B------:R-:W-:-:S05]  /*4470*/  SHF.L.U64.HI R20, R11, 0x4, R10 ;  /* 0x000000040b147819 */ /* 0x000fca000001020a */
[----:B------:R1:W-:Y:S01]  /*4480*/  STL [R1+0x1c8], R20 ;  /* 0x0001c81401007387 */ /* 0x0003e20000100800 */
[----:B--2---:R-:W-:-:S05]  /*4490*/  HADD2.F32 R8, -RZ, R15.H0_H0 ;  /* 0x2000000fff087230 */ /* 0x004fca0000004100 */
[----:B------:R-:W-:-:S04]  /*44a0*/  FMUL R8, R8, R16 ;  /* 0x0000001008087220 */ /* 0x000fc80000400000 */
[----:B---3--:R-:W-:Y:S01]  /*44b0*/  FFMA R8, R21, R2, R8 ;  /* 0x0000000215087223 */ /* 0x008fe20000000008 */
[----:B------:R-:W-:-:S04]  /*44c0*/  IMAD.SHL.U32 R21, R9, 0x10, RZ ;  /* 0x0000001009157824 */ /* 0x000fc800078e00ff */
[----:B------:R-:W-:Y:S02]  /*44d0*/  F2FP.F16.F32.PACK_AB R8, RZ, R8 ;  /* 0x00000008ff08723e */ /* 0x000fe400000000ff */
[----:B------:R-:W-:-:S05]  /*44e0*/  IADD3 R10, P2, R21, R4, RZ ;  /* 0x00000004150a7210 */ /* 0x000fca0007f5e0ff */
[----:B------:R-:W-:-:S05]  /*44f0*/  IMAD.X R11, R20, 0x1, R5, P2 ;  /* 0x00000001140b7824 */ /* 0x000fca00010e0605 */
[----:B------:R1:W-:Y:S01]  /*4500*/  @P1 STG.E.U16 desc[UR46][R10.64], R8 ;  /* 0x000000080a001986 */ /* 0x0003e2000c10152e */
[----:B------:R-:W-:Y:S05]  /*4510*/  @!P3 BRA `(.L_x_38) ;  /* 0x000000000004b947 */ /* 0x000fea0003800000 */
[----:B------:R2:W5:Y:S02]  /*4520*/  LDG.E.LTC128B.U16 R15, desc[UR46][R234.64+0x2] ;  /* 0x0000022eea0f7981 */ /* 0x000564000c1e1520 */
.L_x_38:
[----:B------:R-:W-:Y:S05]  /*4530*/  BSYNC B1 ;  /* 0x0000000000017941 */ /* 0x000fea0003800000 */
.L_x_37:
[----:B------:R-:W3:Y:S01]  /*4540*/  LDL.LU R9, [R1+0x1cc] ;  /* 0x0001cc0001097983 */ /* 0x000ee20000300800 */
[----:B-1---5:R-:W-:Y:S01]  /*4550*/  HADD2.F32 R8, -RZ, R15.H0_H0 ;  /* 0x2000000fff087230 */ /* 0x022fe20000004100 */
[----:B------:R-:W-:Y:S01]  /*4560*/  ISETP.GT.AND P1, PT, R0, 0x8, P0 ;  /* 0x000000080000780c */ /* 0x000fe20000724270 */
[----:B------:R-:W-:Y:S03]  /*4570*/  BSSY B1, `(.L_x_39) ;  /* 0x000000b000017945 */ /* 0x000fe60003800000 */
[----:B------:R-:W-:-:S04]  /*4580*/  FMUL R8, R8, R16 ;  /* 0x0000001008087220 */ /* 0x000fc80000400000 */
[----:B---3--:R-:W-:Y:S01]  /*4590*/  FFMA R8, R9, R2, R8 ;  /* 0x0000000209087223 */ /* 0x008fe20000000008 */
[----:B------:R-:W-:-:S04]  /*45a0*/  @P3 IMAD.MOV.U32 R9, RZ, RZ, R11 ;  /* 0x000000ffff093224 */ /* 0x000fc800078e000b */
[----:B------:R-:W-:-:S04]  /*45b0*/  F2FP.F16.F32.PACK_AB R8, RZ, R8 ;  /* 0x00000008ff08723e */ /* 0x000fc800000000ff */
[----:B------:R-:W-:Y:S01]  /*45c0*/  PRMT R20, R8, 0x7610, R20 ;  /* 0x0000761008147816 */ /* 0x000fe20000000014 */
[----:B------:R-:W-:-:S05]  /*45d0*/  @P3 IMAD.MOV.U32 R8, RZ, RZ, R10 ;  /* 0x000000ffff083224 */ /* 0x000fca00078e000a */
[----:B------:R1:W-:Y:S02]  /*45e0*/  @P3 STG.E.U16 desc[UR46][R8.64+0x2], R20 ;  /* 0x0000021408003986 */ /* 0x0003e4000c10152e */
[----:B-1----:R-:W-:Y:S01]  /*45f0*/  PRMT R8, R15, 0x7610, R8 ;  /* 0x000076100f087816 */ /* 0x002fe20000000008 */
[----:B------:R-:W-:Y:S06]  /*4600*/  @!P1 BRA `(.L_x_40) ;  /* 0x0000000000049947 */ /* 0x000fec0003800000 */
[----:B------:R1:W5:Y:S02]  /*4610*/  LDG.E.LTC128B.U16 R8, desc[UR46][R236.64+0x10] ;  /* 0x0000102eec087981 */ /* 0x000364000c1e1520 */
.L_x_40:
[----:B------:R-:W-:Y:S05]  /*4620*/  BSYNC B1 ;  /* 0x0000000000017941 */ /* 0x000fea0003800000 */
.L_x_39:
[----:B------:R-:W3:Y:S01]  /*4630*/  LDL.LU R15, [R1+0x1d0] ;  /* 0x0001d000010f7983 */ /* 0x000ee20000300800 */
[----:B-----5:R-:W-:Y:S01]  /*4640*/  HADD2.F32 R9, -RZ, R8.H0_H0 ;  /* 0x20000008ff097230 */ /* 0x020fe20000004100 */
[----:B------:R-:W-:Y:S01]  /*4650*/  ISETP.GT.AND P2, PT, R0, 0x9, P0 ;  /* 0x000000090000780c */ /* 0x000fe20000744270 */
[----:B------:R-:W-:Y:S03]  /*4660*/  BSSY B1, `(.L_x_41) ;  /* 0x0000007000017945 */ /* 0x000fe60003800000 */
[----:B------:R-:W-:-:S04]  /*4670*/  FMUL R9, R9, R16 ;  /* 0x0000001009097220 */ /* 0x000fc80000400000 */
[----:B---3--:R-:W-:-:S05]  /*4680*/  FFMA R9, R15, R2, R9 ;  /* 0x000000020f097223 */ /* 0x008fca0000000009 */
[----:B------:R-:W-:-:S05]  /*4690*/  F2FP.F16.F32.PACK_AB R9, RZ, R9 ;  /* 0x00000009ff09723e */ /* 0x000fca00000000ff */
[----:B------:R3:W-:Y:S01]  /*46a0*/  @P1 STG.E.U16 desc[UR46][R4.64+0x10], R9 ;  /* 0x0000100904001986 */ /* 0x0007e2000c10152e */
[----:B------:R-:W-:Y:S05]  /*46b0*/  @!P2 BRA `(.L_x_42) ;  /* 0x000000000004a947 */ /* 0x000fea0003800000 */
[----:B------:R4:W5:Y:S02]  /*46c0*/  LDG.E.LTC128B.U16 R8, desc[UR46][R236.64+0x12] ;  /* 0x0000122eec087981 */ /* 0x000964000c1e1520 */
.L_x_42:
[----:B------:R-:W-:Y:S05]  /*46d0*/  BSYNC B1 ;  /* 0x0000000000017941 */ /* 0x000fea0003800000 */
.L_x_41:
[----:B------:R-:W2:Y:S01]  /*46e0*/  LDL.LU R15, [R1+0x1d4] ;  /* 0x0001d400010f7983 */ /* 0x000ea20000300800 */
[----:B---3-5:R-:W-:Y:S01]  /*46f0*/  HADD2.F32 R9, -RZ, R8.H0_H0 ;  /* 0x20000008ff097230 */ /* 0x028fe20000004100 */
[----:B------:R-:W-:Y:S01]  /*4700*/  ISETP.GT.AND P1, PT, R0, 0x8, P5 ;  /* 0x000000080000780c */ /* 0x000fe20002f24270 */
[----:B------:R-:W-:Y:S03]  /*4710*/  BSSY B1, `(.L_x_43) ;  /* 0x0000007000017945 */ /* 0x000fe60003800000 */
[----:B------:R-:W-:-:S04]  /*4720*/  FMUL R9, R9, R16 ;  /* 0x0000001009097220 */ /* 0x000fc80000400000 */
[----:B--2---:R-:W-:-:S05]  /*4730*/  FFMA R9, R15, R2, R9 ;  /* 0x000000020f097223 */ /* 0x004fca0000000009 */
[----:B------:R-:W-:-:S05]  /*4740*/  F2FP.F16.F32.PACK_AB R9, RZ, R9 ;  /* 0x00000009ff09723e */ /* 0x000fca00000000ff */
[----:B------:R2:W-:Y:S01]  /*4750*/  @P2 STG.E.U16 desc[UR46][R4.64+0x12], R9 ;  /* 0x0000120904002986 */ /* 0x0005e2000c10152e */
[----:B------:R-:W-:Y:S05]  /*4760*/  @!P1 BRA `(.L_x_44) ;  /* 0x0000000000049947 */ /* 0x000fea0003800000 */
[----:B------:R3:W5:Y:S02]  /*4770*/  LDG.E.LTC128B.U16 R8, desc[UR46][R234.64+0x10] ;  /* 0x0000102eea087981 */ /* 0x000764000c1e1520 */
.L_x_44:
[----:B------:R-:W-:Y:S05]  /*4780*/  BSYNC B1 ;  /* 0x0000000000017941 */ /* 0x000fea0003800000 */
.L_x_43:
[----:B------:R-:W4:Y:S01]  /*4790*/  LDL.LU R15, [R1+0x1d8] ;  /* 0x0001d800010f7983 */ /* 0x000f220000300800 */
[----:B--2--5:R-:W-:Y:S01]  /*47a0*/  HADD2.F32 R9, -RZ, R8.H0_H0 ;  /* 0x20000008ff097230 */ /* 0x024fe20000004100 */
[----:B------:R-:W-:Y:S01]  /*47b0*/  ISETP.GT.AND P2, PT, R0, 0x9, P5 ;  /* 0x000000090000780c */ /* 0x000fe20002f44270 */
[----:B------:R-:W-:Y:S03]  /*47c0*/  BSSY B1, `(.L_x_45) ;  /* 0x0000007000017945 */ /* 0x000fe60003800000 */
[----:B------:R-:W-:-:S04]  /*47d0*/  FMUL R9, R9, R16 ;  /* 0x0000001009097220 */ /* 0x000fc80000400000 */
[----:B----4-:R-:W-:-:S05]  /*47e0*/  FFMA R9, R15, R2, R9 ;  /* 0x000000020f097223 */ /* 0x010fca0000000009 */
[----:B------:R-:W-:-:S05]  /*47f0*/  F2FP.F16.F32.PACK_AB R9, RZ, R9 ;  /* 0x00000009ff09723e */ /* 0x000fca00000000ff */
[----:B------:R2:W-:Y:S01]  /*4800*/  @P1 STG.E.U16 desc[UR46][R10.64+0x10], R9 ;  /* 0x000010090a001986 */ /* 0x0005e2000c10152e */
[----:B------:R-:W-:Y:S05]  /*4810*/  @!P2 BRA `(.L_x_46) ;  /* 0x000000000004a947 */ /* 0x000fea0003800000 */
[----:B------:R4:W5:Y:S02]  /*4820*/  LDG.E.LTC128B.U16 R8, desc[UR46][R234.64+0x12] ;  /* 0x0000122eea087981 */ /* 0x000964000c1e1520 */
.L_x_46:
[----:B------:R-:W-:Y:S05]  /*4830*/  BSYNC B1 ;  /* 0x0000000000017941 */ /* 0x000fea0003800000 */
.L_x_45:
[----:B------:R-:W3:Y:S01]  /*4840*/  LDL.LU R15, [R1+0x1dc] ;  /* 0x0001dc00010f7983 */ /* 0x000ee20000300800 */
[----:B--2--5:R-:W-:Y:S01]  /*4850*/  HADD2.F32 R9, -RZ, R8.H0_H0 ;  /* 0x20000008ff097230 */ /* 0x024fe20000004100 */
        /* <DEDUP_REMOVED lines=8> */
.L_x_48:
[----:B------:R-:W-:Y:S05]  /*48e0*/  BSYNC B1 ;  /* 0x0000000000017941 */ /* 0x000fea0003800000 */
.L_x_47:
        /* <DEDUP_REMOVED lines=10> */
.L_x_50:
[----:B------:R-:W-:Y:S05]  /*4990*/  BSYNC B1 ;  /* 0x0000000000017941 */ /* 0x000fea0003800000 */
.L_x_49:
        /* <DEDUP_REMOVED lines=10> */
.L_x_52:
[----:B------:R-:W-:Y:S05]  /*4a40*/  BSYNC B1 ;  /* 0x0000000000017941 */ /* 0x000fea0003800000 */
.L_x_51:
        /* <DEDUP_REMOVED lines=10> */
.L_x_54:
[----:B------:R-:W-:Y:S05]  /*4af0*/  BSYNC B1 ;  /* 0x0000000000017941 */ /* 0x000fea0003800000 */
.L_x_53:
        /* <DEDUP_REMOVED lines=10> */
.L_x_56:
[----:B------:R-:W-:Y:S05]  /*4ba0*/  BSYNC B1 ;  /* 0x0000000000017941 */ /* 0x000fea0003800000 */
.L_x_55:
        /* <DEDUP_REMOVED lines=10> */
.L_x_58:
[----:B------:R-:W-:Y:S05]  /*4c50*/  BSYNC B1 ;  /* 0x0000000000017941 */ /* 0x000fea0003800000 */
.L_x_57:
        /* <DEDUP_REMOVED lines=10> */
.L_x_60:
[----:B------:R-:W-:Y:S05]  /*4d00*/  BSYNC B1 ;  /* 0x0000000000017941 */ /* 0x000fea0003800000 */
.L_x_59:
[----:B------:R-:W4:Y:S01]  /*4d10*/  LDL.LU R20, [R1+0x1f8] ;  /* 0x0001f80001147983 */ /* 0x000f220000300800 */
[----:B--2--5:R-:W-:Y:S01]  /*4d20*/  HADD2.F32 R9, -RZ, R8.H0_H0 ;  /* 0x20000008ff097230 */ /* 0x024fe20000004100 */
[----:B------:R-:W-:Y:S01]  /*4d30*/  ISETP.GT.AND P2, PT, R0, 0x19, P5 ;  /* 0x000000190000780c */ /* 0x000fe20002f44270 */
[----:B------:R-:W-:Y:S01]  /*4d40*/  BSSY B1, `(.L_x_61) ;  /* 0x0000008000017945 */ /* 0x000fe20003800000 */
[----:B------:R-:W-:Y:S02]  /*4d50*/  PRMT R15, R8, 0x7610, R15 ;  /* 0x00007610080f7816 */ /* 0x000fe4000000000f */
[----:B------:R-:W-:-:S04]  /*4d60*/  FMUL R9, R9, R16 ;  /* 0x0000001009097220 */ /* 0x000fc80000400000 */
[----:B----4-:R-:W-:-:S05]  /*4d70*/  FFMA R9, R20, R2, R9 ;  /* 0x0000000214097223 */ /* 0x010fca0000000009 */
[----:B------:R-:W-:-:S05]  /*4d80*/  F2FP.F16.F32.PACK_AB R9, RZ, R9 ;  /* 0x00000009ff09723e */ /* 0x000fca00000000ff */
[----:B------:R2:W-:Y:S01]  /*4d90*/  @P1 STG.E.U16 desc[UR46][R10.64+0x30], R9 ;  /* 0x000030090a001986 */ /* 0x0005e2000c10152e */
[----:B------:R-:W-:Y:S05]  /*4da0*/  @!P2 BRA `(.L_x_62) ;  /* 0x000000000004a947 */ /* 0x000fea0003800000 */
[----:B------:R4:W5:Y:S02]  /*4db0*/  LDG.E.LTC128B.U16 R15, desc[UR46][R234.64+0x32] ;  /* 0x0000322eea0f7981 */ /* 0x000964000c1e1520 */
.L_x_62:
[----:B------:R-:W-:Y:S05]  /*4dc0*/  BSYNC B1 ;  /* 0x0000000000017941 */ /* 0x000fea0003800000 */
.L_x_61:
[----:B--2---:R-:W2:Y:S01]  /*4dd0*/  LDL.LU R9, [R1+0x1fc] ;  /* 0x0001fc0001097983 */ /* 0x004ea20000300800 */
[----:B-----5:R-:W-:-:S05]  /*4de0*/  HADD2.F32 R8, -RZ, R15.H0_H0 ;  /* 0x2000000fff087230 */ /* 0x020fca0000004100 */
[----:B------:R-:W-:-:S04]  /*4df0*/  FMUL R8, R8, R16 ;  /* 0x0000001008087220 */ /* 0x000fc80000400000 */
[----:B--2---:R-:W-:Y:S01]  /*4e00*/  FFMA R8, R9, R2, R8 ;  /* 0x0000000209087223 */ /* 0x004fe20000000008 */
[----:B------:R-:W-:-:S04]  /*4e10*/  @P2 IMAD.MOV.U32 R9, RZ, RZ, R11 ;  /* 0x000000ffff092224 */ /* 0x000fc800078e000b */
[----:B------:R-:W-:-:S04]  /*4e20*/  F2FP.F16.F32.PACK_AB R8, RZ, R8 ;  /* 0x00000008ff08723e */ /* 0x000fc800000000ff */
[----:B------:R-:W-:Y:S01]  /*4e30*/  PRMT R20, R8, 0x7610, R20 ;  /* 0x0000761008147816 */ /* 0x000fe20000000014 */
[----:B------:R-:W-:-:S05]  /*4e40*/  @P2 IMAD.MOV.U32 R8, RZ, RZ, R10 ;  /* 0x000000ffff082224 */ /* 0x000fca00078e000a */
[----:B------:R2:W-:Y:S04]  /*4e50*/  @P2 STG.E.U16 desc[UR46][R8.64+0x32], R20 ;  /* 0x0000321408002986 */ /* 0x0005e8000c10152e */
[----:B--2---:R-:W2:Y:S01]  /*4e60*/  LDL.64 R20, [R1+0x200] ;  /* 0x0002000001147983 */ /* 0x004ea20000100a00 */
[----:B------:R-:W-:Y:S02]  /*4e70*/  IADD3 R232, P1, R14, 0x80, RZ ;  /* 0x000000800ee87810 */ /* 0x000fe40007f3e0ff */
[----:B------:R-:W-:-:S03]  /*4e80*/  ISETP.GT.AND P4, PT, R3, 0x80, PT ;  /* 0x000000800300780c */ /* 0x000fc60003f84270 */
[----:B------:R-:W-:Y:S01]  /*4e90*/  IMAD.X R8, RZ, RZ, UR7, P1 ;  /* 0x00000007ff087e24 */ /* 0x000fe200088e06ff */
[----:B------:R-:W-:-:S03]  /*4ea0*/  ISETP.GT.AND P2, PT, R0, RZ, P4 ;  /* 0x000000ff0000720c */ /* 0x000fc60002744270 */
[----:B------:R-:W-:-:S04]  /*4eb0*/  IMAD R8, R8, R6, RZ ;  /* 0x0000000608087224 */ /* 0x000fc800078e02ff */
[C---:B------:R-:W-:Y:S02]  /*4ec0*/  IMAD R233, R232.reuse, R7, R8 ;  /* 0x00000007e8e97224 */ /* 0x040fe400078e0208 */
[----:B--2---:R-:W-:-:S04]  /*4ed0*/  IMAD.WIDE.U32 R8, R232, R6, R20 ;  /* 0x00000006e8087225 */ /* 0x004fc800078e0014 */
[----:B------:R-:W-:Y:S01]  /*4ee0*/  IMAD.IADD R9, R9, 0x1, R233 ;  /* 0x0000000109097824 */ /* 0x000fe200078e02e9 */
[----:B------:R-:W-:-:S04]  /*4ef0*/  LEA R20, P1, R8, R12, 0x1 ;  /* 0x0000000c08147211 */ /* 0x000fc800078208ff */
[----:B------:R-:W-:-:S05]  /*4f00*/  LEA.HI.X R21, R8, R13, R9, 0x1, P1 ;  /* 0x0000000d08157211 */ /* 0x000fca00008f0c09 */
[----:B------:R2:W3:Y:S04]  /*4f10*/  @P2 LDG.E.LTC128B.U16 R15, desc[UR46][R20.64] ;  /* 0x0000002e140f2981 */ /* 0x0004e8000c1e1520 */
[----:B------:R-:W4:Y:S01]  /*4f20*/  LDL.LU R21, [R1+0x180] ;  /* 0x0001800001157983 */ /* 0x000f220000300800 */
[----:B------:R-:W-:Y:S01]  /*4f30*/  IMAD.WIDE.U32 R8, R232, R6, R18 ;  /* 0x00000006e8087225 */ /* 0x000fe200078e0012 */
[----:B------:R-:W-:Y:S03]  /*4f40*/  BSSY B1, `(.L_x_63) ;  /* 0x0000017000017945 */ /* 0x000fe60003800000 */
[----:B------:R-:W-:Y:S02]  /*4f50*/  IMAD.IADD R9, R233, 0x1, R9 ;  /* 0x00000001e9097824 */ /* 0x000fe400078e0209 */
[----:B--2---:R-:W-:-:S02]  /*4f60*/  IMAD.U32 R20, RZ, RZ, UR9 ;  /* 0x00000009ff147e24 */ /* 0x004fc4000f8e00ff */
[----:B------:R-:W-:-:S04]  /*4f70*/  IMAD.WIDE.U32 R8, R23, UR40, R8 ;  /* 0x0000002817087c25 */ /* 0x000fc8000f8e0008 */
[----:B------:R-:W-:Y:S01]  /*4f80*/  IMAD.IADD R9, R22, 0x1, R9 ;  /* 0x0000000116097824 */ /* 0x000fe200078e0209 */
[----:B------:R-:W-:-:S04]  /*4f90*/  LEA R22, P1, R8, R12, 0x1 ;  /* 0x0000000c08167211 */ /* 0x000fc800078208ff */
[----:B------:R-:W-:Y:S02]  /*4fa0*/  LEA.HI.X R23, R8, R13, R9, 0x1, P1 ;  /* 0x0000000d08177211 */ /* 0x000fe400008f0c09 */
[----:B------:R-:W-:Y:S01]  /*4fb0*/  ISETP.GT.AND P1, PT, R0, 0x1, P4 ;  /* 0x000000010000780c */ /* 0x000fe20002724270 */
[----:B---3--:R-:W-:-:S05]  /*4fc0*/  HADD2.F32 R8, -RZ, R15.H0_H0 ;  /* 0x2000000fff087230 */ /* 0x008fca0000004100 */
[----:B------:R-:W-:-:S04]  /*4fd0*/  FMUL R8, R8, R16 ;  /* 0x0000001008087220 */ /* 0x000fc80000400000 */
[----:B----4-:R-:W-:Y:S01]  /*4fe0*/  FFMA R9, R21, R2, R8 ;  /* 0x0000000215097223 */ /* 0x010fe20000000008 */
[----:B------:R-:W-:Y:S02]  /*4ff0*/  IMAD.U32 R8, RZ, RZ, UR8 ;  /* 0x00000008ff087e24 */ /* 0x000fe4000f8e00ff */
[----:B------:R-:W-:Y:S02]  /*5000*/  IMAD.U32 R21, RZ, RZ, UR8 ;  /* 0x00000008ff157e24 */ /* 0x000fe4000f8e00ff */
[----:B------:R-:W-:Y:S01]  /*5010*/  IMAD.SHL.U32 R8, R8, 0x100, RZ ;  /* 0x0000010008087824 */ /* 0x000fe200078e00ff */
[----:B------:R-:W-:Y:S02]  /*5020*/  F2FP.F16.F32.PACK_AB R9, RZ, R9 ;  /* 0x00000009ff09723e */ /* 0x000fe400000000ff */
[----:B------:R-:W-:Y:S02]  /*5030*/  SHF.L.U64.HI R21, R21, 0x8, R20 ;  /* 0x0000000815157819 */ /* 0x000fe40000010214 */
[----:B------:R-:W-:-:S02]  /*5040*/  IADD3 R8, P3, R8, R4, RZ ;  /* 0x0000000408087210 */ /* 0x000fc40007f7e0ff */
[----:B------:R-:W-:Y:S01]  /*5050*/  PRMT R20, R9, 0x7610, R20 ;  /* 0x0000761009147816 */ /* 0x000fe20000000014 */
[----:B------:R2:W-:Y:S02]  /*5060*/  STL [R1+0x1d4], R21 ;  /* 0x0001d41501007387 */ /* 0x0005e40000100800 */
[----:B------:R-:W-:-:S05]  /*5070*/  IMAD.X R9, R21, 0x1, R5, P3 ;  /* 0x0000000115097824 */ /* 0x000fca00018e0605 */
[----:B------:R2:W-:Y:S01]  /*5080*/  @P2 STG.E.U16 desc[UR46][R8.64], R20 ;  /* 0x0000001408002986 */ /* 0x0005e2000c10152e */
[----:B------:R-:W-:Y:S05]  /*5090*/  @!P1 BRA `(.L_x_64) ;  /* 0x0000000000049947 */ /* 0x000fea0003800000 */
[----:B------:R3:W5:Y:S02]  /*50a0*/  LDG.E.LTC128B.U16 R15, desc[UR46][R22.64+0x2] ;  /* 0x0000022e160f7981 */ /* 0x000764000c1e1520 */
.L_x_64:
[----:B------:R-:W-:Y:S05]  /*50b0*/  BSYNC B1 ;  /* 0x0000000000017941 */ /* 0x000fea0003800000 */
.L_x_63:
[----:B--2---:R-:W2:Y:S01]  /*50c0*/  LDL.LU R21, [R1+0x184] ;  /* 0x0001840001157983 */ /* 0x004ea20000300800 */
[----:B-----5:R-:W-:-:S03]  /*50d0*/  HADD2.F32 R20, -RZ, R15.H0_H0 ;  /* 0x2000000fff147230 */ /* 0x020fc60000004100 */
[----:B------:R4:W-:Y:S02]  /*50e0*/  STL.64 [R1+0x238], R18 ;  /* 0x0002381201007387 */ /* 0x0009e40000100a00 */
[----:B------:R-:W-:Y:S02]  /*50f0*/  FMUL R20, R20, R16 ;  /* 0x0000001014147220 */ /* 0x000fe40000400000 */
[----:B----4-:R-:W4:Y:S04]  /*5100*/  LDL.64 R18, [R1+0x200] ;  /* 0x0002000001127983 */ /* 0x010f280000100a00 */
[----:B------:R-:W-:Y:S04]  /*5110*/  STL.64 [R1+0x230], R10 ;  /* 0x0002300a01007387 */ /* 0x000fe80000100a00 */
[----:B------:R-:W-:Y:S01]  /*5120*/  STL [R1+0x228], R4 ;  /* 0x0002280401007387 */ /* 0x000fe20000100800 */
[----:B--2---:R-:W-:-:S05]  /*5130*/  FFMA R21, R21, R2, R20 ;  /* 0x0000000215157223 */ /* 0x004fca0000000014 */
[----:B------:R2:W-:Y:S04]  /*5140*/  STL [R1+0x180], R21 ;  /* 0x0001801501007387 */ /* 0x0005e80000100800 */
[----:B--2---:R-:W2:Y:S02]  /*5150*/  LDL.64 R20, [R1+0x1c0] ;  /* 0x0001c00001147983 */ /* 0x004ea40000100a00 */
[----:B--2---:R-:W-:Y:S02]  /*5160*/  IMAD.WIDE.U32 R20, R232, R6, R20 ;  /* 0x00000006e8147225 */ /* 0x004fe400078e0014 */
[----:B------:R-:W2:Y:S01]  /*5170*/  LDL.LU R232, [R1+0x180] ;  /* 0x0001800001e87983 */ /* 0x000ea20000300800 */
[----:B------:R-:W-:Y:S02]  /*5180*/  ISETP.GT.AND P3, PT, R3, 0x88, PT ;  /* 0x000000880300780c */ /* 0x000fe40003f64270 */
[----:B--2---:R-:W-:-:S04]  /*5190*/  F2FP.F16.F32.PACK_AB R10, RZ, R232 ;  /* 0x000000e8ff0a723e */ /* 0x004fc800000000ff */
[----:B------:R-:W-:Y:S01]  /*51a0*/  PRMT R11, R10, 0x7610, R11 ;  /* 0x000076100a0b7816 */ /* 0x000fe2000000000b */
[----:B------:R-:W-:Y:S02]  /*51b0*/  IMAD.IADD R10, R233, 0x1, R21 ;  /* 0x00000001e90a7824 */ /* 0x000fe400078e0215 */
[----:B------:R-:W2:Y:S01]  /*51c0*/  LDL.64 R232, [R1+0x218] ;  /* 0x0002180001e87983 */ /* 0x000ea20000100a00 */
[----:B------:R-:W-:Y:S02]  /*51d0*/  PRMT R4, R11, 0x7610, R4 ;  /* 0x000076100b047816 */ /* 0x000fe40000000004 */
[----:B------:R-:W-:Y:S01]  /*51e0*/  ISETP.GT.AND P2, PT, R0, RZ, P3 ;  /* 0x000000ff0000720c */ /* 0x000fe20001f44270 */
[----:B------:R0:W-:Y:S01]  /*51f0*/  STL [R1+0x1cc], R10 ;  /* 0x0001cc0a01007387 */ /* 0x0001e20000100800 */
[----:B--2---:R-:W-:-:S05]  /*5200*/  IADD3 R232, P6, R232, R20, RZ ;  /* 0x00000014e8e87210 */ /* 0x004fca0007fde0ff */
[----:B----4-:R-:W-:Y:S01]  /*5210*/  IMAD.X R233, R10, 0x1, R19, P6 ;  /* 0x000000010ae97824 */ /* 0x010fe200030e0613 */
[C---:B0-----:R-:W-:Y:S01]  /*5220*/  LEA R10, P6, R232.reuse, R12, 0x1 ;  /* 0x0000000ce80a7211 */ /* 0x041fe200078c08ff */
[----:B------:R0:W5:Y:S03]  /*5230*/  LDL.LU.64 R18, [R1+0x238] ;  /* 0x0002380001127983 */ /* 0x0001660000300a00 */
[----:B------:R-:W-:Y:S01]  /*5240*/  LEA.HI.X R11, R232, R13, R233, 0x1, P6 ;  /* 0x0000000de80b7211 */ /* 0x000fe200030f0ce9 */
[----:B------:R-:W-:Y:S02]  /*5250*/  IMAD.MOV.U32 R232, RZ, RZ, R8 ;  /* 0x000000ffffe87224 */ /* 0x000fe400078e0008 */
[----:B------:R-:W-:Y:S02]  /*5260*/  IMAD.MOV.U32 R233, RZ, RZ, R9 ;  /* 0x000000ffffe97224 */ /* 0x000fe400078e0009 */
[----:B------:R2:W-:Y:S04]  /*5270*/  STL.64 [R1+0x180], R10 ;  /* 0x0001800a01007387 */ /* 0x0005e80000100a00 */
[----:B------:R4:W-:Y:S04]  /*5280*/  @P1 STG.E.U16 desc[UR46][R232.64+0x2], R4 ;  /* 0x00000204e8001986 */ /* 0x0009e8000c10152e */
[----:B--2---:R0:W5:Y:S04]  /*5290*/  LDL.LU.64 R10, [R1+0x230] ;  /* 0x00023000010a7983 */ /* 0x0041680000300a00 */
[----:B----4-:R0:W5:Y:S01]  /*52a0*/  LDL.LU R4, [R1+0x228] ;  /* 0x0002280001047983 */ /* 0x0101620000300800 */
[----:B------:R-:W-:Y:S04]  /*52b0*/  BSSY B1, `(.L_x_65) ;  /* 0x0000006000017945 */ /* 0x000fe80003800000 */
[----:B------:R-:W-:Y:S05]  /*52c0*/  @!P2 BRA `(.L_x_66) ;  /* 0x000000000010a947 */ /* 0x000fea0003800000 */
[----:B------:R2:W-:Y:S04]  /*52d0*/  STL.64 [R1+0x228], R2 ;  /* 0x0002280201007387 */ /* 0x0005e80000100a00 */
[----:B--2---:R-:W2:Y:S04]  /*52e0*/  LDL.LU.64 R2, [R1+0x180] ;  /* 0x0001800001027983 */ /* 0x004ea80000300a00 */
[----:B--2---:R2:W5:Y:S04]  /*52f0*/  LDG.E.LTC128B.U16 R15, desc[UR46][R2.64] ;  /* 0x0000002e020f7981 */ /* 0x004568000c1e1520 */
[----:B------:R2:W5:Y:S02]  /*5300*/  LDL.LU.64 R2, [R1+0x228] ;  /* 0x0002280001027983 */ /* 0x0005640000300a00 */
.L_x_66:
[----:B------:R-:W-:Y:S05]  /*5310*/  BSYNC B1 ;  /* 0x0000000000017941 */ /* 0x000fea0003800000 */
.L_x_65:
[----:B------:R4:W-:Y:S04]  /*5320*/  STL.64 [R1+0x230], R6 ;  /* 0x0002300601007387 */ /* 0x0009e80000100a00 */
[----:B----4-:R-:W4:Y:S01]  /*5330*/  LDL.LU R6, [R1+0x188] ;  /* 0x0001880001067983 */ /* 0x010f220000300800 */
[----:B-----5:R-:W-:Y:S02]  /*5340*/  HADD2.F32 R21, -RZ, R15.H0_H0 ;  /* 0x2000000fff157230 */ /* 0x020fe40000004100 */
[----:B------:R-:W-:Y:S01]  /*5350*/  IMAD.U32 R7, RZ, RZ, UR8 ;  /* 0x00000008ff077e24 */ /* 0x000fe2000f8e00ff */
[----:B------:R0:W-:Y:S02]  /*5360*/  STL.64 [R1+0x228], R4 ;  /* 0x0002280401007387 */ /* 0x0001e40000100a00 */
[----:B------:R-:W-:Y:S01]  /*5370*/  FMUL R21, R21, R16 ;  /* 0x0000001015157220 */ /* 0x000fe20000400000 */
[----:B------:R-:W-:Y:S01]  /*5380*/  IMAD.SHL.U32 R7, R7, 0x10, RZ ;  /* 0x0000001007077824 */ /* 0x000fe200078e00ff */
[----:B0-----:R-:W3:Y:S04]  /*5390*/  LDL.LU R4, [R1+0x1cc] ;  /* 0x0001cc0001047983 */ /* 0x001ee80000300800 */
[----:B------:R-:W2:Y:S01]  /*53a0*/  LDL R5, [R1+0x208] ;  /* 0x0002080001057983 */ /* 0x000ea20000100800 */
[----:B----4-:R-:W-:Y:S01]  /*53b0*/  FFMA R21, R6, R2, R21 ;  /* 0x0000000206157223 */ /* 0x010fe20000000015 */
[----:B------:R-:W-:-:S02]  /*53c0*/  IADD3 R6, P1, R8, R7, RZ ;  /* 0x0000000708067210 */ /* 0x000fc40007f3e0ff */
[----:B------:R-:W4:Y:S02]  /*53d0*/  LDL R7, [R1+0x1c8] ;  /* 0x0001c80001077983 */ /* 0x000f240000100800 */
[----:B------:R-:W-:Y:S01]  /*53e0*/  F2FP.F16.F32.PACK_AB R21, RZ, R21 ;  /* 0x00000015ff15723e */ /* 0x000fe200000000ff */
[----:B----4-:R-:W-:Y:S01]  /*53f0*/  IMAD.X R7, R9, 0x1, R7, P1 ;  /* 0x0000000109077824 */ /* 0x010fe200008e0607 */
[----:B------:R-:W-:-:S04]  /*5400*/  IADD3 R20, P1, R18, R20, RZ ;  /* 0x0000001412147210 */ /* 0x000fc80007f3e0ff */
[----:B------:R3:W-:Y:S02]  /*5410*/  @P2 STG.E.U16 desc[UR46][R6.64], R21 ;  /* 0x0000001506002986 */ /* 0x0007e4000c10152e */
[----:B---3--:R-:W-:Y:S02]  /*5420*/  IMAD.X R21, R19, 0x1, R4, P1 ;  /* 0x0000000113157824 */ /* 0x008fe400008e0604 */
[----:B------:R0:W5:Y:S01]  /*5430*/  LDL.LU.64 R6, [R1+0x230] ;  /* 0x0002300001067983 */ /* 0x0001620000300a00 */
[----:B--2---:R-:W-:-:S03]  /*5440*/  IMAD.WIDE.U32 R4, R5, UR40, R20 ;  /* 0x0000002805047c25 */ /* 0x004fc6000f8e0014 */
[----:B------:R-:W2:Y:S01]  /*5450*/  LDL R21, [R1+0x20c] ;  /* 0x00020c0001157983 */ /* 0x000ea20000100800 */
[----:B------:R-:W-:Y:S02]  /*5460*/  LEA R20, P1, R4, R12, 0x1 ;  /* 0x0000000c04147211 */ /* 0x000fe400078208ff */
[----:B------:R-:W-:Y:S01]  /*5470*/  ISETP.GT.AND P6, PT, R0, 0x1, P3 ;  /* 0x000000010000780c */ /* 0x000fe20001fc4270 */
[----:B--2---:R-:W-:-:S05]  /*5480*/  IMAD.IADD R21, R21, 0x1, R5 ;  /* 0x0000000115157824 */ /* 0x004fca00078e0205 */
[----:B------:R-:W-:Y:S02]  /*5490*/  LEA.HI.X R21, R4, R13, R21, 0x1, P1 ;  /* 0x0000000d04157211 */ /* 0x000fe400008f0c15 */
[----:B------:R0:W5:Y:S01]  /*54a0*/  LDL.LU.64 R4, [R1+0x228] ;  /* 0x0002280001047983 */ /* 0x0001620000300a00 */
[----:B------:R-:W-:Y:S04]  /*54b0*/  BSSY B1, `(.L_x_67) ;  /* 0x0000003000017945 */ /* 0x000fe80003800000 */
[----:B------:R-:W-:Y:S05]  /*54c0*/  @!P6 BRA `(.L_x_68) ;  /* 0x000000000004e947 */ /* 0x000fea0003800000 */
[----:B------:R2:W5:Y:S02]  /*54d0*/  LDG.E.LTC128B.U16 R15, desc[UR46][R20.64+0x2] ;  /* 0x0000022e140f7981 */ /* 0x000564000c1e1520 */
.L_x_68:
[----:B------:R-:W-:Y:S05]  /*54e0*/  BSYNC B1 ;  /* 0x0000000000017941 */ /* 0x000fea0003800000 */
.L_x_67:
[----:B------:R-:W-:Y:S04]  /*54f0*/  STL [R1+0x240], R11 ;  /* 0x0002400b01007387 */ /* 0x000fe80000100800 */
[----:B------:R-:W-:Y:S04]  /*5500*/  STL [R1+0x23c], R10 ;  /* 0x00023c0a01007387 */ /* 0x000fe80000100800 */
[----:B-----5:R3:W-:Y:S04]  /*5510*/  STL [R1+0x238], R7 ;  /* 0x0002380701007387 */ /* 0x0207e80000100800 */
[----:B---3--:R-:W3:Y:S04]  /*5520*/  LDL.LU R7, [R1+0x18c] ;  /* 0x00018c0001077983 */ /* 0x008ee80000300800 */
[----:B------:R-:W-:Y:S04]  /*5530*/  STL [R1+0x234], R6 ;  /* 0x0002340601007387 */ /* 0x000fe80000100800 */
[----:B------:R4:W-:Y:S04]  /*5540*/  STL [R1+0x230], R5 ;  /* 0x0002300501007387 */ /* 0x0009e80000100800 */
[----:B----4-:R-:W4:Y:S01]  /*5550*/  LDL R5, [R1+0x1c8] ;  /* 0x0001c80001057983 */ /* 0x010f220000100800 */
[----:B------:R-:W-:-:S02]  /*5560*/  HADD2.F32 R11, -RZ, R15.H0_H0 ;  /* 0x2000000fff0b7230 */ /* 0x000fc40000004100 */
[----:B------:R-:W-:Y:S01]  /*5570*/  IMAD.U32 R10, RZ, RZ, UR8 ;  /* 0x00000008ff0a7e24 */ /* 0x000fe2000f8e00ff */
[----:B------:R0:W-:Y:S02]  /*5580*/  STL [R1+0x22c], R4 ;  /* 0x00022c0401007387 */ /* 0x0001e40000100800 */
[----:B------:R-:W-:Y:S01]  /*5590*/  FMUL R11, R11, R16 ;  /* 0x000000100b0b7220 */ /* 0x000fe20000400000 */
[----:B------:R-:W-:Y:S01]  /*55a0*/  IMAD.SHL.U32 R10, R10, 0x10, RZ ;  /* 0x000000100a0a7824 */ /* 0x000fe200078e00ff */
[----:B------:R1:W-:Y:S04]  /*55b0*/  STL [R1+0x228], R3 ;  /* 0x0002280301007387 */ /* 0x0003e80000100800 */
[----:B------:R-:W-:Y:S01]  /*55c0*/  IADD3 R8, P2, R10, R8, RZ ;  /* 0x000000080a087210 */ /* 0x000fe20007f5e0ff */
[----:B---3--:R-:W-:-:S02]  /*55d0*/  FFMA R7, R7, R2, R11 ;  /* 0x0000000207077223 */ /* 0x008fc4000000000b */
[----:B------:R3:W5:Y:S03]  /*55e0*/  LDL.LU R11, [R1+0x240] ;  /* 0x00024000010b7983 */ /* 0x0007660000300800 */
[----:B------:R-:W-:Y:S01]  /*55f0*/  F2FP.F16.F32.PACK_AB R6, RZ, R7 ;  /* 0x00000007ff06723e */ /* 0x000fe200000000ff */
[----:B------:R3:W5:Y:S03]  /*5600*/  LDL.LU R10, [R1+0x23c] ;  /* 0x00023c00010a7983 */ /* 0x0007660000300800 */
[----:B0-----:R-:W-:Y:S01]  /*5610*/  PRMT R4, R6, 0x7610, R4 ;  /* 0x0000761006047816 */ /* 0x001fe20000000004 */
[----:B------:R3:W5:Y:S03]  /*5620*/  LDL.LU R7, [R1+0x238] ;  /* 0x0002380001077983 */ /* 0x0007660000300800 */
[----:B-1----:R-:W-:Y:S01]  /*5630*/  PRMT R3, R4, 0x7610, R3 ;  /* 0x0000761004037816 */ /* 0x002fe20000000003 */
[----:B------:R3:W5:Y:S01]  /*5640*/  LDL.LU R6, [R1+0x234] ;  /* 0x0002340001067983 */ /* 0x0007620000300800 */
[----:B------:R-:W-:Y:S01]  /*5650*/  ISETP.GT.AND P1, PT, R0, 0x8, P4 ;  /* 0x000000080000780c */ /* 0x000fe20002724270 */
[----:B----4-:R-:W-:-:S02]  /*5660*/  IMAD.X R9, R5, 0x1, R9, P2 ;  /* 0x0000000105097824 */ /* 0x010fc400010e0609 */
[----:B------:R3:W5:Y:S04]  /*5670*/  LDL.LU R5, [R1+0x230] ;  /* 0x0002300001057983 */ /* 0x0007680000300800 */
[----:B------:R3:W5:Y:S04]  /*5680*/  LDL.LU R4, [R1+0x22c] ;  /* 0x00022c0001047983 */ /* 0x0007680000300800 */
[----:B------:R0:W-:Y:S04]  /*5690*/  @P6 STG.E.U16 desc[UR46][R8.64+0x2], R3 ;  /* 0x0000020308006986 */ /* 0x0001e8000c10152e */
[----:B0-----:R3:W5:Y:S01]  /*56a0*/  LDL.LU R3, [R1+0x228] ;  /* 0x0002280001037983 */ /* 0x0017620000300800 */
[----:B------:R-:W-:Y:S01]  /*56b0*/  BSSY B1, `(.L_x_69) ;  /* 0x0000004000017945 */ /* 0x000fe20003800000 */
[----:B------:R-:W-:-:S03]  /*56c0*/  PRMT R8, R15, 0x7610, R8 ;  /* 0x000076100f087816 */ /* 0x000fc60000000008 */
[----:B------:R-:W-:Y:S05]  /*56d0*/  @!P1 BRA `(.L_x_70) ;  /* 0x0000000000049947 */ /* 0x000fea0003800000 */
[----:B------:R0:W5:Y:S02]  /*56e0*/  LDG.E.LTC128B.U16 R8, desc[UR46][R22.64+0x10] ;  /* 0x0000102e16087981 */ /* 0x000164000c1e1520 */
.L_x_70:
[----:B------:R-:W-:Y:S05]  /*56f0*/  BSYNC B1 ;  /* 0x0000000000017941 */ /* 0x000fea0003800000 */
.L_x_69:
[----:B------:R-:W4:Y:S01]  /*5700*/  LDL.LU R15, [R1+0x190] ;  /* 0x00019000010f7983 */ /* 0x000f220000300800 */
[----:B-----5:R-:W-:Y:S01]  /*5710*/  HADD2.F32 R9, -RZ, R8.H0_H0 ;  /* 0x20000008ff097230 */ /* 0x020fe20000004100 */
        /* <DEDUP_REMOVED lines=8> */
.L_x_72:
[----:B------:R-:W-:Y:S05]  /*57a0*/  BSYNC B1 ;  /* 0x0000000000017941 */ /* 0x000fea0003800000 */
.L_x_71:
[----:B------:R0:W-:Y:S04]  /*57b0*/  STL [R1+0x228], R3 ;  /* 0x0002280301007387 */ /* 0x0001e80000100800 */
[----:B0-----:R-:W2:Y:S01]  /*57c0*/  LDL.LU R3, [R1+0x194] ;  /* 0x0001940001037983 */ /* 0x001ea20000300800 */
[----:B-1---5:R-:W-:-:S05]  /*57d0*/  HADD2.F32 R9, -RZ, R8.H0_H0 ;  /* 0x20000008ff097230 */ /* 0x022fca0000004100 */
[----:B------:R-:W-:Y:S01]  /*57e0*/  FMUL R9, R9, R16 ;  /* 0x0000001009097220 */ /* 0x000fe20000400000 */
[----:B------:R-:W-:-:S03]  /*57f0*/  ISETP.GT.AND P1, PT, R0, 0x8, P3 ;  /* 0x000000080000780c */ /* 0x000fc60001f24270 */
[----:B--2---:R-:W-:Y:S02]  /*5800*/  FFMA R9, R3, R2, R9 ;  /* 0x0000000203097223 */ /* 0x004fe40000000009 */
[----:B------:R0:W5:Y:S01]  /*5810*/  LDL.LU R3, [R1+0x228] ;  /* 0x0002280001037983 */ /* 0x0001620000300800 */
[----:B------:R-:W-:Y:S01]  /*5820*/  BSSY B1, `(.L_x_73) ;  /* 0x0000006000017945 */ /* 0x000fe20003800000 */
[----:B------:R-:W-:Y:S02]  /*5830*/  PRMT R15, R8, 0x7610, R15 ;  /* 0x00007610080f7816 */ /* 0x000fe4000000000f */
[----:B------:R-:W-:-:S05]  /*5840*/  F2FP.F16.F32.PACK_AB R9, RZ, R9 ;  /* 0x00000009ff09723e */ /* 0x000fca00000000ff */
[----:B------:R0:W-:Y:S01]  /*5850*/  @P2 STG.E.U16 desc[UR46][R232.64+0x12], R9 ;  /* 0x00001209e8002986 */ /* 0x0001e2000c10152e */
[----:B------:R-:W-:Y:S05]  /*5860*/  @!P1 BRA `(.L_x_74) ;  /* 0x0000000000049947 */ /* 0x000fea0003800000 */
[----:B------:R1:W5:Y:S02]  /*5870*/  LDG.E.LTC128B.U16 R15, desc[UR46][R20.64+0x10] ;  /* 0x0000102e140f7981 */ /* 0x000364000c1e1520 */
.L_x_74:
[----:B------:R-:W-:Y:S05]  /*5880*/  BSYNC B1 ;  /* 0x0000000000017941 */ /* 0x000fea0003800000 */
.L_x_73:
[----:B0-----:R-:W2:Y:S01]  /*5890*/  LDL.LU R9, [R1+0x198] ;  /* 0x0001980001097983 */ /* 0x001ea20000300800 */
[----:B-----5:R-:W-:-:S03]  /*58a0*/  HADD2.F32 R8, -RZ, R15.H0_H0 ;  /* 0x2000000fff087230 */ /* 0x020fc60000004100 */
[----:B------:R0:W-:Y:S02]  /*58b0*/  STL [R1+0x234], R10 ;  /* 0x0002340a01007387 */ /* 0x0001e40000100800 */
[----:B------:R-:W-:Y:S02]  /*58c0*/  FMUL R8, R8, R16 ;  /* 0x0000001008087220 */ /* 0x000fe40000400000 */
[----:B------:R3:W-:Y:S01]  /*58d0*/  STL [R1+0x230], R7 ;  /* 0x0002300701007387 */ /* 0x0007e20000100800 */
[----:B0-----:R-:W-:-:S04]  /*58e0*/  IMAD.U32 R10, RZ, RZ, UR8 ;  /* 0x00000008ff0a7e24 */ /* 0x001fc8000f8e00ff */
[----:B------:R-:W-:Y:S01]  /*58f0*/  IMAD.SHL.U32 R10, R10, 0x100, RZ ;  /* 0x000001000a0a7824 */ /* 0x000fe200078e00ff */
[----:B---3--:R-:W3:Y:S04]  /*5900*/  LDL.LU R7, [R1+0x1d4] ;  /* 0x0001d40001077983 */ /* 0x008ee80000300800 */
[----:B------:R0:W-:Y:S04]  /*5910*/  STL [R1+0x22c], R6 ;  /* 0x00022c0601007387 */ /* 0x0001e80000100800 */
[----:B------:R4:W-:Y:S01]  /*5920*/  STL [R1+0x228], R3 ;  /* 0x0002280301007387 */ /* 0x0009e20000100800 */
[----:B--2---:R-:W-:Y:S01]  /*5930*/  FFMA R9, R9, R2, R8 ;  /* 0x0000000209097223 */ /* 0x004fe20000000008 */
[----:B------:R-:W-:-:S04]  /*5940*/  IMAD.U32 R8, RZ, RZ, UR8 ;  /* 0x00000008ff087e24 */ /* 0x000fc8000f8e00ff */
[----:B------:R-:W-:Y:S01]  /*5950*/  IMAD.SHL.U32 R8, R8, 0x10, RZ ;  /* 0x0000001008087824 */ /* 0x000fe200078e00ff */
[----:B------:R-:W-:-:S04]  /*5960*/  F2FP.F16.F32.PACK_AB R9, RZ, R9 ;  /* 0x00000009ff09723e */ /* 0x000fc800000000ff */
[----:B------:R-:W-:Y:S02]  /*5970*/  IADD3 R8, P2, P6, R8, R4, R10 ;  /* 0x0000000408087210 */ /* 0x000fe40007e5e00a */
[----:B------:R2:W5:Y:S01]  /*5980*/  LDL.LU R10, [R1+0x234] ;  /* 0x00023400010a7983 */ /* 0x0005620000300800 */
[----:B0-----:R-:W-:-:S03]  /*5990*/  PRMT R6, R9, 0x7610, R6 ;  /* 0x0000761009067816 */ /* 0x001fc60000000006 */
[----:B------:R-:W3:Y:S01]  /*59a0*/  LDL R9, [R1+0x1c8] ;  /* 0x0001c80001097983 */ /* 0x000ee20000100800 */
[----:B----4-:R-:W-:Y:S02]  /*59b0*/  PRMT R3, R6, 0x7610, R3 ;  /* 0x0000761006037816 */ /* 0x010fe40000000003 */
[----:B---3--:R-:W-:Y:S02]  /*59c0*/  IADD3.X R9, R9, R5, R7, P2, P6 ;  /* 0x0000000509097210 */ /* 0x008fe400017ec407 */
[----:B------:R2:W5:Y:S01]  /*59d0*/  LDL.LU R7, [R1+0x230] ;  /* 0x0002300001077983 */ /* 0x0005620000300800 */
[----:B------:R-:W-:-:S03]  /*59e0*/  ISETP.GT.AND P2, PT, R0, 0x9, P3 ;  /* 0x000000090000780c */ /* 0x000fc60001f44270 */
[----:B------:R2:W5:Y:S04]  /*59f0*/  LDL.LU R6, [R1+0x22c] ;  /* 0x00022c0001067983 */ /* 0x0005680000300800 */
[----:B------:R0:W-:Y:S04]  /*5a00*/  @P1 STG.E.U16 desc[UR46][R8.64+0x10], R3 ;  /* 0x0000100308001986 */ /* 0x0001e8000c10152e */
[----:B0-----:R2:W5:Y:S01]  /*5a10*/  LDL.LU R3, [R1+0x228] ;  /* 0x0002280001037983 */ /* 0x0015620000300800 */
[----:B------:R-:W-:Y:S04]  /*5a20*/  BSSY B1, `(.L_x_75) ;  /* 0x0000003000017945 */ /* 0x000fe80003800000 */
[----:B------:R-:W-:Y:S05]  /*5a30*/  @!P2 BRA `(.L_x_76) ;  /* 0x000000000004a947 */ /* 0x000fea0003800000 */
[----:B------:R0:W5:Y:S02]  /*5a40*/  LDG.E.LTC128B.U16 R15, desc[UR46][R20.64+0x12] ;  /* 0x0000122e140f7981 */ /* 0x000164000c1e1520 */
.L_x_76:
[----:B------:R-:W-:Y:S05]  /*5a50*/  BSYNC B1 ;  /* 0x0000000000017941 */ /* 0x000fea0003800000 */
.L_x_75:
[----:B-----5:R-:W-:Y:S04]  /*5a60*/  STL [R1+0x238], R7 ;  /* 0x0002380701007387 */ /* 0x020fe80000100800 */
[----:B------:R3:W-:Y:S04]  /*5a70*/  STL [R1+0x234], R6 ;  /* 0x0002340601007387 */ /* 0x0007e80000100800 */
[----:B---3--:R-:W3:Y:S01]  /*5a80*/  LDL.LU R6, [R1+0x19c] ;  /* 0x00019c0001067983 */ /* 0x008ee20000300800 */
[----:B------:R-:W-:-:S03]  /*5a90*/  HADD2.F32 R7, -RZ, R15.H0_H0 ;  /* 0x2000000fff077230 */ /* 0x000fc60000004100 */
[----:B------:R4:W-:Y:S02]  /*5aa0*/  STL [R1+0x230], R5 ;  /* 0x0002300501007387 */ /* 0x0009e40000100800 */
[----:B------:R-:W-:Y:S02]  /*5ab0*/  FMUL R7, R7, R16 ;  /* 0x0000001007077220 */ /* 0x000fe40000400000 */
[----:B------:R1:W-:Y:S04]  /*5ac0*/  STL [R1+0x22c], R4 ;  /* 0x00022c0401007387 */ /* 0x0003e80000100800 */
[----:B------:R2:W-:Y:S01]  /*5ad0*/  STL [R1+0x228], R3 ;  /* 0x0002280301007387 */ /* 0x0005e20000100800 */
[----:B---3--:R-:W-:-:S03]  /*5ae0*/  FFMA R6, R6, R2, R7 ;  /* 0x0000000206067223 */ /* 0x008fc60000000007 */
[----:B------:R3:W5:Y:S02]  /*5af0*/  LDL.LU R7, [R1+0x238] ;  /* 0x0002380001077983 */ /* 0x0007640000300800 */
[----:B----4-:R-:W-:Y:S02]  /*5b00*/  F2FP.F16.F32.PACK_AB R5, RZ, R6 ;  /* 0x00000006ff05723e */ /* 0x010fe400000000ff */
[----:B------:R3:W5:Y:S02]  /*5b10*/  LDL.LU R6, [R1+0x234] ;  /* 0x0002340001067983 */ /* 0x0007640000300800 */
[----:B-1----:R-:W-:Y:S02]  /*5b20*/  PRMT R4, R5, 0x7610, R4 ;  /* 0x0000761005047816 */ /* 0x002fe40000000004 */
[----:B------:R3:W5:Y:S01]  /*5b30*/  LDL.LU R5, [R1+0x230] ;  /* 0x0002300001057983 */ /* 0x0007620000300800 */
[----:B------:R-:W-:Y:S02]  /*5b40*/  ISETP.GT.AND P1, PT, R0, 0x10, P4 ;  /* 0x000000100000780c */ /* 0x000fe40002724270 */
[----:B--2---:R-:W-:-:S02]  /*5b50*/  PRMT R3, R4, 0x7610, R3 ;  /* 0x0000761004037816 */ /* 0x004fc40000000003 */
[----:B------:R3:W5:Y:S04]  /*5b60*/  LDL.LU R4, [R1+0x22c] ;  /* 0x00022c0001047983 */ /* 0x0007680000300800 */
[----:B------:R1:W-:Y:S04]  /*5b70*/  @P2 STG.E.U16 desc[UR46][R8.64+0x12], R3 ;  /* 0x0000120308002986 */ /* 0x0003e8000c10152e */
[----:B-1----:R3:W5:Y:S01]  /*5b80*/  LDL.LU R3, [R1+0x228] ;  /* 0x0002280001037983 */ /* 0x0027620000300800 */
[----:B------:R-:W-:Y:S04]  /*5b90*/  BSSY B1, `(.L_x_77) ;  /* 0x0000003000017945 */ /* 0x000fe80003800000 */
[----:B------:R-:W-:Y:S05]  /*5ba0*/  @!P1 BRA `(.L_x_78) ;  /* 0x0000000000049947 */ /* 0x000fea0003800000 */
[----:B------:R1:W5:Y:S02]  /*5bb0*/  LDG.E.LTC128B.U16 R15, desc[UR46][R22.64+0x20] ;  /* 0x0000202e160f7981 */ /* 0x000364000c1e1520 */
.L_x_78:
[----:B------:R-:W-:Y:S05]  /*5bc0*/  BSYNC B1 ;  /* 0x0000000000017941 */ /* 0x000fea0003800000 */
.L_x_77:
[----:B-----5:R-:W-:Y:S04]  /*5bd0*/  STL [R1+0x238], R7 ;  /* 0x0002380701007387 */ /* 0x020fe80000100800 */
[----:B------:R2:W-:Y:S04]  /*5be0*/  STL [R1+0x234], R6 ;  /* 0x0002340601007387 */ /* 0x0005e80000100800 */
[----:B--2---:R-:W2:Y:S01]  /*5bf0*/  LDL.LU R6, [R1+0x1a0] ;  /* 0x0001a00001067983 */ /* 0x004ea20000300800 */
[----:B------:R-:W-:-:S03]  /*5c00*/  HADD2.F32 R7, -RZ, R15.H0_H0 ;  /* 0x2000000fff077230 */ /* 0x000fc60000004100 */
[----:B------:R4:W-:Y:S02]  /*5c10*/  STL [R1+0x230], R5 ;  /* 0x0002300501007387 */ /* 0x0009e40000100800 */
[----:B------:R-:W-:Y:S02]  /*5c20*/  FMUL R7, R7, R16 ;  /* 0x0000001007077220 */ /* 0x000fe40000400000 */
[----:B------:R0:W-:Y:S04]  /*5c30*/  STL [R1+0x22c], R4 ;  /* 0x00022c0401007387 */ /* 0x0001e80000100800 */
[----:B------:R3:W-:Y:S01]  /*5c40*/  STL [R1+0x228], R3 ;  /* 0x0002280301007387 */ /* 0x0007e20000100800 */
[----:B--2---:R-:W-:-:S03]  /*5c50*/  FFMA R6, R6, R2, R7 ;  /* 0x0000000206067223 */ /* 0x004fc60000000007 */
[----:B------:R2:W5:Y:S02]  /*5c60*/  LDL.LU R7, [R1+0x238] ;  /* 0x0002380001077983 */ /* 0x0005640000300800 */
[----:B----4-:R-:W-:Y:S02]  /*5c70*/  F2FP.F16.F32.PACK_AB R5, RZ, R6 ;  /* 0x00000006ff05723e */ /* 0x010fe400000000ff */
[----:B------:R2:W5:Y:S02]  /*5c80*/  LDL.LU R6, [R1+0x234] ;  /* 0x0002340001067983 */ /* 0x0005640000300800 */
[----:B0-----:R-:W-:Y:S02]  /*5c90*/  PRMT R4, R5, 0x7610, R4 ;  /* 0x0000761005047816 */ /* 0x001fe40000000004 */
[----:B------:R2:W5:Y:S01]  /*5ca0*/  LDL.LU R5, [R1+0x230] ;  /* 0x0002300001057983 */ /* 0x0005620000300800 */
[----:B------:R-:W-:Y:S02]  /*5cb0*/  ISETP.GT.AND P2, PT, R0, 0x11, P4 ;  /* 0x000000110000780c */ /* 0x000fe40002744270 */
[----:B---3--:R-:W-:-:S02]  /*5cc0*/  PRMT R3, R4, 0x7610, R3 ;  /* 0x0000761004037816 */ /* 0x008fc40000000003 */
[----:B------:R2:W5:Y:S04]  /*5cd0*/  LDL.LU R4, [R1+0x22c] ;  /* 0x00022c0001047983 */ /* 0x0005680000300800 */
[----:B------:R0:W-:Y:S04]  /*5ce0*/  @P1 STG.E.U16 desc[UR46][R232.64+0x20], R3 ;  /* 0x00002003e8001986 */ /* 0x0001e8000c10152e */
[----:B0-----:R2:W5:Y:S01]  /*5cf0*/  LDL.LU R3, [R1+0x228] ;  /* 0x0002280001037983 */ /* 0x0015620000300800 */
[----:B------:R-:W-:Y:S04]  /*5d00*/  BSSY B1, `(.L_x_79) ;  /* 0x0000003000017945 */ /* 0x000fe80003800000 */
[----:B------:R-:W-:Y:S05]  /*5d10*/  @!P2 BRA `(.L_x_80) ;  /* 0x000000000004a947 */ /* 0x000fea0003800000 */
[----:B------:R0:W5:Y:S02]  /*5d20*/  LDG.E.LTC128B.U16 R15, desc[UR46][R22.64+0x22] ;  /* 0x0000222e160f7981 */ /* 0x000164000c1e1520 */
.L_x_80:
[----:B------:R-:W-:Y:S05]  /*5d30*/  BSYNC B1 ;  /* 0x0000000000017941 */ /* 0x000fea0003800000 */
.L_x_79:
        /* <DEDUP_REMOVED lines=22> */
.L_x_82:
[----:B------:R-:W-:Y:S05]  /*5ea0*/  BSYNC B1 ;  /* 0x0000000000017941 */ /* 0x000fea0003800000 */
.L_x_81:
        /* <DEDUP_REMOVED lines=22> */
.L_x_84:
[----:B------:R-:W-:Y:S05]  /*6010*/  BSYNC B1 ;  /* 0x0000000000017941 */ /* 0x000fea0003800000 */
.L_x_83:
        /* <DEDUP_REMOVED lines=22> */
.L_x_86:
[----:B------:R-:W-:Y:S05]  /*6180*/  BSYNC B1 ;  /* 0x0000000000017941 */ /* 0x000fea0003800000 */
.L_x_85:
        /* <DEDUP_REMOVED lines=22> */
.L_x_88:
[----:B------:R-:W-:Y:S05]  /*62f0*/  BSYNC B1 ;  /* 0x0000000000017941 */ /* 0x000fea0003800000 */
.L_x_87:
        /* <DEDUP_REMOVED lines=22> */
.L_x_90:
[----:B------:R-:W-:Y:S05]  /*6460*/  BSYNC B1 ;  /* 0x0000000000017941 */ /* 0x000fea0003800000 */
.L_x_89:
        /* <DEDUP_REMOVED lines=8> */
[----:B------:R-:W-:Y:S01]  /*64f0*/  ISETP.GT.AND P2, PT, R0, 0x19, P3 ;  /* 0x000000190000780c */ /* 0x000fe20001f44270 */
[----:B------:R-:W-:Y:S01]  /*6500*/  BSSY B1, `(.L_x_91) ;  /* 0x000000f000017945 */ /* 0x000fe20003800000 */
[----:B--2---:R-:W-:-:S02]  /*6510*/  FFMA R6, R6, R2, R7 ;  /* 0x0000000206067223 */ /* 0x004fc40000000007 */
[----:B------:R2:W5:Y:S03]  /*6520*/  LDL.LU R7, [R1+0x238] ;  /* 0x0002380001077983 */ /* 0x0005660000300800 */
[----:B----4-:R-:W-:Y:S02]  /*6530*/  F2FP.F16.F32.PACK_AB R5, RZ, R6 ;  /* 0x00000006ff05723e */ /* 0x010fe400000000ff */
[----:B------:R2:W5:Y:S02]  /*6540*/  LDL.LU R6, [R1+0x234] ;  /* 0x0002340001067983 */ /* 0x0005640000300800 */
[----:B0-----:R-:W-:Y:S02]  /*6550*/  PRMT R4, R5, 0x7610, R4 ;  /* 0x0000761005047816 */ /* 0x001fe40000000004 */
[----:B------:R2:W5:Y:S02]  /*6560*/  LDL.LU R5, [R1+0x230] ;  /* 0x0002300001057983 */ /* 0x0005640000300800 */
[----:B---3--:R-:W-:-:S02]  /*6570*/  PRMT R3, R4, 0x7610, R3 ;  /* 0x0000761004037816 */ /* 0x008fc40000000003 */
[----:B------:R2:W5:Y:S04]  /*6580*/  LDL.LU R4, [R1+0x22c] ;  /* 0x00022c0001047983 */ /* 0x0005680000300800 */
[----:B------:R0:W-:Y:S04]  /*6590*/  @P1 STG.E.U16 desc[UR46][R8.64+0x30], R3 ;  /* 0x0000300308001986 */ /* 0x0001e8000c10152e */
[----:B0-----:R2:W5:Y:S04]  /*65a0*/  LDL.LU R3, [R1+0x228] ;  /* 0x0002280001037983 */ /* 0x0015680000300800 */
[----:B------:R2:W-:Y:S01]  /*65b0*/  STL.S16 [R1+0x188], R15 ;  /* 0x0001880f01007387 */ /* 0x0005e20000100600 */
[----:B------:R-:W-:Y:S05]  /*65c0*/  @!P2 BRA `(.L_x_92) ;  /* 0x000000000008a947 */ /* 0x000fea0003800000 */
[----:B--2---:R-:W2:Y:S04]  /*65d0*/  LDG.E.LTC128B.U16 R15, desc[UR46][R20.64+0x32] ;  /* 0x0000322e140f7981 */ /* 0x004ea8000c1e1520 */
[----:B--2---:R0:W-:Y:S02]  /*65e0*/  STL [R1+0x188], R15 ;  /* 0x0001880f01007387 */ /* 0x0041e40000100800 */
.L_x_92:
[----:B------:R-:W-:Y:S05]  /*65f0*/  BSYNC B1 ;  /* 0x0000000000017941 */ /* 0x000fea0003800000 */
.L_x_91:
[----:B------:R3:W-:Y:S04]  /*6600*/  STL.64 [R1+0x268], R30 ;  /* 0x0002681e01007387 */ /* 0x0007e80000100a00 */
[----:B---3--:R-:W3:Y:S04]  /*6610*/  LDL.LU R31, [R1+0x1bc] ;  /* 0x0001bc00011f7983 */ /* 0x008ee80000300800 */
[----:B------:R4:W-:Y:S04]  /*6620*/  STL [R1+0x260], R27 ;  /* 0x0002601b01007387 */ /* 0x0009e80000100800 */
[----:B----4-:R-:W4:Y:S04]  /*6630*/  LDL.LU R27, [R1+0x140] ;  /* 0x00014000011b7983 */ /* 0x010f280000300800 */
[----:B------:R-:W-:Y:S04]  /*6640*/  STL.64 [R1+0x258], R28 ;  /* 0x0002581c01007387 */ /* 0x000fe80000100a00 */
[----:B------:R-:W-:Y:S04]  /*6650*/  STL [R1+0x250], R26 ;  /* 0x0002501a01007387 */ /* 0x000fe80000100800 */
[----:B------:R-:W-:Y:S04]  /*6660*/  STL.64 [R1+0x248], R24 ;  /* 0x0002481801007387 */ /* 0x000fe80000100a00 */
[----:B------:R-:W-:Y:S04]  /*6670*/  STL [R1+0x244], R17 ;  /* 0x0002441101007387 */ /* 0x000fe80000100800 */
[----:B------:R-:W-:Y:S04]  /*6680*/  STL [R1+0x240], R11 ;  /* 0x0002400b01007387 */ /* 0x000fe80000100800 */
[----:B------:R1:W-:Y:S04]  /*6690*/  STL.64 [R1+0x238], R22 ;  /* 0x0002381601007387 */ /* 0x0003e80000100a00 */
[----:B-1----:R-:W0:Y:S04]  /*66a0*/  LDL.LU R22, [R1+0x188] ;  /* 0x0001880001167983 */ /* 0x002e280000300800 */
[----:B------:R-:W4:Y:S04]  /*66b0*/  LDL R23, [R1+0x208] ;  /* 0x0002080001177983 */ /* 0x000f280000100800 */
[----:B------:R1:W-:Y:S04]  /*66c0*/  STL.64 [R1+0x230], R20 ;  /* 0x0002301401007387 */ /* 0x0003e80000100a00 */
[----:B-1----:R-:W4:Y:S01]  /*66d0*/  LDL.LU.64 R20, [R1+0x200] ;  /* 0x0002000001147983 */ /* 0x002f220000300a00 */
[----:B------:R-:W-:-:S03]  /*66e0*/  IADD3 R26, P1, R14, 0x100, RZ ;  /* 0x000001000e1a7810 */ /* 0x000fc60007f3e0ff */
[----:B------:R-:W-:Y:S02]  /*66f0*/  STL [R1+0x228], R10 ;  /* 0x0002280a01007387 */ /* 0x000fe40000100800 */
[----:B------:R-:W-:Y:S02]  /*6700*/  IMAD.X R14, RZ, RZ, UR7, P1 ;  /* 0x00000007ff0e7e24 */ /* 0x000fe400088e06ff */
[----:B------:R-:W4:Y:S02]  /*6710*/  LDL.LU.64 R28, [R1+0x1c0] ;  /* 0x0001c000011c7983 */ /* 0x000f240000300a00 */
[----:B-----5:R-:W-:Y:S02]  /*6720*/  IMAD R14, R14, R6, RZ ;  /* 0x000000060e0e7224 */ /* 0x020fe400078e02ff */
[----:B------:R-:W4:Y:S02]  /*6730*/  LDL.LU.64 R24, [R1+0x218] ;  /* 0x0002180001187983 */ /* 0x000f240000300a00 */
[----:B------:R-:W-:-:S02]  /*6740*/  IMAD R11, R26, R7, R14 ;  /* 0x000000071a0b7224 */ /* 0x000fc400078e020e */
[----:B0-2---:R-:W-:-:S05]  /*6750*/  HADD2.F32 R15, -RZ, R22.H0_H0 ;  /* 0x20000016ff0f7230 */ /* 0x005fca0000004100 */
[----:B------:R-:W-:-:S04]  /*6760*/  FMUL R15, R15, R16 ;  /* 0x000000100f0f7220 */ /* 0x000fc80000400000 */
[----:B---3--:R-:W-:-:S05]  /*6770*/  FFMA R15, R31, R2, R15 ;  /* 0x000000021f0f7223 */ /* 0x008fca000000000f */
[----:B------:R-:W-:-:S05]  /*6780*/  F2FP.F16.F32.PACK_AB R15, RZ, R15 ;  /* 0x0000000fff0f723e */ /* 0x000fca00000000ff */
[----:B------:R0:W-:Y:S01]  /*6790*/  @P2 STG.E.U16 desc[UR46][R8.64+0x32], R15 ;  /* 0x0000320f08002986 */ /* 0x0001e2000c10152e */
[----:B------:R-:W-:Y:S01]  /*67a0*/  ISETP.GT.AND P2, PT, R3, 0x100, PT ;  /* 0x000001000300780c */ /* 0x000fe20003f44270 */
[----:B----4-:R-:W-:-:S03]  /*67b0*/  IMAD.WIDE.U32 R30, R26, R6, R20 ;  /* 0x000000061a1e7225 */ /* 0x010fc600078e0014 */
[----:B------:R-:W-:Y:S01]  /*67c0*/  ISETP.GT.AND P6, PT, R0, RZ, P2 ;  /* 0x000000ff0000720c */ /* 0x000fe200017c4270 */
[----:B------:R-:W-:Y:S01]  /*67d0*/  IMAD.IADD R7, R31, 0x1, R11 ;  /* 0x000000011f077824 */ /* 0x000fe200078e020b */
[----:B------:R-:W-:-:S04]  /*67e0*/  LEA R14, P1, R30, R12, 0x1 ;  /* 0x0000000c1e0e7211 */ /* 0x000fc800078208ff */
[--C-:B0-----:R-:W-:Y:S02]  /*67f0*/  LEA.HI.X R15, R30, R13, R7.reuse, 0x1, P1 ;  /* 0x0000000d1e0f7211 */ /* 0x101fe400008f0c07 */
[----:B------:R-:W-:Y:S01]  /*6800*/  PRMT R7, R22, 0x7610, R7 ;  /* 0x0000761016077816 */ /* 0x000fe20000000007 */
[----:B------:R-:W5:Y:S05]  /*6810*/  LDL.LU.64 R30, [R1+0x268] ;  /* 0x00026800011e7983 */ /* 0x000f6a0000300a00 */
[----:B------:R0:W2:Y:S02]  /*6820*/  @P6 LDG.E.LTC128B.U16 R7, desc[UR46][R14.64] ;  /* 0x0000002e0e076981 */ /* 0x0000a4000c1e1520 */
[----:B0-----:R-:W-:-:S04]  /*6830*/  IMAD.WIDE.U32 R14, R26, R6, R18 ;  /* 0x000000061a0e7225 */ /* 0x001fc800078e0012 */
[----:B------:R-:W-:Y:S02]  /*6840*/  IMAD.IADD R15, R11, 0x1, R15 ;  /* 0x000000010b0f7824 */ /* 0x000fe400078e020f */
[----:B------:R-:W-:-:S04]  /*6850*/  IMAD.WIDE.U32 R22, R23, UR40, R14 ;  /* 0x0000002817167c25 */ /* 0x000fc8000f8e000e */
[----:B------:R-:W3:Y:S04]  /*6860*/  LDL R15, [R1+0x20c] ;  /* 0x00020c00010f7983 */ /* 0x000ee80000100800 */
[----:B--2---:R0:W-:Y:S02]  /*6870*/  STL [R1+0x188], R7 ;  /* 0x0001880701007387 */ /* 0x0041e40000100800 */
[----:B0-----:R-:W-:-:S05]  /*6880*/  HADD2.F32 R7, -RZ, R7.H0_H0 ;  /* 0x20000007ff077230 */ /* 0x001fca0000004100 */
[----:B------:R-:W-:-:S04]  /*6890*/  FMUL R7, R7, R16 ;  /* 0x0000001007077220 */ /* 0x000fc80000400000 */
[----:B------:R-:W-:Y:S01]  /*68a0*/  FFMA R7, R27, R2, R7 ;  /* 0x000000021b077223 */ /* 0x000fe20000000007 */
[----:B---3--:R-:W-:Y:S02]  /*68b0*/  IMAD.IADD R15, R15, 0x1, R23 ;  /* 0x000000010f0f7824 */ /* 0x008fe400078e0217 */
[----:B------:R-:W-:Y:S02]  /*68c0*/  IMAD.U32 R23, RZ, RZ, UR8 ;  /* 0x00000008ff177e24 */ /* 0x000fe4000f8e00ff */
[----:B------:R-:W-:-:S05]  /*68d0*/  IMAD.U32 R27, RZ, RZ, UR9 ;  /* 0x00000009ff1b7e24 */ /* 0x000fca000f8e00ff */
[----:B------:R-:W-:Y:S02]  /*68e0*/  SHF.L.U64.HI R23, R23, 0x9, R27 ;  /* 0x0000000917177819 */ /* 0x000fe4000001021b */
[----:B------:R0:W5:Y:S04]  /*68f0*/  LDL.LU R27, [R1+0x260] ;  /* 0x00026000011b7983 */ /* 0x0001680000300800 */
[----:B------:R1:W-:Y:S04]  /*6900*/  STL [R1+0x194], R23 ;  /* 0x0001941701007387 */ /* 0x0003e80000100800 */
[----:B-1----:R-:W2:Y:S01]  /*6910*/  LDL R23, [R1+0x194] ;  /* 0x0001940001177983 */ /* 0x002ea20000100800 */
[----:B------:R-:W-:-:S04]  /*6920*/  LEA R14, P1, R22, R12, 0x1 ;  /* 0x0000000c160e7211 */ /* 0x000fc800078208ff */
[----:B------:R-:W-:Y:S01]  /*6930*/  LEA.HI.X R15, R22, R13, R15, 0x1, P1 ;  /* 0x0000000d160f7211 */ /* 0x000fe200008f0c0f */
[----:B------:R-:W-:Y:S01]  /*6940*/  IMAD.U32 R22, RZ, RZ, UR8 ;  /* 0x00000008ff167e24 */ /* 0x000fe2000f8e00ff */
[----:B------:R-:W-:-:S03]  /*6950*/  F2FP.F16.F32.PACK_AB R7, RZ, R7 ;  /* 0x00000007ff07723e */ /* 0x000fc600000000ff */
[----:B------:R-:W-:Y:S01]  /*6960*/  IMAD.SHL.U32 R22, R22, 0x200, RZ ;  /* 0x0000020016167824 */ /* 0x000fe200078e00ff */
[----:B------:R-:W-:Y:S01]  /*6970*/  PRMT R17, R7, 0x7610, R17 ;  /* 0x0000761007117816 */ /* 0x000fe20000000011 */
[----:B------:R-:W-:Y:S02]  /*6980*/  IMAD.WIDE.U32 R6, R26, R6, R28 ;  /* 0x000000061a067225 */ /* 0x000fe400078e001c */
[----:B------:R0:W5:Y:S01]  /*6990*/  LDL.LU.64 R28, [R1+0x258] ;  /* 0x00025800011c7983 */ /* 0x0001620000300a00 */
[----:B------:R-:W-:Y:S02]  /*69a0*/  IADD3 R22, P1, R22, R4, RZ ;  /* 0x0000000416167210 */ /* 0x000fe40007f3e0ff */
[----:B------:R-:W-:Y:S01]  /*69b0*/  PRMT R10, R17, 0x7610, R10 ;  /* 0x00007610110a7816 */ /* 0x000fe2000000000a */
[----:B------:R-:W-:Y:S01]  /*69c0*/  IMAD.IADD R7, R11, 0x1, R7 ;  /* 0x000000010b077824 */ /* 0x000fe200078e0207 */
[----:B------:R0:W5:Y:S01]  /*69d0*/  LDL.LU R26, [R1+0x250] ;  /* 0x00025000011a7983 */ /* 0x0001620000300800 */
[----:B--2---:R-:W-:Y:S01]  /*69e0*/  IMAD.X R23, R23, 0x1, R5, P1 ;  /* 0x0000000117177824 */ /* 0x004fe200008e0605 */
[----:B------:R-:W-:-:S02]  /*69f0*/  IADD3 R17, P1, R24, R6, RZ ;  /* 0x0000000618117210 */ /* 0x000fc40007f3e0ff */
[----:B------:R0:W5:Y:S04]  /*6a00*/  LDL.LU.64 R24, [R1+0x248] ;  /* 0x0002480001187983 */ /* 0x0001680000300a00 */
[----:B------:R1:W-:Y:S04]  /*6a10*/  STL [R1+0x18c], R17 ;  /* 0x00018c1101007387 */ /* 0x0003e80000100800 */
[----:B------:R2:W-:Y:S04]  /*6a20*/  @P6 STG.E.U16 desc[UR46][R22.64], R10 ;  /* 0x0000000a16006986 */ /* 0x0005e8000c10152e */
[----:B-1----:R0:W5:Y:S04]  /*6a30*/  LDL.LU R17, [R1+0x244] ;  /* 0x0002440001117983 */ /* 0x0021680000300800 */
[----:B------:R0:W5:Y:S01]  /*6a40*/  LDL.LU R11, [R1+0x240] ;  /* 0x00024000010b7983 */ /* 0x0001620000300800 */
[----:B--2---:R-:W-:-:S03]  /*6a50*/  IMAD.X R10, R7, 0x1, R21, P1 ;  /* 0x00000001070a7824 */ /* 0x004fc600008e0615 */
[----:B------:R1:W-:Y:S04]  /*6a60*/  STL.64 [R1+0x180], R22 ;  /* 0x0001801601007387 */ /* 0x0003e80000100a00 */
[----:B-1----:R0:W5:Y:S04]  /*6a70*/  LDL.LU.64 R22, [R1+0x238] ;  /* 0x0002380001167983 */ /* 0x0021680000300a00 */
[----:B------:R0:W5:Y:S04]  /*6a80*/  LDL.LU.64 R20, [R1+0x230] ;  /* 0x0002300001147983 */ /* 0x0001680000300a00 */
[----:B------:R1:W-:Y:S04]  /*6a90*/  STL [R1+0x198], R10 ;  /* 0x0001980a01007387 */ /* 0x0003e80000100800 */
[----:B-1----:R0:W5:Y:S01]  /*6aa0*/  LDL.LU R10, [R1+0x228] ;  /* 0x00022800010a7983 */ /* 0x0021620000300800 */
[----:B------:R-:W-:Y:S01]  /*6ab0*/  ISETP.GT.AND P6, PT, R0, 0x1, P2 ;  /* 0x000000010000780c */ /* 0x000fe200017c4270 */
[----:B------:R-:W-:Y:S01]  /*6ac0*/  BSSY B1, `(.L_x_93) ;  /* 0x0000007000017945 */ /* 0x000fe20003800000 */
[----:B------:R-:W-:-:S11]  /*6ad0*/  IADD3 R6, P1, R18, R6, RZ ;  /* 0x0000000612067210 */ /* 0x000fd60007f3e0ff */
[----:B0-----:R-:W-:Y:S05]  /*6ae0*/  @!P6 BRA `(.L_x_94) ;  /* 0x000000000010e947 */ /* 0x001fea0003800000 */
[----:B------:R0:W-:Y:S04]  /*6af0*/  STL [R1+0x228], R0 ;  /* 0x0002280001007387 */ /* 0x0001e80000100800 */
[----:B0-----:R-:W2:Y:S04]  /*6b00*/  LDG.E.LTC128B.U16 R0, desc[UR46][R14.64+0x2] ;  /* 0x0000022e0e007981 */ /* 0x001ea8000c1e1520 */
[----:B--2---:R0:W-:Y:S04]  /*6b10*/  STL [R1+0x188], R0 ;  /* 0x0001880001007387 */ /* 0x0041e80000100800 */
[----:B0-----:R0:W5:Y:S02]  /*6b20*/  LDL.LU R0, [R1+0x228] ;  /* 0x0002280001007983 */ /* 0x0011640000300800 */
.L_x_94:
[----:B------:R-:W-:Y:S05]  /*6b30*/  BSYNC B1 ;  /* 0x0000000000017941 */ /* 0x000fea0003800000 */
.L_x_93:
[----:B------:R1:W-:Y:S04]  /*6b40*/  STL [R1+0x240], R9 ;  /* 0x0002400901007387 */ /* 0x0003e80000100800 */
[----:B-1----:R-:W2:Y:S04]  /*6b50*/  LDL.LU R9, [R1+0x18c] ;  /* 0x00018c0001097983 */ /* 0x002ea80000300800 */
[----:B------:R1:W-:Y:S04]  /*6b60*/  STL.64 [R1+0x238], R14 ;  /* 0x0002380e01007387 */ /* 0x0003e80000100a00 */
[----:B-1----:R-:W3:Y:S04]  /*6b70*/  LDL.LU R14, [R1+0x144] ;  /* 0x00014400010e7983 */ /* 0x002ee80000300800 */
[----:B------:R-:W4:Y:S04]  /*6b80*/  LDL.LU R15, [R1+0x208] ;  /* 0x00020800010f7983 */ /* 0x000f280000300800 */
[----:B-----5:R1:W-:Y:S01]  /*6b90*/  STL.64 [R1+0x230], R10 ;  /* 0x0002300a01007387 */ /* 0x0203e20000100a00 */
[----:B------:R-:W-:-:S03]  /*6ba0*/  IMAD.X R7, R19, 0x1, R7, P1 ;  /* 0x0000000113077824 */ /* 0x000fc600008e0607 */
[----:B-1----:R-:W2:Y:S04]  /*6bb0*/  LDL.64 R10, [R1+0x180] ;  /* 0x00018000010a7983 */ /* 0x002ea80000100a00 */
[----:B------:R1:W-:Y:S04]  /*6bc0*/  STL [R1+0x228], R8 ;  /* 0x0002280801007387 */ /* 0x0003e80000100800 */
[----:B-1----:R-:W3:Y:S04]  /*6bd0*/  LDL.LU R8, [R1+0x188] ;  /* 0x0001880001087983 */ /* 0x002ee80000300800 */
[----:B------:R-:W2:Y:S01]  /*6be0*/  LDL.LU R19, [R1+0x20c] ;  /* 0x00020c0001137983 */ /* 0x000ea20000300800 */
[----:B----4-:R-:W-:-:S03]  /*6bf0*/  IMAD.WIDE.U32 R6, R15, UR40, R6 ;  /* 0x000000280f067c25 */ /* 0x010fc6000f8e0006 */
[----:B------:R-:W4:Y:S01]  /*6c00*/  LDL.LU R15, [R1+0x198] ;  /* 0x00019800010f7983 */ /* 0x000f220000300800 */
[----:B---3--:R-:W-:-:S05]  /*6c10*/  HADD2.F32 R18, -RZ, R8.H0_H0 ;  /* 0x20000008ff127230 */ /* 0x008fca0000004100 */
[----:B------:R-:W-:-:S04]  /*6c20*/  FMUL R18, R18, R16 ;  /* 0x0000001012127220 */ /* 0x000fc80000400000 */
[----:B------:R-:W-:Y:S01]  /*6c30*/  FFMA R18, R14, R2, R18 ;  /* 0x000000020e127223 */ /* 0x000fe20000000012 */
[----:B--2---:R-:W-:Y:S01]  /*6c40*/  LEA R14, P1, R9, R12, 0x1 ;  /* 0x0000000c090e7211 */ /* 0x004fe200078208ff */
[----:B------:R-:W-:-:S03]  /*6c50*/  IMAD.IADD R7, R19, 0x1, R7 ;  /* 0x0000000113077824 */ /* 0x000fc600078e0207 */
[----:B------:R-:W-:Y:S01]  /*6c60*/  F2FP.F16.F32.PACK_AB R18, RZ, R18 ;  /* 0x00000012ff12723e */ /* 0x000fe200000000ff */
[----:B------:R-:W-:-:S04]  /*6c70*/  IMAD.U32 R19, RZ, RZ, UR8 ;  /* 0x00000008ff137e24 */ /* 0x000fc8000f8e00ff */
[----:B------:R-:W-:Y:S01]  /*6c80*/  IMAD.SHL.U32 R19, R19, 0x10, RZ ;  /* 0x0000001013137824 */ /* 0x000fe200078e00ff */
[-C--:B----4-:R-:W-:Y:S02]  /*6c90*/  LEA.HI.X R15, R9, R13.reuse, R15, 0x1, P1 ;  /* 0x0000000d090f7211 */ /* 0x090fe400008f0c0f */
[C---:B------:R-:W-:Y:S01]  /*6ca0*/  LEA R12, P1, R6.reuse, R12, 0x1 ;  /* 0x0000000c060c7211 */ /* 0x040fe200078208ff */
[----:B------:R1:W5:Y:S03]  /*6cb0*/  LDL.LU R9, [R1+0x240] ;  /* 0x0002400001097983 */ /* 0x0003660000300800 */
[----:B------:R-:W-:Y:S01]  /*6cc0*/  LEA.HI.X R13, R6, R13, R7, 0x1, P1 ;  /* 0x0000000d060d7211 */ /* 0x000fe200008f0c07 */
[----:B------:R-:W-:Y:S02]  /*6cd0*/  @P6 IMAD.MOV.U32 R6, RZ, RZ, R10 ;  /* 0x000000ffff066224 */ /* 0x000fe400078e000a */
[----:B------:R-:W-:-:S05]  /*6ce0*/  @P6 IMAD.MOV.U32 R7, RZ, RZ, R11 ;  /* 0x000000ffff076224 */ /* 0x000fca00078e000b */
[----:B------:R2:W-:Y:S04]  /*6cf0*/  @P6 STG.E.U16 desc[UR46][R6.64+0x2], R18 ;  /* 0x0000021206006986 */ /* 0x0005e8000c10152e */
[----:B------:R3:W-:Y:S01]  /*6d00*/  STL.64 [R1+0x140], R14 ;  /* 0x0001400e01007387 */ /* 0x0007e20000100a00 */
[----:B--2---:R-:W-:-:S04]  /*6d10*/  IMAD.U32 R7, RZ, RZ, UR8 ;  /* 0x00000008ff077e24 */ /* 0x004fc8000f8e00ff */
[----:B------:R-:W-:Y:S01]  /*6d20*/  IMAD.SHL.U32 R7, R7, 0x200, RZ ;  /* 0x0000020007077824 */ /* 0x000fe200078e00ff */
[----:B---3--:R1:W5:Y:S04]  /*6d30*/  LDL.LU.64 R14, [R1+0x238] ;  /* 0x00023800010e7983 */ /* 0x0083680000300a00 */
[----:B------:R-:W2:Y:S01]  /*6d40*/  LDL R18, [R1+0x1c8] ;  /* 0x0001c80001127983 */ /* 0x000ea20000100800 */
[----:B------:R-:W-:-:S03]  /*6d50*/  IADD3 R6, P1, P6, R19, R4, R7 ;  /* 0x0000000413067210 */ /* 0x000fc60007e3e007 */
[----:B------:R-:W2:Y:S02]  /*6d60*/  LDL.LU R7, [R1+0x194] ;  /* 0x0001940001077983 */ /* 0x000ea40000300800 */
[----:B--2---:R-:W-:Y:S02]  /*6d70*/  IADD3.X R7, R18, R5, R7, P1, P6 ;  /* 0x0000000512077210 */ /* 0x004fe40000fec407 */
[----:B------:R-:W-:Y:S02]  /*6d80*/  IADD3 R18, P6, R10, R19, RZ ;  /* 0x000000130a127210 */ /* 0x000fe40007fde0ff */
[----:B------:R-:W2:Y:S01]  /*6d90*/  LDL R19, [R1+0x1c8] ;  /* 0x0001c80001137983 */ /* 0x000ea20000100800 */
[----:B------:R-:W-:Y:S02]  /*6da0*/  ISETP.GT.AND P1, PT, R3, 0x108, PT ;  /* 0x000001080300780c */ /* 0x000fe40003f24270 */
[----:B------:R-:W-:Y:S01]  /*6db0*/  PRMT R3, R8, 0x7610, R3 ;  /* 0x0000761008037816 */ /* 0x000fe20000000003 */
[----:B------:R-:W-:Y:S01]  /*6dc0*/  BSSY B1, `(.L_x_95) ;  /* 0x000000a000017945 */ /* 0x000fe20003800000 */
[----:B--2---:R-:W-:-:S02]  /*6dd0*/  IMAD.X R19, R11, 0x1, R19, P6 ;  /* 0x000000010b137824 */ /* 0x004fc400030e0613 */
[----:B------:R1:W5:Y:S04]  /*6de0*/  LDL.LU.64 R10, [R1+0x230] ;  /* 0x00023000010a7983 */ /* 0x0003680000300a00 */
[----:B------:R1:W5:Y:S01]  /*6df0*/  LDL.LU R8, [R1+0x228] ;  /* 0x0002280001087983 */ /* 0x0003620000300800 */
[----:B------:R-:W-:-:S13]  /*6e00*/  ISETP.GT.AND P6, PT, R0, RZ, P1 ;  /* 0x000000ff0000720c */ /* 0x000fda0000fc4270 */
[----:B-1----:R-:W-:Y:S05]  /*6e10*/  @!P6 BRA `(.L_x_96) ;  /* 0x000000000010e947 */ /* 0x002fea0003800000 */
[----:B------:R1:W-:Y:S04]  /*6e20*/  STL [R1+0x228], R2 ;  /* 0x0002280201007387 */ /* 0x0003e80000100800 */
[----:B-1----:R-:W2:Y:S04]  /*6e30*/  LDL.LU.64 R2, [R1+0x140] ;  /* 0x0001400001027983 */ /* 0x002ea80000300a00 */
[----:B--2---:R1:W5:Y:S04]  /*6e40*/  LDG.E.LTC128B.U16 R3, desc[UR46][R2.64] ;  /* 0x0000002e02037981 */ /* 0x004368000c1e1520 */
[----:B------:R1:W5:Y:S02]  /*6e50*/  LDL.LU R2, [R1+0x228] ;  /* 0x0002280001027983 */ /* 0x0003640000300800 */
.L_x_96:
[----:B------:R-:W-:Y:S05]  /*6e60*/  BSYNC B1 ;  /* 0x0000000000017941 */ /* 0x000fea0003800000 */
.L_x_95:
        /* <DEDUP_REMOVED lines=10> */
[----:B---3--:R-:W-:Y:S02]  /*6f10*/  F2FP.F16.F32.PACK_AB R6, RZ, R7 ;  /* 0x00000007ff06723e */ /* 0x008fe400000000ff */
[----:B------:R2:W5:Y:S02]  /*6f20*/  LDL.LU R7, [R1+0x234] ;  /* 0x0002340001077983 */ /* 0x0005640000300800 */
[----:B----4-:R-:W-:Y:S02]  /*6f30*/  PRMT R5, R6, 0x7610, R5 ;  /* 0x0000761006057816 */ /* 0x010fe40000000005 */
[----:B------:R2:W5:Y:S02]  /*6f40*/  LDL.LU R6, [R1+0x230] ;  /* 0x0002300001067983 */ /* 0x0005640000300800 */
[----:B0-----:R-:W-:-:S02]  /*6f50*/  PRMT R4, R5, 0x7610, R4 ;  /* 0x0000761005047816 */ /* 0x001fc40000000004 */
[----:B------:R2:W5:Y:S04]  /*6f60*/  LDL.LU R5, [R1+0x22c] ;  /* 0x00022c0001057983 */ /* 0x0005680000300800 */
[----:B------:R0:W-:Y:S04]  /*6f70*/  @P6 STG.E.U16 desc[UR46][R18.64], R4 ;  /* 0x0000000412006986 */ /* 0x0001e8000c10152e */
[----:B0-----:R2:W5:Y:S01]  /*6f80*/  LDL.LU R4, [R1+0x228] ;  /* 0x0002280001047983 */ /* 0x0015620000300800 */
[----:B------:R-:W-:Y:S01]  /*6f90*/  ISETP.GT.AND P6, PT, R0, 0x1, P1 ;  /* 0x000000010000780c */ /* 0x000fe20000fc4270 */
[----:B------:R-:W-:-:S12]  /*6fa0*/  BSSY B1, `(.L_x_97) ;  /* 0x0000003000017945 */ /* 0x000fd80003800000 */
[----:B--2---:R-:W-:Y:S05]  /*6fb0*/  @!P6 BRA `(.L_x_98) ;  /* 0x000000000004e947 */ /* 0x004fea0003800000 */
[----:B------:R0:W5:Y:S02]  /*6fc0*/  LDG.E.LTC128B.U16 R3, desc[UR46][R12.64+0x2] ;  /* 0x0000022e0c037981 */ /* 0x000164000c1e1520 */
.L_x_98:
[----:B------:R-:W-:Y:S05]  /*6fd0*/  BSYNC B1 ;  /* 0x0000000000017941 */ /* 0x000fea0003800000 */
.L_x_97:
        /* <DEDUP_REMOVED lines=14> */
[----:B-1----:R-:W-:-:S02]  /*70c0*/  PRMT R4, R5, 0x7610, R4 ;  /* 0x0000761005047816 */ /* 0x002fc40000000004 */
[----:B------:R2:W5:Y:S04]  /*70d0*/  LDL.LU R5, [R1+0x22c] ;  /* 0x00022c0001057983 */ /* 0x0005680000300800 */
[----:B------:R1:W-:Y:S04]  /*70e0*/  @P6 STG.E.U16 desc[UR46][R18.64+0x2], R4 ;  /* 0x0000020412006986 */ /* 0x0003e8000c10152e */
[----:B-1----:R2:W5:Y:S01]  /*70f0*/  LDL.LU R4, [R1+0x228] ;  /* 0x0002280001047983 */ /* 0x0025620000300800 */
[----:B------:R-:W-:Y:S01]  /*7100*/  ISETP.GT.AND P6, PT, R0, 0x8, P2 ;  /* 0x000000080000780c */ /* 0x000fe200017c4270 */
[----:B------:R-:W-:-:S12]  /*7110*/  BSSY B1, `(.L_x_99) ;  /* 0x0000003000017945 */ /* 0x000fd80003800000 */
[----:B--2---:R-:W-:Y:S05]  /*7120*/  @!P6 BRA `(.L_x_100) ;  /* 0x000000000004e947 */ /* 0x004fea0003800000 */
[----:B------:R1:W5:Y:S02]  /*7130*/  LDG.E.LTC128B.U16 R3, desc[UR46][R14.64+0x10] ;  /* 0x0000102e0e037981 */ /* 0x000364000c1e1520 */
.L_x_100:
[----:B------:R-:W-:Y:S05]  /*7140*/  BSYNC B1 ;  /* 0x0000000000017941 */ /* 0x000fea0003800000 */
.L_x_99:
[----:B------:R-:W2:Y:S01]  /*7150*/  LDL.LU R19, [R1+0x150] ;  /* 0x0001500001137983 */ /* 0x000ea20000300800 */
[----:B-----5:R-:W-:-:S03]  /*7160*/  HADD2.F32 R18, -RZ, R3.H0_H0 ;  /* 0x20000003ff127230 */ /* 0x020fc60000004100 */
[----:B------:R3:W-:Y:S02]  /*7170*/  STL [R1+0x228], R4 ;  /* 0x0002280401007387 */ /* 0x0007e40000100800 */
[----:B------:R-:W-:-:S04]  /*7180*/  FMUL R18, R18, R16 ;  /* 0x0000001012127220 */ /* 0x000fc80000400000 */
[----:B--2---:R-:W-:-:S05]  /*7190*/  FFMA R18, R19, R2, R18 ;  /* 0x0000000213127223 */ /* 0x004fca0000000012 */
[----:B------:R-:W-:-:S04]  /*71a0*/  F2FP.F16.F32.PACK_AB R18, RZ, R18 ;  /* 0x00000012ff12723e */ /* 0x000fc800000000ff */
[----:B---3--:R-:W-:Y:S02]  /*71b0*/  PRMT R4, R18, 0x7610, R4 ;  /* 0x0000761012047816 */ /* 0x008fe40000000004 */
[----:B------:R-:W2:Y:S01]  /*71c0*/  LDL.64 R18, [R1+0x180] ;  /* 0x0001800001127983 */ /* 0x000ea20000100a00 */
[----:B------:R-:W-:Y:S03]  /*71d0*/  BSSY B1, `(.L_x_101) ;  /* 0x0000006000017945 */ /* 0x000fe60003800000 */
[----:B--2---:R2:W-:Y:S04]  /*71e0*/  @P6 STG.E.U16 desc[UR46][R18.64+0x10], R4 ;  /* 0x0000100412006986 */ /* 0x0045e8000c10152e */
[----:B--2---:R2:W5:Y:S01]  /*71f0*/  LDL.LU R4, [R1+0x228] ;  /* 0x0002280001047983 */ /* 0x0045620000300800 */
[----:B------:R-:W-:-:S13]  /*7200*/  ISETP.GT.AND P6, PT, R0, 0x9, P2 ;  /* 0x000000090000780c */ /* 0x000fda00017c4270 */
[----:B--2---:R-:W-:Y:S05]  /*7210*/  @!P6 BRA `(.L_x_102) ;  /* 0x000000000004e947 */ /* 0x004fea0003800000 */
[----:B------:R2:W5:Y:S02]  /*7220*/  LDG.E.LTC128B.U16 R3, desc[UR46][R14.64+0x12] ;  /* 0x0000122e0e037981 */ /* 0x000564000c1e1520 */
.L_x_102:
[----:B------:R-:W-:Y:S05]  /*7230*/  BSYNC B1 ;  /* 0x0000000000017941 */ /* 0x000fea0003800000 */
.L_x_101:
[----:B------:R3:W-:Y:S04]  /*7240*/  STL [R1+0x240], R10 ;  /* 0x0002400a01007387 */ /* 0x0007e80000100800 */
[----:B---3--:R-:W3:Y:S04]  /*7250*/  LDL.LU R10, [R1+0x154] ;  /* 0x00015400010a7983 */ /* 0x008ee80000300800 */
[----:B------:R-:W-:Y:S04]  /*7260*/  STL [R1+0x23c], R9 ;  /* 0x00023c0901007387 */ /* 0x000fe80000100800 */
[----:B------:R-:W-:Y:S04]  /*7270*/  STL [R1+0x238], R8 ;  /* 0x0002380801007387 */ /* 0x000fe80000100800 */
[----:B------:R4:W-:Y:S04]  /*7280*/  STL.64 [R1+0x230], R6 ;  /* 0x0002300601007387 */ /* 0x0009e80000100a00 */
[----:B----4-:R-:W4:Y:S04]  /*7290*/  LDL.LU.64 R6, [R1+0x180] ;  /* 0x0001800001067983 */ /* 0x010f280000300a00 */
[----:B-----5:R0:W-:Y:S02]  /*72a0*/  STL.64 [R1+0x228], R4 ;  /* 0x0002280401007387 */ /* 0x0201e40000100a00 */
[----:B0-----:R-:W-:-:S05]  /*72b0*/  HADD2.F32 R5, -RZ, R3.H0_H0 ;  /* 0x20000003ff057230 */ /* 0x001fca0000004100 */
[----:B------:R-:W-:-:S04]  /*72c0*/  FMUL R5, R5, R16 ;  /* 0x0000001005057220 */ /* 0x000fc80000400000 */
[----:B---3--:R-:W-:Y:S01]  /*72d0*/  FFMA R10, R10, R2, R5 ;  /* 0x000000020a0a7223 */ /* 0x008fe20000000005 */
[----:B------:R-:W-:-:S04]  /*72e0*/  IMAD.U32 R5, RZ, RZ, UR8 ;  /* 0x00000008ff057e24 */ /* 0x000fc8000f8e00ff */
[----:B------:R-:W-:Y:S01]  /*72f0*/  F2FP.F16.F32.PACK_AB R9, RZ, R10 ;  /* 0x0000000aff09723e */ /* 0x000fe200000000ff */
[----:B------:R-:W-:Y:S01]  /*7300*/  IMAD.SHL.U32 R5, R5, 0x10, RZ ;  /* 0x0000001005057824 */ /* 0x000fe200078e00ff */
[----:B------:R0:W5:Y:S02]  /*7310*/  LDL.LU R10, [R1+0x240] ;  /* 0x00024000010a7983 */ /* 0x0001640000300800 */
[----:B------:R-:W-:Y:S02]  /*7320*/  PRMT R8, R9, 0x7610, R8 ;  /* 0x0000761009087816 */ /* 0x000fe40000000008 */
[----:B------:R0:W5:Y:S02]  /*7330*/  LDL.LU R9, [R1+0x23c] ;  /* 0x00023c0001097983 */ /* 0x0001640000300800 */
[----:B------:R-:W-:Y:S02]  /*7340*/  PRMT R4, R8, 0x7610, R4 ;  /* 0x0000761008047816 */ /* 0x000fe40000000004 */
[----:B------:R0:W5:Y:S04]  /*7350*/  LDL.LU R8, [R1+0x238] ;  /* 0x0002380001087983 */ /* 0x0001680000300800 */
[----:B------:R4:W-:Y:S02]  /*7360*/  @P6 STG.E.U16 desc[UR46][R18.64+0x12], R4 ;  /* 0x0000120412006986 */ /* 0x0009e4000c10152e */
[----:B----4-:R-:W-:-:S02]  /*7370*/  IADD3 R4, P6, R5, R6, RZ ;  /* 0x0000000605047210 */ /* 0x010fc40007fde0ff */
[----:B------:R-:W3:Y:S01]  /*7380*/  LDL.LU R5, [R1+0x1c8] ;  /* 0x0001c80001057983 */ /* 0x000ee20000300800 */
[----:B------:R-:W-:Y:S02]  /*7390*/  BSSY B1, `(.L_x_103) ;  /* 0x0000008000017945 */ /* 0x000fe40003800000 */
[----:B---3--:R-:W-:Y:S02]  /*73a0*/  IMAD.X R5, R5, 0x1, R7, P6 ;  /* 0x0000000105057824 */ /* 0x008fe400030e0607 */
[----:B------:R0:W5:Y:S04]  /*73b0*/  LDL.LU.64 R6, [R1+0x230] ;  /* 0x0002300001067983 */ /* 0x0001680000300a00 */
[----:B------:R3:W-:Y:S04]  /*73c0*/  STL.64 [R1+0x140], R4 ;  /* 0x0001400401007387 */ /* 0x0007e80000100a00 */
[----:B---3--:R0:W5:Y:S01]  /*73d0*/  LDL.LU.64 R4, [R1+0x228] ;  /* 0x0002280001047983 */ /* 0x0081620000300a00 */
[----:B------:R-:W-:-:S13]  /*73e0*/  ISETP.GT.AND P6, PT, R0, 0x8, P1 ;  /* 0x000000080000780c */ /* 0x000fda0000fc4270 */
[----:B0-----:R-:W-:Y:S05]  /*73f0*/  @!P6 BRA `(.L_x_104) ;  /* 0x000000000004e947 */ /* 0x001fea0003800000 */
[----:B------:R0:W5:Y:S02]  /*7400*/  LDG.E.LTC128B.U16 R3, desc[UR46][R12.64+0x10] ;  /* 0x0000102e0c037981 */ /* 0x000164000c1e1520 */
.L_x_104:
[----:B------:R-:W-:Y:S05]  /*7410*/  BSYNC B1 ;  /* 0x0000000000017941 */ /* 0x000fea0003800000 */
.L_x_103:
[----:B-----5:R-:W-:Y:S04]  /*7420*/  STL [R1+0x244], R10 ;  /* 0x0002440a01007387 */ /* 0x020fe80000100800 */
[----:B------:R3:W-:Y:S04]  /*7430*/  STL [R1+0x240], R9 ;  /* 0x0002400901007387 */ /* 0x0007e80000100800 */
[----:B---3--:R-:W3:Y:S04]  /*7440*/  LDL.LU R9, [R1+0x158] ;  /* 0x0001580001097983 */ /* 0x008ee80000300800 */
[----:B------:R-:W-:Y:S04]  /*7450*/  STL [R1+0x23c], R8 ;  /* 0x00023c0801007387 */ /* 0x000fe80000100800 */
[----:B------:R-:W-:Y:S04]  /*7460*/  STL [R1+0x238], R5 ;  /* 0x0002380501007387 */ /* 0x000fe80000100800 */
[----:B------:R4:W-:Y:S04]  /*7470*/  STL.64 [R1+0x230], R6 ;  /* 0x0002300601007387 */ /* 0x0009e80000100a00 */
[----:B----4-:R-:W4:Y:S01]  /*7480*/  LDL.LU.64 R6, [R1+0x140] ;  /* 0x0001400001067983 */ /* 0x010f220000300a00 */
[----:B------:R-:W-:-:S03]  /*7490*/  HADD2.F32 R10, -RZ, R3.H0_H0 ;  /* 0x20000003ff0a7230 */ /* 0x000fc60000004100 */
[----:B------:R1:W-:Y:S02]  /*74a0*/  STL [R1+0x228], R4 ;  /* 0x0002280401007387 */ /* 0x0003e40000100800 */
[----:B------:R-:W-:-:S04]  /*74b0*/  FMUL R10, R10, R16 ;  /* 0x000000100a0a7220 */ /* 0x000fc80000400000 */
[----:B---3--:R-:W-:Y:S02]  /*74c0*/  FFMA R9, R9, R2, R10 ;  /* 0x0000000209097223 */ /* 0x008fe4000000000a */
[----:B------:R3:W5:Y:S03]  /*74d0*/  LDL.LU R10, [R1+0x244] ;  /* 0x00024400010a7983 */ /* 0x0007660000300800 */
[----:B------:R-:W-:Y:S02]  /*74e0*/  F2FP.F16.F32.PACK_AB R8, RZ, R9 ;  /* 0x00000009ff08723e */ /* 0x000fe400000000ff */
[----:B------:R3:W5:Y:S02]  /*74f0*/  LDL.LU R9, [R1+0x240] ;  /* 0x0002400001097983 */ /* 0x0007640000300800 */
[----:B------:R-:W-:Y:S02]  /*7500*/  PRMT R5, R8, 0x7610, R5 ;  /* 0x0000761008057816 */ /* 0x000fe40000000005 */
[----:B------:R3:W5:Y:S02]  /*7510*/  LDL.LU R8, [R1+0x23c] ;  /* 0x00023c0001087983 */ /* 0x0007640000300800 */
[----:B-1----:R-:W-:-:S02]  /*7520*/  PRMT R4, R5, 0x7610, R4 ;  /* 0x0000761005047816 */ /* 0x002fc40000000004 */
[----:B------:R3:W5:Y:S04]  /*7530*/  LDL.LU R5, [R1+0x238] ;  /* 0x0002380001057983 */ /* 0x0007680000300800 */
[----:B----4-:R1:W-:Y:S04]  /*7540*/  @P6 STG.E.U16 desc[UR46][R6.64+0x10], R4 ;  /* 0x0000100406006986 */ /* 0x0103e8000c10152e */
[----:B-1----:R3:W5:Y:S04]  /*7550*/  LDL.LU.64 R6, [R1+0x230] ;  /* 0x0002300001067983 */ /* 0x0027680000300a00 */
[----:B------:R3:W5:Y:S01]  /*7560*/  LDL.LU R4, [R1+0x228] ;  /* 0x0002280001047983 */ /* 0x0007620000300800 */
[----:B------:R-:W-:Y:S01]  /*7570*/  ISETP.GT.AND P6, PT, R0, 0x9, P1 ;  /* 0x000000090000780c */ /* 0x000fe20000fc4270 */
[----:B------:R-:W-:-:S12]  /*7580*/  BSSY B1, `(.L_x_105) ;  /* 0x0000003000017945 */ /* 0x000fd80003800000 */
[----:B---3--:R-:W-:Y:S05]  /*7590*/  @!P6 BRA `(.L_x_106) ;  /* 0x000000000004e947 */ /* 0x008fea0003800000 */
[----:B------:R1:W5:Y:S02]  /*75a0*/  LDG.E.LTC128B.U16 R3, desc[UR46][R12.64+0x12] ;  /* 0x0000122e0c037981 */ /* 0x000364000c1e1520 */
.L_x_106:
[----:B------:R-:W-:Y:S05]  /*75b0*/  BSYNC B1 ;  /* 0x0000000000017941 */ /* 0x000fea0003800000 */
.L_x_105:
        /* <DEDUP_REMOVED lines=12> */
[----:B0-----:R-:W-:Y:S02]  /*7680*/  PRMT R5, R8, 0x7610, R5 ;  /* 0x0000761008057816 */ /* 0x001fe40000000005 */
[----:B------:R3:W5:Y:S02]  /*7690*/  LDL.LU R8, [R1+0x230] ;  /* 0x0002300001087983 */ /* 0x0007640000300800 */
[----:B--2---:R-:W-:-:S02]  /*76a0*/  PRMT R4, R5, 0x7610, R4 ;  /* 0x0000761005047816 */ /* 0x004fc40000000004 */
[----:B------:R3:W5:Y:S04]  /*76b0*/  LDL.LU R5, [R1+0x22c] ;  /* 0x00022c0001057983 */ /* 0x0007680000300800 */
[----:B------:R0:W-:Y:S04]  /*76c0*/  @P6 STG.E.U16 desc[UR46][R6.64+0x12], R4 ;  /* 0x0000120406006986 */ /* 0x0001e8000c10152e */
[----:B0-----:R3:W5:Y:S01]  /*76d0*/  LDL.LU R4, [R1+0x228] ;  /* 0x0002280001047983 */ /* 0x0017620000300800 */
[----:B------:R-:W-:Y:S01]  /*76e0*/  ISETP.GT.AND P6, PT, R0, 0x10, P2 ;  /* 0x000000100000780c */ /* 0x000fe200017c4270 */
[----:B------:R-:W-:-:S12]  /*76f0*/  BSSY B1, `(.L_x_107) ;  /* 0x0000003000017945 */ /* 0x000fd80003800000 */
[----:B---3--:R-:W-:Y:S05]  /*7700*/  @!P6 BRA `(.L_x_108) ;  /* 0x000000000004e947 */ /* 0x008fea0003800000 */
[----:B------:R0:W5:Y:S02]  /*7710*/  LDG.E.LTC128B.U16 R3, desc[UR46][R14.64+0x20] ;  /* 0x0000202e0e037981 */ /* 0x000164000c1e1520 */
.L_x_108:
[----:B------:R-:W-:Y:S05]  /*7720*/  BSYNC B1 ;  /* 0x0000000000017941 */ /* 0x000fea0003800000 */
.L_x_107:
        /* <DEDUP_REMOVED lines=22> */
.L_x_110:
[----:B------:R-:W-:Y:S05]  /*7890*/  BSYNC B1 ;  /* 0x0000000000017941 */ /* 0x000fea0003800000 */
.L_x_109:
        /* <DEDUP_REMOVED lines=22> */
.L_x_112:
[----:B------:R-:W-:Y:S05]  /*7a00*/  BSYNC B1 ;  /* 0x0000000000017941 */ /* 0x000fea0003800000 */
.L_x_111:
[----:B------:R-:W-:Y:S04]  /*7a10*/  STL [R1+0x238], R10 ;  /* 0x0002380a01007387 */ /* 0x000fe80000100800 */
[----:B------:R2:W-:Y:S04]  /*7a20*/  STL [R1+0x234], R9 ;  /* 0x0002340901007387 */ /* 0x0005e80000100800 */
[----:B--2---:R-:W2:Y:S01]  /*7a30*/  LDL.LU R9, [R1+0x168] ;  /* 0x0001680001097983 */ /* 0x004ea20000300800 */
[----:B-----5:R-:W-:-:S03]  /*7a40*/  HADD2.F32 R10, -RZ, R3.H0_H0 ;  /* 0x20000003ff0a7230 */ /* 0x020fc60000004100 */
        /* <DEDUP_REMOVED lines=18> */
.L_x_114:
[----:B------:R-:W-:Y:S05]  /*7b70*/  BSYNC B1 ;  /* 0x0000000000017941 */ /* 0x000fea0003800000 */
.L_x_113:
        /* <DEDUP_REMOVED lines=22> */
.L_x_116:
[----:B------:R-:W-:Y:S05]  /*7ce0*/  BSYNC B1 ;  /* 0x0000000000017941 */ /* 0x000fea0003800000 */
.L_x_115:
        /* <DEDUP_REMOVED lines=22> */
.L_x_118:
[----:B------:R-:W-:Y:S05]  /*7e50*/  BSYNC B1 ;  /* 0x0000000000017941 */ /* 0x000fea0003800000 */
.L_x_117:
        /* <DEDUP_REMOVED lines=22> */
.L_x_120:
[----:B------:R-:W-:Y:S05]  /*7fc0*/  BSYNC B1 ;  /* 0x0000000000017941 */ /* 0x000fea0003800000 */
.L_x_119:
        /* <DEDUP_REMOVED lines=22> */
.L_x_122:
[----:B------:R-:W-:Y:S05]  /*8130*/  BSYNC B1 ;  /* 0x0000000000017941 */ /* 0x000fea0003800000 */
.L_x_121:
        /* <DEDUP_REMOVED lines=22> */
.L_x_124:
[----:B------:R-:W-:Y:S05]  /*82a0*/  BSYNC B1 ;  /* 0x0000000000017941 */ /* 0x000fea0003800000 */
.L_x_123:
        /* <DEDUP_REMOVED lines=22> */
.L_x_126:
[----:B------:R-:W-:Y:S05]  /*8410*/  BSYNC B1 ;  /* 0x0000000000017941 */ /* 0x000fea0003800000 */
.L_x_125:
        /* <DEDUP_REMOVED lines=22> */
.L_x_128:
[----:B------:R-:W-:Y:S05]  /*8580*/  BSYNC B1 ;  /* 0x0000000000017941 */ /* 0x000fea0003800000 */
.L_x_127:
        /* <DEDUP_REMOVED lines=22> */
.L_x_130:
[----:B------:R-:W-:Y:S05]  /*86f0*/  BSYNC B1 ;  /* 0x0000000000017941 */ /* 0x000fea0003800000 */
.L_x_129:
        /* <DEDUP_REMOVED lines=22> */
.L_x_132:
[----:B------:R-:W-:Y:S05]  /*8860*/  BSYNC B1 ;  /* 0x0000000000017941 */ /* 0x000fea0003800000 */
.L_x_131:
        /* <DEDUP_REMOVED lines=22> */
.L_x_134:
[----:B------:R-:W-:Y:S05]  /*89d0*/  BSYNC B1 ;  /* 0x0000000000017941 */ /* 0x000fea0003800000 */
.L_x_133:
        /* <DEDUP_REMOVED lines=22> */
.L_x_136:
[----:B------:R-:W-:Y:S05]  /*8b40*/  BSYNC B1 ;  /* 0x0000000000017941 */ /* 0x000fea0003800000 */
.L_x_135:
        /* <DEDUP_REMOVED lines=22> */
.L_x_138:
[----:B------:R-:W-:Y:S05]  /*8cb0*/  BSYNC B1 ;  /* 0x0000000000017941 */ /* 0x000fea0003800000 */
.L_x_137:
        /* <DEDUP_REMOVED lines=22> */
.L_x_140:
[----:B------:R-:W-:Y:S05]  /*8e20*/  BSYNC B1 ;  /* 0x0000000000017941 */ /* 0x000fea0003800000 */
.L_x_139:
        /* <DEDUP_REMOVED lines=22> */
.L_x_142:
[----:B------:R-:W-:Y:S05]  /*8f90*/  BSYNC B1 ;  /* 0x0000000000017941 */ /* 0x000fea0003800000 */
.L_x_141:
        /* <DEDUP_REMOVED lines=22> */
.L_x_144:
[----:B------:R-:W-:Y:S05]  /*9100*/  BSYNC B1 ;  /* 0x0000000000017941 */ /* 0x000fea0003800000 */
.L_x_143:
        /* <DEDUP_REMOVED lines=22> */
.L_x_146:
[----:B------:R-:W-:Y:S05]  /*9270*/  BSYNC B1 ;  /* 0x0000000000017941 */ /* 0x000fea0003800000 */
.L_x_145:
        /* <DEDUP_REMOVED lines=22> */
.L_x_148:
[----:B------:R-:W-:Y:S05]  /*93e0*/  BSYNC B1 ;  /* 0x0000000000017941 */ /* 0x000fea0003800000 */
.L_x_147:
        /* <DEDUP_REMOVED lines=22> */
.L_x_150:
[----:B------:R-:W-:Y:S05]  /*9550*/  BSYNC B1 ;  /* 0x0000000000017941 */ /* 0x000fea0003800000 */
.L_x_149:
        /* <DEDUP_REMOVED lines=22> */
.L_x_152:
[----:B------:R-:W-:Y:S05]  /*96c0*/  BSYNC B1 ;  /* 0x0000000000017941 */ /* 0x000fea0003800000 */
.L_x_151:
        /* <DEDUP_REMOVED lines=22> */
.L_x_154:
[----:B------:R-:W-:Y:S05]  /*9830*/  BSYNC B1 ;  /* 0x0000000000017941 */ /* 0x000fea0003800000 */
.L_x_153:
        /* <DEDUP_REMOVED lines=22> */
.L_x_156:
[----:B------:R-:W-:Y:S05]  /*99a0*/  BSYNC B1 ;  /* 0x0000000000017941 */ /* 0x000fea0003800000 */
.L_x_155:
        /* <DEDUP_REMOVED lines=22> */
.L_x_158:
[----:B------:R-:W-:Y:S05]  /*9b10*/  BSYNC B1 ;  /* 0x0000000000017941 */ /* 0x000fea0003800000 */
.L_x_157:
        /* <DEDUP_REMOVED lines=22> */
.L_x_160:
[----:B------:R-:W-:Y:S05]  /*9c80*/  BSYNC B1 ;  /* 0x0000000000017941 */ /* 0x000fea0003800000 */
.L_x_159:
[----:B------:R-:W-:Y:S04]  /*9c90*/  STL [R1+0x238], R10 ;  /* 0x0002380a01007387 */ /* 0x000fe80000100800 */
[----:B-----5:R2:W-:Y:S04]  /*9ca0*/  STL [R1+0x234], R7 ;  /* 0x0002340701007387 */ /* 0x0205e80000100800 */
        /* <DEDUP_REMOVED lines=20> */
.L_x_162:
[----:B------:R-:W-:Y:S05]  /*9df0*/  BSYNC B1 ;  /* 0x0000000000017941 */ /* 0x000fea0003800000 */
.L_x_161:
        /* <DEDUP_REMOVED lines=22> */
.L_x_164:
[----:B------:R-:W-:Y:S05]  /*9f60*/  BSYNC B1 ;  /* 0x0000000000017941 */ /* 0x000fea0003800000 */
.L_x_163:
        /* <DEDUP_REMOVED lines=22> */
.L_x_166:
[----:B------:R-:W-:Y:S05]  /*a0d0*/  BSYNC B1 ;  /* 0x0000000000017941 */ /* 0x000fea0003800000 */
.L_x_165:
        /* <DEDUP_REMOVED lines=22> */
.L_x_168:
[----:B------:R-:W-:Y:S05]  /*a240*/  BSYNC B1 ;  /* 0x0000000000017941 */ /* 0x000fea0003800000 */
.L_x_167:
        /* <DEDUP_REMOVED lines=22> */
.L_x_170:
[----:B------:R-:W-:Y:S05]  /*a3b0*/  BSYNC B1 ;  /* 0x0000000000017941 */ /* 0x000fea0003800000 */
.L_x_169:
        /* <DEDUP_REMOVED lines=22> */
.L_x_172:
[----:B------:R-:W-:Y:S05]  /*a520*/  BSYNC B1 ;  /* 0x0000000000017941 */ /* 0x000fea0003800000 */
.L_x_171:
        /* <DEDUP_REMOVED lines=22> */
.L_x_174:
[----:B------:R-:W-:Y:S05]  /*a690*/  BSYNC B1 ;  /* 0x0000000000017941 */ /* 0x000fea0003800000 */
.L_x_173:
        /* <DEDUP_REMOVED lines=22> */
.L_x_176:
[----:B------:R-:W-:Y:S05]  /*a800*/  BSYNC B1 ;  /* 0x0000000000017941 */ /* 0x000fea0003800000 */
.L_x_175:
        /* <DEDUP_REMOVED lines=22> */
.L_x_178:
[----:B------:R-:W-:Y:S05]  /*a970*/  BSYNC B1 ;  /* 0x0000000000017941 */ /* 0x000fea0003800000 */
.L_x_177:
        /* <DEDUP_REMOVED lines=22> */
.L_x_180:
[----:B------:R-:W-:Y:S05]  /*aae0*/  BSYNC B1 ;  /* 0x0000000000017941 */ /* 0x000fea0003800000 */
.L_x_179:
        /* <DEDUP_REMOVED lines=22> */
.L_x_182:
[----:B------:R-:W-:Y:S05]  /*ac50*/  BSYNC B1 ;  /* 0x0000000000017941 */ /* 0x000fea0003800000 */
.L_x_181:
        /* <DEDUP_REMOVED lines=22> */
.L_x_184:
[----:B------:R-:W-:Y:S05]  /*adc0*/  BSYNC B1 ;  /* 0x0000000000017941 */ /* 0x000fea0003800000 */
.L_x_183:
        /* <DEDUP_REMOVED lines=22> */
.L_x_186:
[----:B------:R-:W-:Y:S05]  /*af30*/  BSYNC B1 ;  /* 0x0000000000017941 */ /* 0x000fea0003800000 */
.L_x_185:
        /* <DEDUP_REMOVED lines=22> */
.L_x_188:
[----:B------:R-:W-:Y:S05]  /*b0a0*/  BSYNC B1 ;  /* 0x0000000000017941 */ /* 0x000fea0003800000 */
.L_x_187:
        /* <DEDUP_REMOVED lines=22> */
.L_x_190:
[----:B------:R-:W-:Y:S05]  /*b210*/  BSYNC B1 ;  /* 0x0000000000017941 */ /* 0x000fea0003800000 */
.L_x_189:
        /* <DEDUP_REMOVED lines=22> */
.L_x_192:
[----:B------:R-:W-:Y:S05]  /*b380*/  BSYNC B1 ;  /* 0x0000000000017941 */ /* 0x000fea0003800000 */
.L_x_191:
        /* <DEDUP_REMOVED lines=22> */
.L_x_194:
[----:B------:R-:W-:Y:S05]  /*b4f0*/  BSYNC B1 ;  /* 0x0000000000017941 */ /* 0x000fea0003800000 */
.L_x_193:
        /* <DEDUP_REMOVED lines=22> */
.L_x_196:
[----:B------:R-:W-:Y:S05]  /*b660*/  BSYNC B1 ;  /* 0x0000000000017941 */ /* 0x000fea0003800000 */
.L_x_195:
        /* <DEDUP_REMOVED lines=22> */
.L_x_198:
[----:B------:R-:W-:Y:S05]  /*b7d0*/  BSYNC B1 ;  /* 0x0000000000017941 */ /* 0x000fea0003800000 */
.L_x_197:
        /* <DEDUP_REMOVED lines=22> */
.L_x_200:
[----:B------:R-:W-:Y:S05]  /*b940*/  BSYNC B1 ;  /* 0x0000000000017941 */ /* 0x000fea0003800000 */
.L_x_199:
        /* <DEDUP_REMOVED lines=22> */
.L_x_202:
[----:B------:R-:W-:Y:S05]  /*bab0*/  BSYNC B1 ;  /* 0x0000000000017941 */ /* 0x000fea0003800000 */
.L_x_201:
        /* <DEDUP_REMOVED lines=22> */
.L_x_204:
[----:B------:R-:W-:Y:S05]  /*bc20*/  BSYNC B1 ;  /* 0x0000000000017941 */ /* 0x000fea0003800000 */
.L_x_203:
        /* <DEDUP_REMOVED lines=22> */
.L_x_206:
[----:B------:R-:W-:Y:S05]  /*bd90*/  BSYNC B1 ;  /* 0x0000000000017941 */ /* 0x000fea0003800000 */
.L_x_205:
        /* <DEDUP_REMOVED lines=22> */
.L_x_208:
[----:B------:R-:W-:Y:S05]  /*bf00*/  BSYNC B1 ;  /* 0x0000000000017941 */ /* 0x000fea0003800000 */
.L_x_207:
        /* <DEDUP_REMOVED lines=22> */
.L_x_210:
[----:B------:R-:W-:Y:S05]  /*c070*/  BSYNC B1 ;  /* 0x0000000000017941 */ /* 0x000fea0003800000 */
.L_x_209:
        /* <DEDUP_REMOVED lines=22> */
.L_x_212:
[----:B------:R-:W-:Y:S05]  /*c1e0*/  BSYNC B1 ;  /* 0x0000000000017941 */ /* 0x000fea0003800000 */
.L_x_211:
        /* <DEDUP_REMOVED lines=22> */
.L_x_214:
[----:B------:R-:W-:Y:S05]  /*c350*/  BSYNC B1 ;  /* 0x0000000000017941 */ /* 0x000fea0003800000 */
.L_x_213:
        /* <DEDUP_REMOVED lines=22> */
.L_x_216:
[----:B------:R-:W-:Y:S05]  /*c4c0*/  BSYNC B1 ;  /* 0x0000000000017941 */ /* 0x000fea0003800000 */
.L_x_215:
        /* <DEDUP_REMOVED lines=22> */
.L_x_218:
[----:B------:R-:W-:Y:S05]  /*c630*/  BSYNC B1 ;  /* 0x0000000000017941 */ /* 0x000fea0003800000 */
.L_x_217:
        /* <DEDUP_REMOVED lines=22> */
.L_x_220:
[----:B------:R-:W-:Y:S05]  /*c7a0*/  BSYNC B1 ;  /* 0x0000000000017941 */ /* 0x000fea0003800000 */
.L_x_219:
        /* <DEDUP_REMOVED lines=22> */
.L_x_222:
[----:B------:R-:W-:Y:S05]  /*c910*/  BSYNC B1 ;  /* 0x0000000000017941 */ /* 0x000fea0003800000 */
.L_x_221:
        /* <DEDUP_REMOVED lines=22> */
.L_x_224:
[----:B------:R-:W-:Y:S05]  /*ca80*/  BSYNC B1 ;  /* 0x0000000000017941 */ /* 0x000fea0003800000 */
.L_x_223:
        /* <DEDUP_REMOVED lines=22> */
.L_x_226:
[----:B------:R-:W-:Y:S05]  /*cbf0*/  BSYNC B1 ;  /* 0x0000000000017941 */ /* 0x000fea0003800000 */
.L_x_225:
        /* <DEDUP_REMOVED lines=22> */
.L_x_228:
[----:B------:R-:W-:Y:S05]  /*cd60*/  BSYNC B1 ;  /* 0x0000000000017941 */ /* 0x000fea0003800000 */
.L_x_227:
        /* <DEDUP_REMOVED lines=22> */
.L_x_230:
[----:B------:R-:W-:Y:S05]  /*ced0*/  BSYNC B1 ;  /* 0x0000000000017941 */ /* 0x000fea0003800000 */
.L_x_229:
        /* <DEDUP_REMOVED lines=22> */
.L_x_232:
[----:B------:R-:W-:Y:S05]  /*d040*/  BSYNC B1 ;  /* 0x0000000000017941 */ /* 0x000fea0003800000 */
.L_x_231:
        /* <DEDUP_REMOVED lines=22> */
.L_x_234:
[----:B------:R-:W-:Y:S05]  /*d1b0*/  BSYNC B1 ;  /* 0x0000000000017941 */ /* 0x000fea0003800000 */
.L_x_233:
        /* <DEDUP_REMOVED lines=22> */
.L_x_236:
[----:B------:R-:W-:Y:S05]  /*d320*/  BSYNC B1 ;  /* 0x0000000000017941 */ /* 0x000fea0003800000 */
.L_x_235:
        /* <DEDUP_REMOVED lines=22> */
.L_x_238:
[----:B------:R-:W-:Y:S05]  /*d490*/  BSYNC B1 ;  /* 0x0000000000017941 */ /* 0x000fea0003800000 */
.L_x_237:
        /* <DEDUP_REMOVED lines=22> */
.L_x_240:
[----:B------:R-:W-:Y:S05]  /*d600*/  BSYNC B1 ;  /* 0x0000000000017941 */ /* 0x000fea0003800000 */
.L_x_239:
        /* <DEDUP_REMOVED lines=22> */
.L_x_242:
[----:B------:R-:W-:Y:S05]  /*d770*/  BSYNC B1 ;  /* 0x0000000000017941 */ /* 0x000fea0003800000 */
.L_x_241:
        /* <DEDUP_REMOVED lines=22> */
.L_x_244:
[----:B------:R-:W-:Y:S05]  /*d8e0*/  BSYNC B1 ;  /* 0x0000000000017941 */ /* 0x000fea0003800000 */
.L_x_243:
        /* <DEDUP_REMOVED lines=22> */
.L_x_246:
[----:B------:R-:W-:Y:S05]  /*da50*/  BSYNC B1 ;  /* 0x0000000000017941 */ /* 0x000fea0003800000 */
.L_x_245:
        /* <DEDUP_REMOVED lines=22> */
.L_x_248:
[----:B------:R-:W-:Y:S05]  /*dbc0*/  BSYNC B1 ;  /* 0x0000000000017941 */ /* 0x000fea0003800000 */
.L_x_247:
        /* <DEDUP_REMOVED lines=22> */
.L_x_250:
[----:B------:R-:W-:Y:S05]  /*dd30*/  BSYNC B1 ;  /* 0x0000000000017941 */ /* 0x000fea0003800000 */
.L_x_249:
        /* <DEDUP_REMOVED lines=22> */
.L_x_252:
[----:B------:R-:W-:Y:S05]  /*dea0*/  BSYNC B1 ;  /* 0x0000000000017941 */ /* 0x000fea0003800000 */
.L_x_251:
[----:B-----5:R-:W-:Y:S04]  /*deb0*/  STL [R1+0x238], R8 ;  /* 0x0002380801007387 */ /* 0x020fe80000100800 */
[----:B------:R2:W-:Y:S04]  /*dec0*/  STL [R1+0x234], R7 ;  /* 0x0002340701007387 */ /* 0x0005e80000100800 */
[----:B--2---:R-:W2:Y:S01]  /*ded0*/  LDL.LU R7, [R1] ;  /* 0x0000000001077983 */ /* 0x004ea20000300800 */
        /* <DEDUP_REMOVED lines=19> */
.L_x_254:
[----:B------:R-:W-:Y:S05]  /*e010*/  BSYNC B1 ;  /* 0x0000000000017941 */ /* 0x000fea0003800000 */
.L_x_253:
        /* <DEDUP_REMOVED lines=22> */
.L_x_256:
[----:B------:R-:W-:Y:S05]  /*e180*/  BSYNC B1 ;  /* 0x0000000000017941 */ /* 0x000fea0003800000 */
.L_x_255:
        /* <DEDUP_REMOVED lines=22> */
.L_x_258:
[----:B------:R-:W-:Y:S05]  /*e2f0*/  BSYNC B1 ;  /* 0x0000000000017941 */ /* 0x000fea0003800000 */
.L_x_257:
        /* <DEDUP_REMOVED lines=22> */
.L_x_260:
[----:B------:R-:W-:Y:S05]  /*e460*/  BSYNC B1 ;  /* 0x0000000000017941 */ /* 0x000fea0003800000 */
.L_x_259:
        /* <DEDUP_REMOVED lines=22> */
.L_x_262:
[----:B------:R-:W-:Y:S05]  /*e5d0*/  BSYNC B1 ;  /* 0x0000000000017941 */ /* 0x000fea0003800000 */
.L_x_261:
        /* <DEDUP_REMOVED lines=22> */
.L_x_264:
[----:B------:R-:W-:Y:S05]  /*e740*/  BSYNC B1 ;  /* 0x0000000000017941 */ /* 0x000fea0003800000 */
.L_x_263:
        /* <DEDUP_REMOVED lines=22> */
.L_x_266:
[----:B------:R-:W-:Y:S05]  /*e8b0*/  BSYNC B1 ;  /* 0x0000000000017941 */ /* 0x000fea0003800000 */
.L_x_265:
        /* <DEDUP_REMOVED lines=22> */
.L_x_268:
[----:B------:R-:W-:Y:S05]  /*ea20*/  BSYNC B1 ;  /* 0x0000000000017941 */ /* 0x000fea0003800000 */
.L_x_267:
        /* <DEDUP_REMOVED lines=22> */
.L_x_270:
[----:B------:R-:W-:Y:S05]  /*eb90*/  BSYNC B1 ;  /* 0x0000000000017941 */ /* 0x000fea0003800000 */
.L_x_269:
        /* <DEDUP_REMOVED lines=22> */
.L_x_272:
[----:B------:R-:W-:Y:S05]  /*ed00*/  BSYNC B1 ;  /* 0x0000000000017941 */ /* 0x000fea0003800000 */
.L_x_271:
        /* <DEDUP_REMOVED lines=22> */
.L_x_274:
[----:B------:R-:W-:Y:S05]  /*ee70*/  BSYNC B1 ;  /* 0x0000000000017941 */ /* 0x000fea0003800000 */
.L_x_273:
        /* <DEDUP_REMOVED lines=22> */
.L_x_276:
[----:B------:R-:W-:Y:S05]  /*efe0*/  BSYNC B1 ;  /* 0x0000000000017941 */ /* 0x000fea0003800000 */
.L_x_275:
        /* <DEDUP_REMOVED lines=22> */
.L_x_278:
[----:B------:R-:W-:Y:S05]  /*f150*/  BSYNC B1 ;  /* 0x0000000000017941 */ /* 0x000fea0003800000 */
.L_x_277:
        /* <DEDUP_REMOVED lines=22> */
.L_x_280:
[----:B------:R-:W-:Y:S05]  /*f2c0*/  BSYNC B1 ;  /* 0x0000000000017941 */ /* 0x000fea0003800000 */
.L_x_279:
        /* <DEDUP_REMOVED lines=22> */
.L_x_282:
[----:B------:R-:W-:Y:S05]  /*f430*/  BSYNC B1 ;  /* 0x0000000000017941 */ /* 0x000fea0003800000 */
.L_x_281:
        /* <DEDUP_REMOVED lines=22> */
.L_x_284:
[----:B------:R-:W-:Y:S05]  /*f5a0*/  BSYNC B1 ;  /* 0x0000000000017941 */ /* 0x000fea0003800000 */
.L_x_283:
[----:B-----5:R2:W-:Y:S02]  /*f5b0*/  STL [R1+0x228], R4 ;  /* 0x0002280401007387 */ /* 0x0205e40000100800 */
[----:B--2---:R-:W-:-:S05]  /*f5c0*/  HADD2.F32 R4, -RZ, R3.H0_H0 ;  /* 0x20000003ff047230 */ /* 0x004fca0000004100 */
[----:B------:R-:W-:-:S04]  /*f5d0*/  FMUL R4, R4, R16 ;  /* 0x0000001004047220 */ /* 0x000fc80000400000 */
[----:B------:R-:W-:Y:S02]  /*f5e0*/  FFMA R216, R216, R2, R4 ;  /* 0x00000002d8d87223 */ /* 0x000fe40000000004 */
[----:B------:R2:W5:Y:S01]  /*f5f0*/  LDL.LU R4, [R1+0x228] ;  /* 0x0002280001047983 */ /* 0x0005620000300800 */
[----:B------:R-:W-:Y:S02]  /*f600*/  BSSY B1, `(.L_x_285) ;  /* 0x0000006000017945 */ /* 0x000fe40003800000 */
[----:B------:R-:W-:-:S05]  /*f610*/  F2FP.F16.F32.PACK_AB R216, RZ, R216 ;  /* 0x000000d8ffd8723e */ /* 0x000fca00000000ff */
[----:B------:R2:W-:Y:S01]  /*f620*/  @P6 STG.E.U16 desc[UR46][R18.64+0x80], R216 ;  /* 0x000080d812006986 */ /* 0x0005e2000c10152e */
[----:B------:R-:W-:-:S13]  /*f630*/  ISETP.GT.AND P6, PT, R0, 0x41, P2 ;  /* 0x000000410000780c */ /* 0x000fda00017c4270 */
[----:B--2---:R-:W-:Y:S05]  /*f640*/  @!P6 BRA `(.L_x_286) ;  /* 0x000000000004e947 */ /* 0x004fea0003800000 */
[----:B------:R2:W5:Y:S02]  /*f650*/  LDG.E.LTC128B.U16 R3, desc[UR46][R14.64+0x82] ;  /* 0x0000822e0e037981 */ /* 0x000564000c1e1520 */
.L_x_286:
[----:B------:R-:W-:Y:S05]  /*f660*/  BSYNC B1 ;  /* 0x0000000000017941 */ /* 0x000fea0003800000 */
.L_x_285:
[----:B-----5:R-:W-:Y:S01]  /*f670*/  HADD2.F32 R216, -RZ, R3.H0_H0 ;  /* 0x20000003ffd87230 */ /* 0x020fe20000004100 */
[----:B------:R-:W-:Y:S04]  /*f680*/  BSSY B1, `(.L_x_287) ;  /* 0x0000008000017945 */ /* 0x000fe80003800000 */
[----:B------:R-:W-:-:S04]  /*f690*/  FMUL R216, R216, R16 ;  /* 0x00000010d8d87220 */ /* 0x000fc80000400000 */
[----:B------:R-:W-:-:S05]  /*f6a0*/  FFMA R216, R217, R2, R216 ;  /* 0x00000002d9d87223 */ /* 0x000fca00000000d8 */
[----:B------:R-:W-:-:S05]  /*f6b0*/  F2FP.F16.F32.PACK_AB R216, RZ, R216 ;  /* 0x000000d8ffd8723e */ /* 0x000fca00000000ff */
[----:B------:R3:W-:Y:S01]  /*f6c0*/  @P6 STG.E.U16 desc[UR46][R18.64+0x82], R216 ;  /* 0x000082d812006986 */ /* 0x0007e2000c10152e */
[----:B------:R-:W-:-:S13]  /*f6d0*/  ISETP.GT.AND P6, PT, R0, 0x40, P1 ;  /* 0x000000400000780c */ /* 0x000fda0000fc4270 */
[----:B---3--:R-:W-:Y:S05]  /*f6e0*/  @!P6 BRA `(.L_x_288) ;  /* 0x000000000004e947 */ /* 0x008fea0003800000 */
[----:B------:R3:W5:Y:S02]  /*f6f0*/  LDG.E.LTC128B.U16 R3, desc[UR46][R12.64+0x80] ;  /* 0x0000802e0c037981 */ /* 0x000764000c1e1520 */
.L_x_288:
[----:B------:R-:W-:Y:S05]  /*f700*/  BSYNC B1 ;  /* 0x0000000000017941 */ /* 0x000fea0003800000 */
.L_x_287:
[----:B-----5:R-:W-:Y:S01]  /*f710*/  HADD2.F32 R216, -RZ, R3.H0_H0 ;  /* 0x20000003ffd87230 */ /* 0x020fe20000004100 */
[----:B------:R-:W-:Y:S04]  /*f720*/  BSSY B1, `(.L_x_289) ;  /* 0x0000008000017945 */ /* 0x000fe80003800000 */
[----:B------:R-:W-:-:S04]  /*f730*/  FMUL R216, R216, R16 ;  /* 0x00000010d8d87220 */ /* 0x000fc80000400000 */
[----:B------:R-:W-:-:S05]  /*f740*/  FFMA R216, R218, R2, R216 ;  /* 0x00000002dad87223 */ /* 0x000fca00000000d8 */
[----:B------:R-:W-:-:S05]  /*f750*/  F2FP.F16.F32.PACK_AB R216, RZ, R216 ;  /* 0x000000d8ffd8723e */ /* 0x000fca00000000ff */
[----:B------:R4:W-:Y:S01]  /*f760*/  @P6 STG.E.U16 desc[UR46][R6.64+0x80], R216 ;  /* 0x000080d806006986 */ /* 0x0009e2000c10152e */
[----:B------:R-:W-:-:S13]  /*f770*/  ISETP.GT.AND P6, PT, R0, 0x41, P1 ;  /* 0x000000410000780c */ /* 0x000fda0000fc4270 */
[----:B----4-:R-:W-:Y:S05]  /*f780*/  @!P6 BRA `(.L_x_290) ;  /* 0x000000000004e947 */ /* 0x010fea0003800000 */
[----:B------:R4:W5:Y:S02]  /*f790*/  LDG.E.LTC128B.U16 R3, desc[UR46][R12.64+0x82] ;  /* 0x0000822e0c037981 */ /* 0x000964000c1e1520 */
.L_x_290:
[----:B------:R-:W-:Y:S05]  /*f7a0*/  BSYNC B1 ;  /* 0x0000000000017941 */ /* 0x000fea0003800000 */
.L_x_289:
[----:B-----5:R-:W-:Y:S01]  /*f7b0*/  HADD2.F32 R216, -RZ, R3.H0_H0 ;  /* 0x20000003ffd87230 */ /* 0x020fe20000004100 */
[----:B------:R-:W-:Y:S04]  /*f7c0*/  BSSY B1, `(.L_x_291) ;  /* 0x0000008000017945 */ /* 0x000fe80003800000 */
[----:B------:R-:W-:-:S04]  /*f7d0*/  FMUL R216, R216, R16 ;  /* 0x00000010d8d87220 */ /* 0x000fc80000400000 */
[----:B------:R-:W-:-:S05]  /*f7e0*/  FFMA R216, R219, R2, R216 ;  /* 0x00000002dbd87223 */ /* 0x000fca00000000d8 */
[----:B------:R-:W-:-:S05]  /*f7f0*/  F2FP.F16.F32.PACK_AB R216, RZ, R216 ;  /* 0x000000d8ffd8723e */ /* 0x000fca00000000ff */
[----:B------:R0:W-:Y:S01]  /*f800*/  @P6 STG.E.U16 desc[UR46][R6.64+0x82], R216 ;  /* 0x000082d806006986 */ /* 0x0001e2000c10152e */
[----:B------:R-:W-:-:S13]  /*f810*/  ISETP.GT.AND P6, PT, R0, 0x48, P2 ;  /* 0x000000480000780c */ /* 0x000fda00017c4270 */
[----:B0-----:R-:W-:Y:S05]  /*f820*/  @!P6 BRA `(.L_x_292) ;  /* 0x000000000004e947 */ /* 0x001fea0003800000 */
[----:B------:R0:W5:Y:S02]  /*f830*/  LDG.E.LTC128B.U16 R3, desc[UR46][R14.64+0x90] ;  /* 0x0000902e0e037981 */ /* 0x000164000c1e1520 */
.L_x_292:
[----:B------:R-:W-:Y:S05]  /*f840*/  BSYNC B1 ;  /* 0x0000000000017941 */ /* 0x000fea0003800000 */
.L_x_291:
        /* <DEDUP_REMOVED lines=9> */
.L_x_294:
[----:B------:R-:W-:Y:S05]  /*f8e0*/  BSYNC B1 ;  /* 0x0000000000017941 */ /* 0x000fea0003800000 */
.L_x_293:
        /* <DEDUP_REMOVED lines=9> */
.L_x_296:
[----:B------:R-:W-:Y:S05]  /*f980*/  BSYNC B1 ;  /* 0x0000000000017941 */ /* 0x000fea0003800000 */
.L_x_295:
        /* <DEDUP_REMOVED lines=9> */
.L_x_298:
[----:B------:R-:W-:Y:S05]  /*fa20*/  BSYNC B1 ;  /* 0x0000000000017941 */ /* 0x000fea0003800000 */
.L_x_297:
        /* <DEDUP_REMOVED lines=9> */
.L_x_300:
[----:B------:R-:W-:Y:S05]  /*fac0*/  BSYNC B1 ;  /* 0x0000000000017941 */ /* 0x000fea0003800000 */
.L_x_299:
        /* <DEDUP_REMOVED lines=9> */
.L_x_302:
[----:B------:R-:W-:Y:S05]  /*fb60*/  BSYNC B1 ;  /* 0x0000000000017941 */ /* 0x000fea0003800000 */
.L_x_301:
        /* <DEDUP_REMOVED lines=9> */
.L_x_304:
[----:B------:R-:W-:Y:S05]  /*fc00*/  BSYNC B1 ;  /* 0x0000000000017941 */ /* 0x000fea0003800000 */
.L_x_303:
        /* <DEDUP_REMOVED lines=9> */
.L_x_306:
[----:B------:R-:W-:Y:S05]  /*fca0*/  BSYNC B1 ;  /* 0x0000000000017941 */ /* 0x000fea0003800000 */
.L_x_305:
        /* <DEDUP_REMOVED lines=9> */
.L_x_308:
[----:B------:R-:W-:Y:S05]  /*fd40*/  BSYNC B1 ;  /* 0x0000000000017941 */ /* 0x000fea0003800000 */
.L_x_307:
        /* <DEDUP_REMOVED lines=9> */
.L_x_310:
[----:B------:R-:W-:Y:S05]  /*fde0*/  BSYNC B1 ;  /* 0x0000000000017941 */ /* 0x000fea0003800000 */
.L_x_309:
        /* <DEDUP_REMOVED lines=9> */
.L_x_312:
[----:B------:R-:W-:Y:S05]  /*fe80*/  BSYNC B1 ;  /* 0x0000000000017941 */ /* 0x000fea0003800000 */
.L_x_311:
        /* <DEDUP_REMOVED lines=9> */
.L_x_314:
[----:B------:R-:W-:Y:S05]  /*ff20*/  BSYNC B1 ;  /* 0x0000000000017941 */ /* 0x000fea0003800000 */
.L_x_313:
        /* <DEDUP_REMOVED lines=9> */
.L_x_316:
[----:B------:R-:W-:Y:S05]  /*ffc0*/  BSYNC B1 ;  /* 0x0000000000017941 */ /* 0x000fea0003800000 */
.L_x_315:
        /* <DEDUP_REMOVED lines=9> */
.L_x_318:
[----:B------:R-:W-:Y:S05]  /*10060*/  BSYNC B1 ;  /* 0x0000000000017941 */ /* 0x000fea0003800000 */
.L_x_317:
        /* <DEDUP_REMOVED lines=9> */
.L_x_320:
[----:B------:R-:W-:Y:S05]  /*10100*/  BSYNC B1 ;  /* 0x0000000000017941 */ /* 0x000fea0003800000 */
.L_x_319:
        /* <DEDUP_REMOVED lines=9> */
.L_x_322:
[----:B------:R-:W-:Y:S05]  /*101a0*/  BSYNC B1 ;  /* 0x0000000000017941 */ /* 0x000fea0003800000 */
.L_x_321:
        /* <DEDUP_REMOVED lines=9> */
.L_x_324:
[----:B------:R-:W-:Y:S05]  /*10240*/  BSYNC B1 ;  /* 0x0000000000017941 */ /* 0x000fea0003800000 */
.L_x_323:
        /* <DEDUP_REMOVED lines=9> */
.L_x_326:
[----:B------:R-:W-:Y:S05]  /*102e0*/  BSYNC B1 ;  /* 0x0000000000017941 */ /* 0x000fea0003800000 */
.L_x_325:
        /* <DEDUP_REMOVED lines=9> */
.L_x_328:
[----:B------:R-:W-:Y:S05]  /*10380*/  BSYNC B1 ;  /* 0x0000000000017941 */ /* 0x000fea0003800000 */
.L_x_327:
        /* <DEDUP_REMOVED lines=9> */
.L_x_330:
[----:B------:R-:W-:Y:S05]  /*10420*/  BSYNC B1 ;  /* 0x0000000000017941 */ /* 0x000fea0003800000 */
.L_x_329:
        /* <DEDUP_REMOVED lines=9> */
.L_x_332:
[----:B------:R-:W-:Y:S05]  /*104c0*/  BSYNC B1 ;  /* 0x0000000000017941 */ /* 0x000fea0003800000 */
.L_x_331:
        /* <DEDUP_REMOVED lines=9> */
.L_x_334:
[----:B------:R-:W-:Y:S05]  /*10560*/  BSYNC B1 ;  /* 0x0000000000017941 */ /* 0x000fea0003800000 */
.L_x_333:
        /* <DEDUP_REMOVED lines=9> */
.L_x_336:
[----:B------:R-:W-:Y:S05]  /*10600*/  BSYNC B1 ;  /* 0x0000000000017941 */ /* 0x000fea0003800000 */
.L_x_335:
        /* <DEDUP_REMOVED lines=9> */
.L_x_338:
[----:B------:R-:W-:Y:S05]  /*106a0*/  BSYNC B1 ;  /* 0x0000000000017941 */ /* 0x000fea0003800000 */
.L_x_337:
        /* <DEDUP_REMOVED lines=9> */
.L_x_340:
[----:B------:R-:W-:Y:S05]  /*10740*/  BSYNC B1 ;  /* 0x0000000000017941 */ /* 0x000fea0003800000 */
.L_x_339:
        /* <DEDUP_REMOVED lines=9> */
.L_x_342:
[----:B------:R-:W-:Y:S05]  /*107e0*/  BSYNC B1 ;  /* 0x0000000000017941 */ /* 0x000fea0003800000 */
.L_x_341:
        /* <DEDUP_REMOVED lines=9> */
.L_x_344:
[----:B------:R-:W-:Y:S05]  /*10880*/  BSYNC B1 ;  /* 0x0000000000017941 */ /* 0x000fea0003800000 */
.L_x_343:
        /* <DEDUP_REMOVED lines=9> */
.L_x_346:
[----:B------:R-:W-:Y:S05]  /*10920*/  BSYNC B1 ;  /* 0x0000000000017941 */ /* 0x000fea0003800000 */
.L_x_345:
        /* <DEDUP_REMOVED lines=9> */
.L_x_348:
[----:B------:R-:W-:Y:S05]  /*109c0*/  BSYNC B1 ;  /* 0x0000000000017941 */ /* 0x000fea0003800000 */
.L_x_347:
        /* <DEDUP_REMOVED lines=9> */
.L_x_350:
[----:B------:R-:W-:Y:S05]  /*10a60*/  BSYNC B1 ;  /* 0x0000000000017941 */ /* 0x000fea0003800000 */
.L_x_349:
        /* <DEDUP_REMOVED lines=9> */
.L_x_352:
[----:B------:R-:W-:Y:S05]  /*10b00*/  BSYNC B1 ;  /* 0x0000000000017941 */ /* 0x000fea0003800000 */
.L_x_351:
        /* <DEDUP_REMOVED lines=9> */
.L_x_354:
[----:B------:R-:W-:Y:S05]  /*10ba0*/  BSYNC B1 ;  /* 0x0000000000017941 */ /* 0x000fea0003800000 */
.L_x_353:
        /* <DEDUP_REMOVED lines=9> */
.L_x_356:
[----:B------:R-:W-:Y:S05]  /*10c40*/  BSYNC B1 ;  /* 0x0000000000017941 */ /* 0x000fea0003800000 */
.L_x_355:
        /* <DEDUP_REMOVED lines=9> */
.L_x_358:
[----:B------:R-:W-:Y:S05]  /*10ce0*/  BSYNC B1 ;  /* 0x0000000000017941 */ /* 0x000fea0003800000 */
.L_x_357:
        /* <DEDUP_REMOVED lines=9> */
.L_x_360:
[----:B------:R-:W-:Y:S05]  /*10d80*/  BSYNC B1 ;  /* 0x0000000000017941 */ /* 0x000fea0003800000 */
.L_x_359:
        /* <DEDUP_REMOVED lines=9> */
.L_x_362:
[----:B------:R-:W-:Y:S05]  /*10e20*/  BSYNC B1 ;  /* 0x0000000000017941 */ /* 0x000fea0003800000 */
.L_x_361:
        /* <DEDUP_REMOVED lines=9> */
.L_x_364:
[----:B------:R-:W-:Y:S05]  /*10ec0*/  BSYNC B1 ;  /* 0x0000000000017941 */ /* 0x000fea0003800000 */
.L_x_363:
        /* <DEDUP_REMOVED lines=9> */
.L_x_366:
[----:B------:R-:W-:Y:S05]  /*10f60*/  BSYNC B1 ;  /* 0x0000000000017941 */ /* 0x000fea0003800000 */
.L_x_365:
        /* <DEDUP_REMOVED lines=9> */
.L_x_368:
[----:B------:R-:W-:Y:S05]  /*11000*/  BSYNC B1 ;  /* 0x0000000000017941 */ /* 0x000fea0003800000 */
.L_x_367:
        /* <DEDUP_REMOVED lines=9> */
.L_x_370:
[----:B------:R-:W-:Y:S05]  /*110a0*/  BSYNC B1 ;  /* 0x0000000000017941 */ /* 0x000fea0003800000 */
.L_x_369:
        /* <DEDUP_REMOVED lines=9> */
.L_x_372:
[----:B------:R-:W-:Y:S05]  /*11140*/  BSYNC B1 ;  /* 0x0000000000017941 */ /* 0x000fea0003800000 */
.L_x_371:
        /* <DEDUP_REMOVED lines=9> */
.L_x_374:
[----:B------:R-:W-:Y:S05]  /*111e0*/  BSYNC B1 ;  /* 0x0000000000017941 */ /* 0x000fea0003800000 */
.L_x_373:
        /* <DEDUP_REMOVED lines=9> */
.L_x_376:
[----:B------:R-:W-:Y:S05]  /*11280*/  BSYNC B1 ;  /* 0x0000000000017941 */ /* 0x000fea0003800000 */
.L_x_375:
        /* <DEDUP_REMOVED lines=9> */
.L_x_378:
[----:B------:R-:W-:Y:S05]  /*11320*/  BSYNC B1 ;  /* 0x0000000000017941 */ /* 0x000fea0003800000 */
.L_x_377:
        /* <DEDUP_REMOVED lines=9> */
.L_x_380:
[----:B------:R-:W-:Y:S05]  /*113c0*/  BSYNC B1 ;  /* 0x0000000000017941 */ /* 0x000fea0003800000 */
.L_x_379:
        /* <DEDUP_REMOVED lines=9> */
.L_x_382:
[----:B------:R-:W-:Y:S05]  /*11460*/  BSYNC B1 ;  /* 0x0000000000017941 */ /* 0x000fea0003800000 */
.L_x_381:
        /* <DEDUP_REMOVED lines=9> */
.L_x_384:
[----:B------:R-:W-:Y:S05]  /*11500*/  BSYNC B1 ;  /* 0x0000000000017941 */ /* 0x000fea0003800000 */
.L_x_383:
        /* <DEDUP_REMOVED lines=9> */
.L_x_386:
[----:B------:R-:W-:Y:S05]  /*115a0*/  BSYNC B1 ;  /* 0x0000000000017941 */ /* 0x000fea0003800000 */
.L_x_385:
        /* <DEDUP_REMOVED lines=9> */
.L_x_388:
[----:B------:R-:W-:Y:S05]  /*11640*/  BSYNC B1 ;  /* 0x0000000000017941 */ /* 0x000fea0003800000 */
.L_x_387:
        /* <DEDUP_REMOVED lines=9> */
.L_x_390:
[----:B------:R-:W-:Y:S05]  /*116e0*/  BSYNC B1 ;  /* 0x0000000000017941 */ /* 0x000fea0003800000 */
.L_x_389:
        /* <DEDUP_REMOVED lines=9> */
.L_x_392:
[----:B------:R-:W-:Y:S05]  /*11780*/  BSYNC B1 ;  /* 0x0000000000017941 */ /* 0x000fea0003800000 */
.L_x_391:
        /* <DEDUP_REMOVED lines=9> */
.L_x_394:
[----:B------:R-:W-:Y:S05]  /*11820*/  BSYNC B1 ;  /* 0x0000000000017941 */ /* 0x000fea0003800000 */
.L_x_393:
        /* <DEDUP_REMOVED lines=9> */
.L_x_396:
[----:B------:R-:W-:Y:S05]  /*118c0*/  BSYNC B1 ;  /* 0x0000000000017941 */ /* 0x000fea0003800000 */
.L_x_395:
        /* <DEDUP_REMOVED lines=9> */
.L_x_398:
[----:B------:R-:W-:Y:S05]  /*11960*/  BSYNC B1 ;  /* 0x0000000000017941 */ /* 0x000fea0003800000 */
.L_x_397:
        /* <DEDUP_REMOVED lines=9> */
.L_x_400:
[----:B------:R-:W-:Y:S05]  /*11a00*/  BSYNC B1 ;  /* 0x0000000000017941 */ /* 0x000fea0003800000 */
.L_x_399:
        /* <DEDUP_REMOVED lines=9> */
.L_x_402:
[----:B------:R-:W-:Y:S05]  /*11aa0*/  BSYNC B1 ;  /* 0x0000000000017941 */ /* 0x000fea0003800000 */
.L_x_401:
        /* <DEDUP_REMOVED lines=9> */
.L_x_404:
[----:B------:R-:W-:Y:S05]  /*11b40*/  BSYNC B1 ;  /* 0x0000000000017941 */ /* 0x000fea0003800000 */
.L_x_403:
        /* <DEDUP_REMOVED lines=9> */
.L_x_406:
[----:B------:R-:W-:Y:S05]  /*11be0*/  BSYNC B1 ;  /* 0x0000000000017941 */ /* 0x000fea0003800000 */
.L_x_405:
        /* <DEDUP_REMOVED lines=9> */
.L_x_408:
[----:B------:R-:W-:Y:S05]  /*11c80*/  BSYNC B1 ;  /* 0x0000000000017941 */ /* 0x000fea0003800000 */
.L_x_407:
        /* <DEDUP_REMOVED lines=9> */
.L_x_410:
[----:B------:R-:W-:Y:S05]  /*11d20*/  BSYNC B1 ;  /* 0x0000000000017941 */ /* 0x000fea0003800000 */
.L_x_409:
        /* <DEDUP_REMOVED lines=9> */
.L_x_412:
[----:B------:R-:W-:Y:S05]  /*11dc0*/  BSYNC B1 ;  /* 0x0000000000017941 */ /* 0x000fea0003800000 */
.L_x_411:
        /* <DEDUP_REMOVED lines=9> */
.L_x_414:
[----:B------:R-:W-:Y:S05]  /*11e60*/  BSYNC B1 ;  /* 0x0000000000017941 */ /* 0x000fea0003800000 */
.L_x_413:
        /* <DEDUP_REMOVED lines=9> */
.L_x_416:
[----:B------:R-:W-:Y:S05]  /*11f00*/  BSYNC B1 ;  /* 0x0000000000017941 */ /* 0x000fea0003800000 */
.L_x_415:
        /* <DEDUP_REMOVED lines=9> */
.L_x_418:
[----:B------:R-:W-:Y:S05]  /*11fa0*/  BSYNC B1 ;  /* 0x0000000000017941 */ /* 0x000fea0003800000 */
.L_x_417:
        /* <DEDUP_REMOVED lines=9> */
.L_x_420:
[----:B------:R-:W-:Y:S05]  /*12040*/  BSYNC B1 ;  /* 0x0000000000017941 */ /* 0x000fea0003800000 */
.L_x_419:
        /* <DEDUP_REMOVED lines=9> */
.L_x_422:
[----:B------:R-:W-:Y:S05]  /*120e0*/  BSYNC B1 ;  /* 0x0000000000017941 */ /* 0x000fea0003800000 */
.L_x_421:
        /* <DEDUP_REMOVED lines=9> */
.L_x_424:
[----:B------:R-:W-:Y:S05]  /*12180*/  BSYNC B1 ;  /* 0x0000000000017941 */ /* 0x000fea0003800000 */
.L_x_423:
        /* <DEDUP_REMOVED lines=9> */
.L_x_426:
[----:B------:R-:W-:Y:S05]  /*12220*/  BSYNC B1 ;  /* 0x0000000000017941 */ /* 0x000fea0003800000 */
.L_x_425:
        /* <DEDUP_REMOVED lines=9> */
.L_x_428:
[----:B------:R-:W-:Y:S05]  /*122c0*/  BSYNC B1 ;  /* 0x0000000000017941 */ /* 0x000fea0003800000 */
.L_x_427:
        /* <DEDUP_REMOVED lines=9> */
.L_x_430:
[----:B------:R-:W-:Y:S05]  /*12360*/  BSYNC B1 ;  /* 0x0000000000017941 */ /* 0x000fea0003800000 */
.L_x_429:
        /* <DEDUP_REMOVED lines=9> */
.L_x_432:
[----:B------:R-:W-:Y:S05]  /*12400*/  BSYNC B1 ;  /* 0x0000000000017941 */ /* 0x000fea0003800000 */
.L_x_431:
        /* <DEDUP_REMOVED lines=9> */
.L_x_434:
[----:B------:R-:W-:Y:S05]  /*124a0*/  BSYNC B1 ;  /* 0x0000000000017941 */ /* 0x000fea0003800000 */
.L_x_433:
        /* <DEDUP_REMOVED lines=9> */
.L_x_436:
[----:B------:R-:W-:Y:S05]  /*12540*/  BSYNC B1 ;  /* 0x0000000000017941 */ /* 0x000fea0003800000 */
.L_x_435:
        /* <DEDUP_REMOVED lines=9> */
.L_x_438:
[----:B------:R-:W-:Y:S05]  /*125e0*/  BSYNC B1 ;  /* 0x0000000000017941 */ /* 0x000fea0003800000 */
.L_x_437:
        /* <DEDUP_REMOVED lines=9> */
.L_x_440:
[----:B------:R-:W-:Y:S05]  /*12680*/  BSYNC B1 ;  /* 0x0000000000017941 */ /* 0x000fea0003800000 */
.L_x_439:
        /* <DEDUP_REMOVED lines=9> */
.L_x_442:
[----:B------:R-:W-:Y:S05]  /*12720*/  BSYNC B1 ;  /* 0x0000000000017941 */ /* 0x000fea0003800000 */
.L_x_441:
        /* <DEDUP_REMOVED lines=9> */
.L_x_444:
[----:B------:R-:W-:Y:S05]  /*127c0*/  BSYNC B1 ;  /* 0x0000000000017941 */ /* 0x000fea0003800000 */
.L_x_443:
        /* <DEDUP_REMOVED lines=9> */
.L_x_446:
[----:B------:R-:W-:Y:S05]  /*12860*/  BSYNC B1 ;  /* 0x0000000000017941 */ /* 0x000fea0003800000 */
.L_x_445:
        /* <DEDUP_REMOVED lines=9> */
.L_x_448:
[----:B------:R-:W-:Y:S05]  /*12900*/  BSYNC B1 ;  /* 0x0000000000017941 */ /* 0x000fea0003800000 */
.L_x_447:
        /* <DEDUP_REMOVED lines=9> */
.L_x_450:
[----:B------:R-:W-:Y:S05]  /*129a0*/  BSYNC B1 ;  /* 0x0000000000017941 */ /* 0x000fea0003800000 */
.L_x_449:
        /* <DEDUP_REMOVED lines=9> */
.L_x_452:
[----:B------:R-:W-:Y:S05]  /*12a40*/  BSYNC B1 ;  /* 0x0000000000017941 */ /* 0x000fea0003800000 */
.L_x_451:
        /* <DEDUP_REMOVED lines=9> */
.L_x_454:
[----:B------:R-:W-:Y:S05]  /*12ae0*/  BSYNC B1 ;  /* 0x0000000000017941 */ /* 0x000fea0003800000 */
.L_x_453:
        /* <DEDUP_REMOVED lines=9> */
.L_x_456:
[----:B------:R-:W-:Y:S05]  /*12b80*/  BSYNC B1 ;  /* 0x0000000000017941 */ /* 0x000fea0003800000 */
.L_x_455:
        /* <DEDUP_REMOVED lines=9> */
.L_x_458:
[----:B------:R-:W-:Y:S05]  /*12c20*/  BSYNC B1 ;  /* 0x0000000000017941 */ /* 0x000fea0003800000 */
.L_x_457:
        /* <DEDUP_REMOVED lines=9> */
.L_x_460:
[----:B------:R-:W-:Y:S05]  /*12cc0*/  BSYNC B1 ;  /* 0x0000000000017941 */ /* 0x000fea0003800000 */
.L_x_459:
        /* <DEDUP_REMOVED lines=9> */
.L_x_462:
[----:B------:R-:W-:Y:S05]  /*12d60*/  BSYNC B1 ;  /* 0x0000000000017941 */ /* 0x000fea0003800000 */
.L_x_461:
        /* <DEDUP_REMOVED lines=9> */
.L_x_464:
[----:B------:R-:W-:Y:S05]  /*12e00*/  BSYNC B1 ;  /* 0x0000000000017941 */ /* 0x000fea0003800000 */
.L_x_463:
        /* <DEDUP_REMOVED lines=9> */
.L_x_466:
[----:B------:R-:W-:Y:S05]  /*12ea0*/  BSYNC B1 ;  /* 0x0000000000017941 */ /* 0x000fea0003800000 */
.L_x_465:
        /* <DEDUP_REMOVED lines=9> */
.L_x_468:
[----:B------:R-:W-:Y:S05]  /*12f40*/  BSYNC B1 ;  /* 0x0000000000017941 */ /* 0x000fea0003800000 */
.L_x_467:
        /* <DEDUP_REMOVED lines=9> */
.L_x_470:
[----:B------:R-:W-:Y:S05]  /*12fe0*/  BSYNC B1 ;  /* 0x0000000000017941 */ /* 0x000fea0003800000 */
.L_x_469:
        /* <DEDUP_REMOVED lines=9> */
.L_x_472:
[----:B------:R-:W-:Y:S05]  /*13080*/  BSYNC B1 ;  /* 0x0000000000017941 */ /* 0x000fea0003800000 */
.L_x_471:
        /* <DEDUP_REMOVED lines=9> */
.L_x_474:
[----:B------:R-:W-:Y:S05]  /*13120*/  BSYNC B1 ;  /* 0x0000000000017941 */ /* 0x000fea0003800000 */
.L_x_473:
        /* <DEDUP_REMOVED lines=9> */
.L_x_476:
[----:B------:R-:W-:Y:S05]  /*131c0*/  BSYNC B1 ;  /* 0x0000000000017941 */ /* 0x000fea0003800000 */
.L_x_475:
        /* <DEDUP_REMOVED lines=9> */
.L_x_478:
[----:B------:R-:W-:Y:S05]  /*13260*/  BSYNC B1 ;  /* 0x0000000000017941 */ /* 0x000fea0003800000 */
.L_x_477:
        /* <DEDUP_REMOVED lines=9> */
.L_x_480:
[----:B------:R-:W-:Y:S05]  /*13300*/  BSYNC B1 ;  /* 0x0000000000017941 */ /* 0x000fea0003800000 */
.L_x_479:
        /* <DEDUP_REMOVED lines=9> */
.L_x_482:
[----:B------:R-:W-:Y:S05]  /*133a0*/  BSYNC B1 ;  /* 0x0000000000017941 */ /* 0x000fea0003800000 */
.L_x_481:
        /* <DEDUP_REMOVED lines=9> */
.L_x_484:
[----:B------:R-:W-:Y:S05]  /*13440*/  BSYNC B1 ;  /* 0x0000000000017941 */ /* 0x000fea0003800000 */
.L_x_483:
        /* <DEDUP_REMOVED lines=9> */
.L_x_486:
[----:B------:R-:W-:Y:S05]  /*134e0*/  BSYNC B1 ;  /* 0x0000000000017941 */ /* 0x000fea0003800000 */
.L_x_485:
        /* <DEDUP_REMOVED lines=9> */
.L_x_488:
[----:B------:R-:W-:Y:S05]  /*13580*/  BSYNC B1 ;  /* 0x0000000000017941 */ /* 0x000fea0003800000 */
.L_x_487:
        /* <DEDUP_REMOVED lines=9> */
.L_x_490:
[----:B------:R-:W-:Y:S05]  /*13620*/  BSYNC B1 ;  /* 0x0000000000017941 */ /* 0x000fea0003800000 */
.L_x_489:
        /* <DEDUP_REMOVED lines=9> */
.L_x_492:
[----:B------:R-:W-:Y:S05]  /*136c0*/  BSYNC B1 ;  /* 0x0000000000017941 */ /* 0x000fea0003800000 */
.L_x_491:
        /* <DEDUP_REMOVED lines=9> */
.L_x_494:
[----:B------:R-:W-:Y:S05]  /*13760*/  BSYNC B1 ;  /* 0x0000000000017941 */ /* 0x000fea0003800000 */
.L_x_493:
        /* <DEDUP_REMOVED lines=9> */
.L_x_496:
[----:B------:R-:W-:Y:S05]  /*13800*/  BSYNC B1 ;  /* 0x0000000000017941 */ /* 0x000fea0003800000 */
.L_x_495:
        /* <DEDUP_REMOVED lines=9> */
.L_x_498:
[----:B------:R-:W-:Y:S05]  /*138a0*/  BSYNC B1 ;  /* 0x0000000000017941 */ /* 0x000fea0003800000 */
.L_x_497:
        /* <DEDUP_REMOVED lines=9> */
.L_x_500:
[----:B------:R-:W-:Y:S05]  /*13940*/  BSYNC B1 ;  /* 0x0000000000017941 */ /* 0x000fea0003800000 */
.L_x_499:
        /* <DEDUP_REMOVED lines=9> */
.L_x_502:
[----:B------:R-:W-:Y:S05]  /*139e0*/  BSYNC B1 ;  /* 0x0000000000017941 */ /* 0x000fea0003800000 */
.L_x_501:
        /* <DEDUP_REMOVED lines=9> */
.L_x_504:
[----:B------:R-:W-:Y:S05]  /*13a80*/  BSYNC B1 ;  /* 0x0000000000017941 */ /* 0x000fea0003800000 */
.L_x_503:
        /* <DEDUP_REMOVED lines=9> */
.L_x_506:
[----:B------:R-:W-:Y:S05]  /*13b20*/  BSYNC B1 ;  /* 0x0000000000017941 */ /* 0x000fea0003800000 */
.L_x_505:
        /* <DEDUP_REMOVED lines=9> */
.L_x_508:
[----:B------:R-:W-:Y:S05]  /*13bc0*/  BSYNC B1 ;  /* 0x0000000000017941 */ /* 0x000fea0003800000 */
.L_x_507:
        /* <DEDUP_REMOVED lines=9> */
.L_x_510:
[----:B------:R-:W-:Y:S05]  /*13c60*/  BSYNC B1 ;  /* 0x0000000000017941 */ /* 0x000fea0003800000 */
.L_x_509:
        /* <DEDUP_REMOVED lines=9> */
.L_x_512:
[----:B------:R-:W-:Y:S05]  /*13d00*/  BSYNC B1 ;  /* 0x0000000000017941 */ /* 0x000fea0003800000 */
.L_x_511:
        /* <DEDUP_REMOVED lines=9> */
.L_x_514:
[----:B------:R-:W-:Y:S05]  /*13da0*/  BSYNC B1 ;  /* 0x0000000000017941 */ /* 0x000fea0003800000 */
.L_x_513:
        /* <DEDUP_REMOVED lines=9> */
.L_x_516:
[----:B------:R-:W-:Y:S05]  /*13e40*/  BSYNC B1 ;  /* 0x0000000000017941 */ /* 0x000fea0003800000 */
.L_x_515:
        /* <DEDUP_REMOVED lines=9> */
.L_x_518:
[----:B------:R-:W-:Y:S05]  /*13ee0*/  BSYNC B1 ;  /* 0x0000000000017941 */ /* 0x000fea0003800000 */
.L_x_517:
        /* <DEDUP_REMOVED lines=9> */
.L_x_520:
[----:B------:R-:W-:Y:S05]  /*13f80*/  BSYNC B1 ;  /* 0x0000000000017941 */ /* 0x000fea0003800000 */
.L_x_519:
        /* <DEDUP_REMOVED lines=9> */
.L_x_522:
[----:B------:R-:W-:Y:S05]  /*14020*/  BSYNC B1 ;  /* 0x0000000000017941 */ /* 0x000fea0003800000 */
.L_x_521:
        /* <DEDUP_REMOVED lines=9> */
.L_x_524:
[----:B------:R-:W-:Y:S05]  /*140c0*/  BSYNC B1 ;  /* 0x0000000000017941 */ /* 0x000fea0003800000 */
.L_x_523:
        /* <DEDUP_REMOVED lines=9> */
.L_x_526:
[----:B------:R-:W-:Y:S05]  /*14160*/  BSYNC B1 ;  /* 0x0000000000017941 */ /* 0x000fea0003800000 */
.L_x_525:
        /* <DEDUP_REMOVED lines=9> */
.L_x_528:
[----:B------:R-:W-:Y:S05]  /*14200*/  BSYNC B1 ;  /* 0x0000000000017941 */ /* 0x000fea0003800000 */
.L_x_527:
        /* <DEDUP_REMOVED lines=9> */
.L_x_530:
[----:B------:R-:W-:Y:S05]  /*142a0*/  BSYNC B1 ;  /* 0x0000000000017941 */ /* 0x000fea0003800000 */
.L_x_529:
        /* <DEDUP_REMOVED lines=9> */
.L_x_532:
[----:B------:R-:W-:Y:S05]  /*14340*/  BSYNC B1 ;  /* 0x0000000000017941 */ /* 0x000fea0003800000 */
.L_x_531:
        /* <DEDUP_REMOVED lines=9> */
.L_x_534:
[----:B------:R-:W-:Y:S05]  /*143e0*/  BSYNC B1 ;  /* 0x0000000000017941 */ /* 0x000fea0003800000 */
.L_x_533:
        /* <DEDUP_REMOVED lines=9> */
.L_x_536:
[----:B------:R-:W-:Y:S05]  /*14480*/  BSYNC B1 ;  /* 0x0000000000017941 */ /* 0x000fea0003800000 */
.L_x_535:
        /* <DEDUP_REMOVED lines=9> */
.L_x_538:
[----:B------:R-:W-:Y:S05]  /*14520*/  BSYNC B1 ;  /* 0x0000000000017941 */ /* 0x000fea0003800000 */
.L_x_537:
        /* <DEDUP_REMOVED lines=9> */
.L_x_540:
[----:B------:R-:W-:Y:S05]  /*145c0*/  BSYNC B1 ;  /* 0x0000000000017941 */ /* 0x000fea0003800000 */
.L_x_539:
        /* <DEDUP_REMOVED lines=9> */
.L_x_542:
[----:B------:R-:W-:Y:S05]  /*14660*/  BSYNC B1 ;  /* 0x0000000000017941 */ /* 0x000fea0003800000 */
.L_x_541:
        /* <DEDUP_REMOVED lines=9> */
.L_x_544:
[----:B------:R-:W-:Y:S05]  /*14700*/  BSYNC B1 ;  /* 0x0000000000017941 */ /* 0x000fea0003800000 */
.L_x_543:
        /* <DEDUP_REMOVED lines=9> */
.L_x_546:
[----:B------:R-:W-:Y:S05]  /*147a0*/  BSYNC B1 ;  /* 0x0000000000017941 */ /* 0x000fea0003800000 */
.L_x_545:
        /* <DEDUP_REMOVED lines=9> */
.L_x_548:
[----:B------:R-:W-:Y:S05]  /*14840*/  BSYNC B1 ;  /* 0x0000000000017941 */ /* 0x000fea0003800000 */
.L_x_547:
        /* <DEDUP_REMOVED lines=9> */
.L_x_550:
[----:B------:R-:W-:Y:S05]  /*148e0*/  BSYNC B1 ;  /* 0x0000000000017941 */ /* 0x000fea0003800000 */
.L_x_549:
        /* <DEDUP_REMOVED lines=9> */
.L_x_552:
[----:B------:R-:W-:Y:S05]  /*14980*/  BSYNC B1 ;  /* 0x0000000000017941 */ /* 0x000fea0003800000 */
.L_x_551:
        /* <DEDUP_REMOVED lines=9> */
.L_x_554:
[----:B------:R-:W-:Y:S05]  /*14a20*/  BSYNC B1 ;  /* 0x0000000000017941 */ /* 0x000fea0003800000 */
.L_x_553:
        /* <DEDUP_REMOVED lines=9> */
.L_x_556:
[----:B------:R-:W-:Y:S05]  /*14ac0*/  BSYNC B1 ;  /* 0x0000000000017941 */ /* 0x000fea0003800000 */
.L_x_555:
        /* <DEDUP_REMOVED lines=9> */
.L_x_558:
[----:B------:R-:W-:Y:S05]  /*14b60*/  BSYNC B1 ;  /* 0x0000000000017941 */ /* 0x000fea0003800000 */
.L_x_557:
        /* <DEDUP_REMOVED lines=9> */
.L_x_560:
[----:B------:R-:W-:Y:S05]  /*14c00*/  BSYNC B1 ;  /* 0x0000000000017941 */ /* 0x000fea0003800000 */
.L_x_559:
        /* <DEDUP_REMOVED lines=9> */
.L_x_562:
[----:B------:R-:W-:Y:S05]  /*14ca0*/  BSYNC B1 ;  /* 0x0000000000017941 */ /* 0x000fea0003800000 */
.L_x_561:
        /* <DEDUP_REMOVED lines=9> */
.L_x_564:
[----:B------:R-:W-:Y:S05]  /*14d40*/  BSYNC B1 ;  /* 0x0000000000017941 */ /* 0x000fea0003800000 */
.L_x_563:
        /* <DEDUP_REMOVED lines=9> */
.L_x_566:
[----:B------:R-:W-:Y:S05]  /*14de0*/  BSYNC B1 ;  /* 0x0000000000017941 */ /* 0x000fea0003800000 */
.L_x_565:
        /* <DEDUP_REMOVED lines=9> */
.L_x_568:
[----:B------:R-:W-:Y:S05]  /*14e80*/  BSYNC B1 ;  /* 0x0000000000017941 */ /* 0x000fea0003800000 */
.L_x_567:
        /* <DEDUP_REMOVED lines=9> */
.L_x_570:
[----:B------:R-:W-:Y:S05]  /*14f20*/  BSYNC B1 ;  /* 0x0000000000017941 */ /* 0x000fea0003800000 */
.L_x_569:
        /* <DEDUP_REMOVED lines=9> */
.L_x_572:
[----:B------:R-:W-:Y:S05]  /*14fc0*/  BSYNC B1 ;  /* 0x0000000000017941 */ /* 0x000fea0003800000 */
.L_x_571:
        /* <DEDUP_REMOVED lines=9> */
.L_x_574:
[----:B------:R-:W-:Y:S05]  /*15060*/  BSYNC B1 ;  /* 0x0000000000017941 */ /* 0x000fea0003800000 */
.L_x_573:
        /* <DEDUP_REMOVED lines=9> */
.L_x_576:
[----:B------:R-:W-:Y:S05]  /*15100*/  BSYNC B1 ;  /* 0x0000000000017941 */ /* 0x000fea0003800000 */
.L_x_575:
        /* <DEDUP_REMOVED lines=9> */
.L_x_578:
[----:B------:R-:W-:Y:S05]  /*151a0*/  BSYNC B1 ;  /* 0x0000000000017941 */ /* 0x000fea0003800000 */
.L_x_577:
        /* <DEDUP_REMOVED lines=9> */
.L_x_580:
[----:B------:R-:W-:Y:S05]  /*15240*/  BSYNC B1 ;  /* 0x0000000000017941 */ /* 0x000fea0003800000 */
.L_x_579:
        /* <DEDUP_REMOVED lines=9> */
.L_x_582:
[----:B------:R-:W-:Y:S05]  /*152e0*/  BSYNC B1 ;  /* 0x0000000000017941 */ /* 0x000fea0003800000 */
.L_x_581:
        /* <DEDUP_REMOVED lines=9> */
.L_x_584:
[----:B------:R-:W-:Y:S05]  /*15380*/  BSYNC B1 ;  /* 0x0000000000017941 */ /* 0x000fea0003800000 */
.L_x_583:
        /* <DEDUP_REMOVED lines=9> */
.L_x_586:
[----:B------:R-:W-:Y:S05]  /*15420*/  BSYNC B1 ;  /* 0x0000000000017941 */ /* 0x000fea0003800000 */
.L_x_585:
        /* <DEDUP_REMOVED lines=9> */
.L_x_588:
[----:B------:R-:W-:Y:S05]  /*154c0*/  BSYNC B1 ;  /* 0x0000000000017941 */ /* 0x000fea0003800000 */
.L_x_587:
        /* <DEDUP_REMOVED lines=9> */
.L_x_590:
[----:B------:R-:W-:Y:S05]  /*15560*/  BSYNC B1 ;  /* 0x0000000000017941 */ /* 0x000fea0003800000 */
.L_x_589:
        /* <DEDUP_REMOVED lines=9> */
.L_x_592:
[----:B------:R-:W-:Y:S05]  /*15600*/  BSYNC B1 ;  /* 0x0000000000017941 */ /* 0x000fea0003800000 */
.L_x_591:
        /* <DEDUP_REMOVED lines=9> */
.L_x_594:
[----:B------:R-:W-:Y:S05]  /*156a0*/  BSYNC B1 ;  /* 0x0000000000017941 */ /* 0x000fea0003800000 */
.L_x_593:
        /* <DEDUP_REMOVED lines=9> */
.L_x_596:
[----:B------:R-:W-:Y:S05]  /*15740*/  BSYNC B1 ;  /* 0x0000000000017941 */ /* 0x000fea0003800000 */
.L_x_595:
        /* <DEDUP_REMOVED lines=9> */
.L_x_598:
[----:B------:R-:W-:Y:S05]  /*157e0*/  BSYNC B1 ;  /* 0x0000000000017941 */ /* 0x000fea0003800000 */
.L_x_597:
        /* <DEDUP_REMOVED lines=9> */
.L_x_600:
[----:B------:R-:W-:Y:S05]  /*15880*/  BSYNC B1 ;  /* 0x0000000000017941 */ /* 0x000fea0003800000 */
.L_x_599:
        /* <DEDUP_REMOVED lines=9> */
.L_x_602:
[----:B------:R-:W-:Y:S05]  /*15920*/  BSYNC B1 ;  /* 0x0000000000017941 */ /* 0x000fea0003800000 */
.L_x_601:
        /* <DEDUP_REMOVED lines=9> */
.L_x_604:
[----:B------:R-:W-:Y:S05]  /*159c0*/  BSYNC B1 ;  /* 0x0000000000017941 */ /* 0x000fea0003800000 */
.L_x_603:
        /* <DEDUP_REMOVED lines=9> */
.L_x_606:
[----:B------:R-:W-:Y:S05]  /*15a60*/  BSYNC B1 ;  /* 0x0000000000017941 */ /* 0x000fea0003800000 */
.L_x_605:
        /* <DEDUP_REMOVED lines=9> */
.L_x_608:
[----:B------:R-:W-:Y:S05]  /*15b00*/  BSYNC B1 ;  /* 0x0000000000017941 */ /* 0x000fea0003800000 */
.L_x_607:
        /* <DEDUP_REMOVED lines=9> */
.L_x_610:
[----:B------:R-:W-:Y:S05]  /*15ba0*/  BSYNC B1 ;  /* 0x0000000000017941 */ /* 0x000fea0003800000 */
.L_x_609:
        /* <DEDUP_REMOVED lines=9> */
.L_x_612:
[----:B------:R-:W-:Y:S05]  /*15c40*/  BSYNC B1 ;  /* 0x0000000000017941 */ /* 0x000fea0003800000 */
.L_x_611:
        /* <DEDUP_REMOVED lines=9> */
.L_x_614:
[----:B------:R-:W-:Y:S05]  /*15ce0*/  BSYNC B1 ;  /* 0x0000000000017941 */ /* 0x000fea0003800000 */
.L_x_613:
        /* <DEDUP_REMOVED lines=9> */
.L_x_616:
[----:B------:R-:W-:Y:S05]  /*15d80*/  BSYNC B1 ;  /* 0x0000000000017941 */ /* 0x000fea0003800000 */
.L_x_615:
        /* <DEDUP_REMOVED lines=9> */
.L_x_618:
[----:B------:R-:W-:Y:S05]  /*15e20*/  BSYNC B1 ;  /* 0x0000000000017941 */ /* 0x000fea0003800000 */
.L_x_617:
        /* <DEDUP_REMOVED lines=9> */
.L_x_620:
[----:B------:R-:W-:Y:S05]  /*15ec0*/  BSYNC B1 ;  /* 0x0000000000017941 */ /* 0x000fea0003800000 */
.L_x_619:
        /* <DEDUP_REMOVED lines=9> */
.L_x_622:
[----:B------:R-:W-:Y:S05]  /*15f60*/  BSYNC B1 ;  /* 0x0000000000017941 */ /* 0x000fea0003800000 */
.L_x_621:
        /* <DEDUP_REMOVED lines=9> */
.L_x_624:
[----:B------:R-:W-:Y:S05]  /*16000*/  BSYNC B1 ;  /* 0x0000000000017941 */ /* 0x000fea0003800000 */
.L_x_623:
        /* <DEDUP_REMOVED lines=9> */
.L_x_626:
[----:B------:R-:W-:Y:S05]  /*160a0*/  BSYNC B1 ;  /* 0x0000000000017941 */ /* 0x000fea0003800000 */
.L_x_625:
        /* <DEDUP_REMOVED lines=9> */
.L_x_628:
[----:B------:R-:W-:Y:S05]  /*16140*/  BSYNC B1 ;  /* 0x0000000000017941 */ /* 0x000fea0003800000 */
.L_x_627:
[----:B-----5:R-:W-:Y:S01]  /*16150*/  HADD2.F32 R57, -RZ, R3.H0_H0 ;  /* 0x20000003ff397230 */ /* 0x020fe20000004100 */
[----:B------:R-:W-:Y:S01]  /*16160*/  ISETP.GT.AND P0, PT, R0, 0xd9, P0 ;  /* 0x000000d90000780c */ /* 0x000fe20000704270 */
[----:B------:R-:W-:Y:S03]  /*16170*/  BSSY B1, `(.L_x_629) ;  /* 0x0000007000017945 */ /* 0x000fe60003800000 */
[----:B------:R-:W-:-:S04]  /*16180*/  FMUL R57, R57, R16 ;  /* 0x0000001039397220 */ /* 0x000fc80000400000 */
[----:B------:R-:W-:-:S05]  /*16190*/  FFMA R57, R68, R2, R57 ;  /* 0x0000000244397223 */ /* 0x000fca0000000039 */
[----:B------:R-:W-:-:S05]  /*161a0*/  F2FP.F16.F32.PACK_AB R57, RZ, R57 ;  /* 0x00000039ff39723e */ /* 0x000fca00000000ff */
[----:B------:R0:W-:Y:S01]  /*161b0*/  @P6 STG.E.U16 desc[UR46][R4.64+0x1b0], R57 ;  /* 0x0001b03904006986 */ /* 0x0001e2000c10152e */
[----:B------:R-:W-:Y:S05]  /*161c0*/  @!P0 BRA `(.L_x_630) ;  /* 0x0000000000048947 */ /* 0x000fea0003800000 */
[----:B------:R0:W5:Y:S02]  /*161d0*/  LDG.E.LTC128B.U16 R3, desc[UR46][R236.64+0x1b2] ;  /* 0x0001b22eec037981 */ /* 0x000164000c1e1520 */
.L_x_630:
[----:B------:R-:W-:Y:S05]  /*161e0*/  BSYNC B1 ;  /* 0x0000000000017941 */ /* 0x000fea0003800000 */
.L_x_629:
[----:B0----5:R-:W-:Y:S01]  /*161f0*/  HADD2.F32 R57, -RZ, R3.H0_H0 ;  /* 0x20000003ff397230 */ /* 0x021fe20000004100 */
        /* <DEDUP_REMOVED lines=8> */
.L_x_632:
[----:B------:R-:W-:Y:S05]  /*16280*/  BSYNC B1 ;  /* 0x0000000000017941 */ /* 0x000fea0003800000 */
.L_x_631:
[----:B0----5:R-:W-:Y:S01]  /*16290*/  HADD2.F32 R5, -RZ, R3.H0_H0 ;  /* 0x20000003ff057230 */ /* 0x021fe20000004100 */
[----:B------:R-:W-:Y:S01]  /*162a0*/  ISETP.GT.AND P5, PT, R0, 0xd9, P5 ;  /* 0x000000d90000780c */ /* 0x000fe20002fa4270 */
[----:B------:R-:W-:Y:S01]  /*162b0*/  @P6 IMAD.MOV.U32 R4, RZ, RZ, R10 ;  /* 0x000000ffff046224 */ /* 0x000fe200078e000a */
[----:B------:R-:W-:Y:S02]  /*162c0*/  BSSY B1, `(.L_x_633) ;  /* 0x0000009000017945 */ /* 0x000fe40003800000 */
[----:B------:R-:W-:-:S04]  /*162d0*/  FMUL R5, R5, R16 ;  /* 0x0000001005057220 */ /* 0x000fc80000400000 */
[----:B------:R-:W-:-:S05]  /*162e0*/  FFMA R5, R70, R2, R5 ;  /* 0x0000000246057223 */ /* 0x000fca0000000005 */
[----:B------:R-:W-:-:S04]  /*162f0*/  F2FP.F16.F32.PACK_AB R5, RZ, R5 ;  /* 0x00000005ff05723e */ /* 0x000fc800000000ff */
[----:B------:R-:W-:Y:S01]  /*16300*/  PRMT R56, R5, 0x7610, R56 ;  /* 0x0000761005387816 */ /* 0x000fe20000000038 */
[----:B------:R-:W-:-:S05]  /*16310*/  @P6 IMAD.MOV.U32 R5, RZ, RZ, R11 ;  /* 0x000000ffff056224 */ /* 0x000fca00078e000b */
[----:B------:R0:W-:Y:S01]  /*16320*/  @P6 STG.E.U16 desc[UR46][R4.64+0x1b0], R56 ;  /* 0x0001b03804006986 */ /* 0x0001e2000c10152e */
[----:B------:R-:W-:Y:S05]  /*16330*/  @!P5 BRA `(.L_x_634) ;  /* 0x000000000004d947 */ /* 0x000fea0003800000 */
[----:B------:R0:W5:Y:S02]  /*16340*/  LDG.E.LTC128B.U16 R3, desc[UR46][R234.64+0x1b2] ;  /* 0x0001b22eea037981 */ /* 0x000164000c1e1520 */
.L_x_634:
[----:B------:R-:W-:Y:S05]  /*16350*/  BSYNC B1 ;  /* 0x0000000000017941 */ /* 0x000fea0003800000 */
.L_x_633:
        /* <DEDUP_REMOVED lines=9> */
.L_x_636:
[----:B------:R-:W-:Y:S05]  /*163f0*/  BSYNC B1 ;  /* 0x0000000000017941 */ /* 0x000fea0003800000 */
.L_x_635:
        /* <DEDUP_REMOVED lines=9> */
.L_x_638:
[----:B------:R-:W-:Y:S05]  /*16490*/  BSYNC B1 ;  /* 0x0000000000017941 */ /* 0x000fea0003800000 */
.L_x_637:
        /* <DEDUP_REMOVED lines=9> */
.L_x_640:
[----:B------:R-:W-:Y:S05]  /*16530*/  BSYNC B1 ;  /* 0x0000000000017941 */ /* 0x000fea0003800000 */
.L_x_639:
[----:B-----5:R-:W-:Y:S01]  /*16540*/  HADD2.F32 R5, -RZ, R3.H0_H0 ;  /* 0x20000003ff057230 */ /* 0x020fe20000004100 */
[----:B------:R-:W-:Y:S01]  /*16550*/  ISETP.GT.AND P5, PT, R0, 0xc1, P3 ;  /* 0x000000c10000780c */ /* 0x000fe20001fa4270 */
[----:B0-----:R-:W-:Y:S01]  /*16560*/  @P0 IMAD.MOV.U32 R4, RZ, RZ, R8 ;  /* 0x000000ffff040224 */ /* 0x001fe200078e0008 */
        /* <DEDUP_REMOVED lines=9> */
.L_x_642:
[----:B------:R-:W-:Y:S05]  /*16600*/  BSYNC B1 ;  /* 0x0000000000017941 */ /* 0x000fea0003800000 */
.L_x_641:
[----:B0----5:R-:W-:Y:S01]  /*16610*/  HADD2.F32 R5, -RZ, R3.H0_H0 ;  /* 0x20000003ff057230 */ /* 0x021fe20000004100 */
[----:B------:R-:W-:Y:S01]  /*16620*/  ISETP.GT.AND P0, PT, R0, 0xc8, P4 ;  /* 0x000000c80000780c */ /* 0x000fe20002704270 */
[----:B------:R-:W-:Y:S03]  /*16630*/  BSSY B1, `(.L_x_643) ;  /* 0x000000a000017945 */ /* 0x000fe60003800000 */
[----:B------:R-:W-:Y:S01]  /*16640*/  FMUL R4, R5, R16 ;  /* 0x0000001005047220 */ /* 0x000fe20000400000 */
[----:B------:R-:W-:-:S03]  /*16650*/  @P5 IMAD.MOV.U32 R5, RZ, RZ, R9 ;  /* 0x000000ffff055224 */ /* 0x000fc600078e0009 */
[----:B------:R-:W-:-:S05]  /*16660*/  FFMA R4, R43, R2, R4 ;  /* 0x000000022b047223 */ /* 0x000fca0000000004 */
[----:B------:R-:W-:-:S04]  /*16670*/  F2FP.F16.F32.PACK_AB R4, RZ, R4 ;  /* 0x00000004ff04723e */ /* 0x000fc800000000ff */
[----:B------:R-:W-:Y:S01]  /*16680*/  PRMT R10, R4, 0x7610, R10 ;  /* 0x00007610040a7816 */ /* 0x000fe2000000000a */
[----:B------:R-:W-:-:S05]  /*16690*/  @P5 IMAD.MOV.U32 R4, RZ, RZ, R8 ;  /* 0x000000ffff045224 */ /* 0x000fca00078e0008 */
[----:B------:R0:W-:Y:S01]  /*166a0*/  @P5 STG.E.U16 desc[UR46][R4.64+0x182], R10 ;  /* 0x0001820a04005986 */ /* 0x0001e2000c10152e */
[----:B------:R-:W-:Y:S05]  /*166b0*/  @!P0 BRA `(.L_x_644) ;  /* 0x0000000000048947 */ /* 0x000fea0003800000 */
[----:B------:R0:W5:Y:S02]  /*166c0*/  LDG.E.LTC128B.U16 R3, desc[UR46][R22.64+0x190] ;  /* 0x0001902e16037981 */ /* 0x000164000c1e1520 */
.L_x_644:
[----:B------:R-:W-:Y:S05]  /*166d0*/  BSYNC B1 ;  /* 0x0000000000017941 */ /* 0x000fea0003800000 */
.L_x_643:
        /* <DEDUP_REMOVED lines=9> */
.L_x_646:
[----:B------:R-:W-:Y:S05]  /*16770*/  BSYNC B1 ;  /* 0x0000000000017941 */ /* 0x000fea0003800000 */
.L_x_645:
        /* <DEDUP_REMOVED lines=9> */
.L_x_648:
[----:B------:R-:W-:Y:S05]  /*16810*/  BSYNC B1 ;  /* 0x0000000000017941 */ /* 0x000fea0003800000 */
.L_x_647:
        /* <DEDUP_REMOVED lines=12> */
.L_x_650:
[----:B------:R-:W-:Y:S05]  /*168e0*/  BSYNC B1 ;  /* 0x0000000000017941 */ /* 0x000fea0003800000 */
.L_x_649:
        /* <DEDUP_REMOVED lines=12> */
.L_x_652:
[----:B------:R-:W-:Y:S05]  /*169b0*/  BSYNC B1 ;  /* 0x0000000000017941 */ /* 0x000fea0003800000 */
.L_x_651:
        /* <DEDUP_REMOVED lines=9> */
.L_x_654:
[----:B------:R-:W-:Y:S05]  /*16a50*/  BSYNC B1 ;  /* 0x0000000000017941 */ /* 0x000fea0003800000 */
.L_x_653:
        /* <DEDUP_REMOVED lines=9> */
.L_x_656:
[----:B------:R-:W-:Y:S05]  /*16af0*/  BSYNC B1 ;  /* 0x0000000000017941 */ /* 0x000fea0003800000 */
.L_x_655:
        /* <DEDUP_REMOVED lines=12> */
.L_x_658:
[----:B------:R-:W-:Y:S05]  /*16bc0*/  BSYNC B1 ;  /* 0x0000000000017941 */ /* 0x000fea0003800000 */
.L_x_657:
        /* <DEDUP_REMOVED lines=12> */
.L_x_660:
[----:B------:R-:W-:Y:S05]  /*16c90*/  BSYNC B1 ;  /* 0x0000000000017941 */ /* 0x000fea0003800000 */
.L_x_659:
        /* <DEDUP_REMOVED lines=9> */
.L_x_662:
[----:B------:R-:W-:Y:S05]  /*16d30*/  BSYNC B1 ;  /* 0x0000000000017941 */ /* 0x000fea0003800000 */
.L_x_661:
        /* <DEDUP_REMOVED lines=9> */
.L_x_664:
[----:B------:R-:W-:Y:S05]  /*16dd0*/  BSYNC B1 ;  /* 0x0000000000017941 */ /* 0x000fea0003800000 */
.L_x_663:
        /* <DEDUP_REMOVED lines=12> */
.L_x_666:
[----:B------:R-:W-:Y:S05]  /*16ea0*/  BSYNC B1 ;  /* 0x0000000000017941 */ /* 0x000fea0003800000 */
.L_x_665:
        /* <DEDUP_REMOVED lines=9> */
.L_x_668:
[----:B------:R-:W-:Y:S05]  /*16f40*/  BSYNC B1 ;  /* 0x0000000000017941 */ /* 0x000fea0003800000 */
.L_x_667:
        /* <DEDUP_REMOVED lines=9> */
.L_x_670:
[----:B------:R-:W-:Y:S05]  /*16fe0*/  BSYNC B1 ;  /* 0x0000000000017941 */ /* 0x000fea0003800000 */
.L_x_669:
        /* <DEDUP_REMOVED lines=9> */
.L_x_672:
[----:B------:R-:W-:Y:S05]  /*17080*/  BSYNC B1 ;  /* 0x0000000000017941 */ /* 0x000fea0003800000 */
.L_x_671:
        /* <DEDUP_REMOVED lines=12> */
.L_x_674:
[----:B------:R-:W-:Y:S05]  /*17150*/  BSYNC B1 ;  /* 0x0000000000017941 */ /* 0x000fea0003800000 */
.L_x_673:
        /* <DEDUP_REMOVED lines=12> */
.L_x_676:
[----:B------:R-:W-:Y:S05]  /*17220*/  BSYNC B1 ;  /* 0x0000000000017941 */ /* 0x000fea0003800000 */
.L_x_675:
        /* <DEDUP_REMOVED lines=9> */
.L_x_678:
[----:B------:R-:W-:Y:S05]  /*172c0*/  BSYNC B1 ;  /* 0x0000000000017941 */ /* 0x000fea0003800000 */
.L_x_677:
        /* <DEDUP_REMOVED lines=9> */
.L_x_680:
[----:B------:R-:W-:Y:S05]  /*17360*/  BSYNC B1 ;  /* 0x0000000000017941 */ /* 0x000fea0003800000 */
.L_x_679:
        /* <DEDUP_REMOVED lines=12> */
.L_x_682:
[----:B------:R-:W-:Y:S05]  /*17430*/  BSYNC B1 ;  /* 0x0000000000017941 */ /* 0x000fea0003800000 */
.L_x_681:
        /* <DEDUP_REMOVED lines=12> */
.L_x_684:
[----:B------:R-:W-:Y:S05]  /*17500*/  BSYNC B1 ;  /* 0x0000000000017941 */ /* 0x000fea0003800000 */
.L_x_683:
        /* <DEDUP_REMOVED lines=9> */
.L_x_686:
[----:B------:R-:W-:Y:S05]  /*175a0*/  BSYNC B1 ;  /* 0x0000000000017941 */ /* 0x000fea0003800000 */
.L_x_685:
        /* <DEDUP_REMOVED lines=9> */
.L_x_688:
[----:B------:R-:W-:Y:S05]  /*17640*/  BSYNC B1 ;  /* 0x0000000000017941 */ /* 0x000fea0003800000 */
.L_x_687:
        /* <DEDUP_REMOVED lines=12> */
.L_x_690:
[----:B------:R-:W-:Y:S05]  /*17710*/  BSYNC B1 ;  /* 0x0000000000017941 */ /* 0x000fea0003800000 */
.L_x_689:
        /* <DEDUP_REMOVED lines=12> */
.L_x_692:
[----:B------:R-:W-:Y:S05]  /*177e0*/  BSYNC B1 ;  /* 0x0000000000017941 */ /* 0x000fea0003800000 */
.L_x_691:
        /* <DEDUP_REMOVED lines=9> */
.L_x_694:
[----:B------:R-:W-:Y:S05]  /*17880*/  BSYNC B1 ;  /* 0x0000000000017941 */ /* 0x000fea0003800000 */
.L_x_693:
        /* <DEDUP_REMOVED lines=9> */
.L_x_696:
[----:B------:R-:W-:Y:S05]  /*17920*/  BSYNC B1 ;  /* 0x0000000000017941 */ /* 0x000fea0003800000 */
.L_x_695:
        /* <DEDUP_REMOVED lines=12> */
.L_x_698:
[----:B------:R-:W-:Y:S05]  /*179f0*/  BSYNC B1 ;  /* 0x0000000000017941 */ /* 0x000fea0003800000 */
.L_x_697:
[----:B------:R-:W-:Y:S05]  /*17a00*/  @!P1 BRA `(.L_x_699) ;  /* 0x0000006400889947 */ /* 0x000fea0003800000 */
[----:B-----5:R-:W-:-:S05]  /*17a10*/  HADD2.F32 R3, -RZ, R3.H0_H0 ;  /* 0x20000003ff037230 */ /* 0x020fca0000004100 */
[----:B------:R-:W-:-:S04]  /*17a20*/  FMUL R0, R3, R16 ;  /* 0x0000001003007220 */ /* 0x000fc80000400000 */
[----:B------:R-:W-:-:S05]  /*17a30*/  FFMA R0, R39, R2, R0 ;  /* 0x0000000227007223 */ /* 0x000fca0000000000 */
[----:B------:R-:W-:-:S05]  /*17a40*/  F2FP.F16.F32.PACK_AB R0, RZ, R0 ;  /* 0x00000000ff00723e */ /* 0x000fca00000000ff */
[----:B------:R0:W-:Y:S01]  /*17a50*/  STG.E.U16 desc[UR46][R6.64+0x1b2], R0 ;  /* 0x0001b20006007986 */ /* 0x0001e2000c10152e */
[----:B------:R-:W-:Y:S05]  /*17a60*/  BRA `(.L_x_699) ;  /* 0x0000006400707947 */ /* 0x000fea0003800000 */
.L_x_34:
[----:B------:R-:W2:Y:S01]  /*17a70*/  LDL.LU R4, [R1+0x1c4] ;  /* 0x0001c40001047983 */ /* 0x000ea20000300800 */
[----:B------:R-:W-:-:S03]  /*17a80*/  ULDC.64 UR4, c[0x0][0x5c0] ;  /* 0x0001700000047ab9 */ /* 0x000fc60000000a00 */
[----:B------:R-:W3:Y:S01]  /*17a90*/  LDL.LU R5, [R1+0x1c0] ;  /* 0x0001c00001057983 */ /* 0x000ee20000300800 */
[----:B------:R-:W-:-:S03]  /*17aa0*/  LEA R12, P1, R8, UR4, 0x1 ;  /* 0x00000004080c7c11 */ /* 0x000fc6000f8208ff */
[----:B------:R-:W4:Y:S04]  /*17ab0*/  LDL.LU R7, [R1+0x1c8] ;  /* 0x0001c80001077983 */ /* 0x000f280000300800 */
[----:B------:R-:W5:Y:S01]  /*17ac0*/  LDL.LU R6, [R1+0x1cc] ;  /* 0x0001cc0001067983 */ /* 0x000f620000300800 */
[----:B------:R-:W-:Y:S02]  /*17ad0*/  LEA.HI.X R13, R8, UR5, R21, 0x1, P1 ;  /* 0x00000005080d7c11 */ /* 0x000fe400088f0c15 */
[----:B------:R-:W-:Y:S01]  /*17ae0*/  ISETP.GT.AND P1, PT, R0, 0x1, P0 ;  /* 0x000000010000780c */ /* 0x000fe20000724270 */
[----:B------:R-:W5:Y:S04]  /*17af0*/  LDL.LU R235, [R1+0x1dc] ;  /* 0x0001dc0001eb7983 */ /* 0x000f680000300800 */
        /* <DEDUP_REMOVED lines=8> */
[----:B------:R-:W5:Y:S01]  /*17b80*/  LDL.LU R21, [R1+0x1d8] ;  /* 0x0001d80001157983 */ /* 0x000f620000300800 */
[-C--:B--2---:R-:W-:Y:S01]  /*17b90*/  FMUL R4, R4, R2.reuse ;  /* 0x0000000204047220 */ /* 0x084fe20000400000 */
[----:B---3--:R-:W-:-:S04]  /*17ba0*/  FMUL R5, R5, R2 ;  /* 0x0000000205057220 */ /* 0x008fc80000400000 */
[----:B------:R-:W-:Y:S02]  /*17bb0*/  F2FP.F16.F32.PACK_AB R4, RZ, R4 ;  /* 0x00000004ff04723e */ /* 0x000fe400000000ff */
[----:B------:R-:W-:Y:S01]  /*17bc0*/  ISETP.GT.AND P5, PT, R3, 0x8, PT ;  /* 0x000000080300780c */ /* 0x000fe20003fa4270 */
[----:B------:R-:W-:Y:S01]  /*17bd0*/  USHF.L.U32 UR11, UR8, 0x4, URZ ;  /* 0x00000004080b7899 */ /* 0x000fe2000800063f */
[----:B------:R-:W-:Y:S01]  /*17be0*/  F2FP.F16.F32.PACK_AB R5, RZ, R5 ;  /* 0x00000005ff05723e */ /* 0x000fe200000000ff */
[----:B------:R0:W-:Y:S01]  /*17bf0*/  @P1 STG.E.U16 desc[UR46][R12.64+0x2], R4 ;  /* 0x000002040c001986 */ /* 0x0001e2000c10152e */
[-C--:B----4-:R-:W-:Y:S01]  /*17c00*/  FMUL R8, R7, R2.reuse ;  /* 0x0000000207087220 */ /* 0x090fe20000400000 */
[----:B-----5:R-:W-:Y:S02]  /*17c10*/  FMUL R9, R6, R2 ;  /* 0x0000000206097220 */ /* 0x020fe40000400000 */
[----:B------:R1:W-:Y:S04]  /*17c20*/  @P2 STG.E.U16 desc[UR46][R12.64], R5 ;  /* 0x000000050c002986 */ /* 0x0003e8000c10152e */
[----:B0-----:R-:W2:Y:S01]  /*17c30*/  LDL.LU R4, [R1+0x1d4] ;  /* 0x0001d40001047983 */ /* 0x001ea20000300800 */
[----:B------:R-:W-:Y:S01]  /*17c40*/  ISETP.GT.AND P1, PT, R0, RZ, P5 ;  /* 0x000000ff0000720c */ /* 0x000fe20002f24270 */
[----:B------:R-:W-:Y:S01]  /*17c50*/  USHF.L.U64.HI UR5, UR8, 0x4, UR9 ;  /* 0x0000000408057899 */ /* 0x000fe20008010209 */
[----:B------:R-:W-:Y:S01]  /*17c60*/  F2FP.F16.F32.PACK_AB R8, RZ, R8 ;  /* 0x00000008ff08723e */ /* 0x000fe200000000ff */
[----:B-1----:R-:W3:Y:S01]  /*17c70*/  LDL.LU R5, [R1+0x1d0] ;  /* 0x0001d00001057983 */ /* 0x002ee20000300800 */
[----:B------:R-:W-:-:S02]  /*17c80*/  IADD3 R6, P2, R12, UR11, RZ ;  /* 0x0000000b0c067c10 */ /* 0x000fc4000ff5e0ff */
[----:B------:R-:W-:Y:S02]  /*17c90*/  F2FP.F16.F32.PACK_AB R9, RZ, R9 ;  /* 0x00000009ff09723e */ /* 0x000fe400000000ff */
[----:B------:R-:W-:-:S05]  /*17ca0*/  IADD3.X R7, R13, UR5, RZ, P2, !PT ;  /* 0x000000050d077c10 */ /* 0x000fca00097fe4ff */
[----:B------:R0:W-:Y:S01]  /*17cb0*/  @P1 STG.E.U16 desc[UR46][R6.64], R8 ;  /* 0x0000000806001986 */ /* 0x0001e2000c10152e */
[C---:B------:R-:W-:Y:S02]  /*17cc0*/  ISETP.GT.AND P1, PT, R0.reuse, 0x1, P5 ;  /* 0x000000010000780c */ /* 0x040fe40002f24270 */
[C---:B------:R-:W-:Y:S02]  /*17cd0*/  ISETP.GT.AND P3, PT, R0.reuse, 0x8, P0 ;  /* 0x000000080000780c */ /* 0x040fe40000764270 */
[----:B------:R-:W-:Y:S01]  /*17ce0*/  ISETP.GT.AND P4, PT, R0, 0x9, P0 ;  /* 0x000000090000780c */ /* 0x000fe20000784270 */
[----:B0-----:R-:W-:-:S08]  /*17cf0*/  FMUL R8, R235, R2 ;  /* 0x00000002eb087220 */ /* 0x001fd00000400000 */
[----:B------:R0:W-:Y:S01]  /*17d00*/  @P1 STG.E.U16 desc[UR46][R6.64+0x2], R9 ;  /* 0x0000020906001986 */ /* 0x0001e2000c10152e */
[C---:B------:R-:W-:Y:S02]  /*17d10*/  ISETP.GT.AND P1, PT, R0.reuse, 0x8, P5 ;  /* 0x000000080000780c */ /* 0x040fe40002f24270 */
[----:B------:R-:W-:Y:S01]  /*17d20*/  ISETP.GT.AND P2, PT, R0, 0x9, P5 ;  /* 0x000000090000780c */ /* 0x000fe20002f44270 */
[-C--:B0-----:R-:W-:Y:S01]  /*17d30*/  FMUL R9, R21, R2.reuse ;  /* 0x0000000215097220 */ /* 0x081fe20000400000 */
[-C--:B--2---:R-:W-:Y:S01]  /*17d40*/  FMUL R4, R4, R2.reuse ;  /* 0x0000000204047220 */ /* 0x084fe20000400000 */
[----:B---3--:R-:W-:-:S04]  /*17d50*/  FMUL R5, R5, R2 ;  /* 0x0000000205057220 */ /* 0x008fc80000400000 */
[----:B------:R-:W-:Y:S02]  /*17d60*/  F2FP.F16.F32.PACK_AB R4, RZ, R4 ;  /* 0x00000004ff04723e */ /* 0x000fe400000000ff */
[----:B------:R-:W-:Y:S02]  /*17d70*/  F2FP.F16.F32.PACK_AB R5, RZ, R5 ;  /* 0x00000005ff05723e */ /* 0x000fe400000000ff */
[----:B------:R-:W-:Y:S02]  /*17d80*/  PRMT R10, R4, 0x7610, R10 ;  /* 0x00007610040a7816 */ /* 0x000fe4000000000a */
[----:B------:R-:W-:Y:S02]  /*17d90*/  PRMT R11, R5, 0x7610, R11 ;  /* 0x00007610050b7816 */ /* 0x000fe4000000000b */
[----:B------:R-:W-:Y:S02]  /*17da0*/  F2FP.F16.F32.PACK_AB R5, RZ, R9 ;  /* 0x00000009ff05723e */ /* 0x000fe400000000ff */
[----:B------:R-:W-:Y:S01]  /*17db0*/  F2FP.F16.F32.PACK_AB R4, RZ, R8 ;  /* 0x00000008ff04723e */ /* 0x000fe200000000ff */
[----:B------:R0:W-:Y:S01]  /*17dc0*/  @P3 STG.E.U16 desc[UR46][R12.64+0x10], R11 ;  /* 0x0000100b0c003986 */ /* 0x0001e2000c10152e */
[----:B------:R-:W-:Y:S01]  /*17dd0*/  PRMT R9, R5, 0x7610, R9 ;  /* 0x0000761005097816 */ /* 0x000fe20000000009 */
[-C--:B------:R-:W-:Y:S01]  /*17de0*/  FMUL R5, R234, R2.reuse ;  /* 0x00000002ea057220 */ /* 0x080fe20000400000 */
[----:B------:R-:W-:Y:S01]  /*17df0*/  PRMT R8, R4, 0x7610, R8 ;  /* 0x0000761004087816 */ /* 0x000fe20000000008 */
[----:B------:R1:W-:Y:S01]  /*17e00*/  @P4 STG.E.U16 desc[UR46][R12.64+0x12], R10 ;  /* 0x0000120a0c004986 */ /* 0x0003e2000c10152e */
[----:B------:R-:W-:Y:S01]  /*17e10*/  FMUL R4, R233, R2 ;  /* 0x00000002e9047220 */ /* 0x000fe20000400000 */
[----:B------:R-:W-:-:S02]  /*17e20*/  ISETP.GT.AND P3, PT, R0, 0x10, P0 ;  /* 0x000000100000780c */ /* 0x000fc40000764270 */
[----:B------:R-:W-:Y:S02]  /*17e30*/  ISETP.GT.AND P4, PT, R0, 0x11, P0 ;  /* 0x000000110000780c */ /* 0x000fe40000784270 */
[----:B------:R-:W-:Y:S02]  /*17e40*/  F2FP.F16.F32.PACK_AB R5, RZ, R5 ;  /* 0x00000005ff05723e */ /* 0x000fe400000000ff */
[----:B------:R-:W-:Y:S02]  /*17e50*/  F2FP.F16.F32.PACK_AB R4, RZ, R4 ;  /* 0x00000004ff04723e */ /* 0x000fe400000000ff */
[----:B0-----:R-:W-:Y:S01]  /*17e60*/  PRMT R11, R5, 0x7610, R11 ;  /* 0x00007610050b7816 */ /* 0x001fe2000000000b */
[----:B------:R0:W-:Y:S01]  /*17e70*/  @P1 STG.E.U16 desc[UR46][R6.64+0x10], R9 ;  /* 0x0000100906001986 */ /* 0x0001e2000c10152e */
[----:B-1----:R-:W-:Y:S02]  /*17e80*/  PRMT R10, R4, 0x7610, R10 ;  /* 0x00007610040a7816 */ /* 0x002fe4000000000a */
[C---:B------:R-:W-:Y:S01]  /*17e90*/  ISETP.GT.AND P1, PT, R0.reuse, 0x10, P5 ;  /* 0x000000100000780c */ /* 0x040fe20002f24270 */
[----:B------:R1:W-:Y:S01]  /*17ea0*/  @P2 STG.E.U16 desc[UR46][R6.64+0x12], R8 ;  /* 0x0000120806002986 */ /* 0x0003e2000c10152e */
[----:B------:R-:W-:-:S03]  /*17eb0*/  ISETP.GT.AND P2, PT, R0, 0x11, P5 ;  /* 0x000000110000780c */ /* 0x000fc60002f44270 */
[----:B------:R2:W-:Y:S01]  /*17ec0*/  @P3 STG.E.U16 desc[UR46][R12.64+0x20], R11 ;  /* 0x0000200b0c003986 */ /* 0x0005e2000c10152e */
[----:B------:R-:W-:Y:S01]  /*17ed0*/  ISETP.GT.AND P3, PT, R0, 0x18, P0 ;  /* 0x000000180000780c */ /* 0x000fe20000764270 */
[-C--:B0-----:R-:W-:Y:S02]  /*17ee0*/  FMUL R9, R232, R2.reuse ;  /* 0x00000002e8097220 */ /* 0x081fe40000400000 */
[----:B------:R-:W-:Y:S01]  /*17ef0*/  @P4 STG.E.U16 desc[UR46][R12.64+0x22], R10 ;  /* 0x0000220a0c004986 */ /* 0x000fe2000c10152e */
[-C--:B-1----:R-:W-:Y:S01]  /*17f00*/  FMUL R8, R23, R2.reuse ;  /* 0x0000000217087220 */ /* 0x082fe20000400000 */
[----:B------:R-:W-:Y:S02]  /*17f10*/  ISETP.GT.AND P4, PT, R0, 0x19, P0 ;  /* 0x000000190000780c */ /* 0x000fe40000784270 */
[----:B------:R-:W-:Y:S01]  /*17f20*/  F2FP.F16.F32.PACK_AB R5, RZ, R9 ;  /* 0x00000009ff05723e */ /* 0x000fe200000000ff */
[----:B------:R-:W-:Y:S01]  /*17f30*/  FMUL R9, R22, R2 ;  /* 0x0000000216097220 */ /* 0x000fe20000400000 */
[----:B------:R-:W-:Y:S01]  /*17f40*/  F2FP.F16.F32.PACK_AB R4, RZ, R8 ;  /* 0x00000008ff04723e */ /* 0x000fe200000000ff */
[----:B--2---:R-:W2:Y:S01]  /*17f50*/  LDL.LU R11, [R1+0x194] ;  /* 0x00019400010b7983 */ /* 0x004ea20000300800 */
[----:B------:R-:W-:-:S03]  /*17f60*/  FMUL R8, R19, R2 ;  /* 0x0000000213087220 */ /* 0x000fc60000400000 */
[----:B------:R-:W3:Y:S01]  /*17f70*/  LDL.LU R21, [R1+0x198] ;  /* 0x0001980001157983 */ /* 0x000ee20000300800 */
[----:B------:R-:W-:-:S03]  /*17f80*/  F2FP.F16.F32.PACK_AB R9, RZ, R9 ;  /* 0x00000009ff09723e */ /* 0x000fc600000000ff */
[----:B------:R-:W4:Y:S01]  /*17f90*/  LDL.LU R235, [R1+0x19c] ;  /* 0x00019c0001eb7983 */ /* 0x000f220000300800 */
[----:B------:R-:W-:-:S03]  /*17fa0*/  F2FP.F16.F32.PACK_AB R8, RZ, R8 ;  /* 0x00000008ff08723e */ /* 0x000fc600000000ff */
[----:B------:R-:W5:Y:S04]  /*17fb0*/  LDL.LU R234, [R1+0x1a0] ;  /* 0x0001a00001ea7983 */ /* 0x000f680000300800 */
[----:B------:R-:W5:Y:S04]  /*17fc0*/  LDL.LU R233, [R1+0x1a4] ;  /* 0x0001a40001e97983 */ /* 0x000f680000300800 */
[----:B------:R-:W5:Y:S04]  /*17fd0*/  LDL.LU R232, [R1+0x1a8] ;  /* 0x0001a80001e87983 */ /* 0x000f680000300800 */
[----:B------:R-:W5:Y:S04]  /*17fe0*/  LDL.LU R23, [R1+0x1ac] ;  /* 0x0001ac0001177983 */ /* 0x000f680000300800 */
[----:B------:R0:W-:Y:S04]  /*17ff0*/  @P1 STG.E.U16 desc[UR46][R6.64+0x20], R5 ;  /* 0x0000200506001986 */ /* 0x0001e8000c10152e */
[----:B------:R-:W5:Y:S04]  /*18000*/  LDL.LU R22, [R1+0x1b0] ;  /* 0x0001b00001167983 */ /* 0x000f680000300800 */
[----:B------:R1:W-:Y:S01]  /*18010*/  @P2 STG.E.U16 desc[UR46][R6.64+0x22], R4 ;  /* 0x0000220406002986 */ /* 0x0003e2000c10152e */
[----:B0-----:R-:W-:-:S03]  /*18020*/  FMUL R5, R18, R2 ;  /* 0x0000000212057220 */ /* 0x001fc60000400000 */
[----:B------:R-:W3:Y:S04]  /*18030*/  LDL.LU R19, [R1+0x1b4] ;  /* 0x0001b40001137983 */ /* 0x000ee80000300800 */
[----:B------:R-:W5:Y:S01]  /*18040*/  LDL.LU R18, [R1+0x1b8] ;  /* 0x0001b80001127983 */ /* 0x000f620000300800 */
[----:B-1----:R-:W-:-:S03]  /*18050*/  FMUL R4, R14, R2 ;  /* 0x000000020e047220 */ /* 0x002fc60000400000 */
[----:B------:R0:W-:Y:S04]  /*18060*/  @P3 STG.E.U16 desc[UR46][R12.64+0x30], R9 ;  /* 0x000030090c003986 */ /* 0x0001e8000c10152e */
[----:B------:R-:W2:Y:S04]  /*18070*/  LDL.LU R14, [R1+0x1bc] ;  /* 0x0001bc00010e7983 */ /* 0x000ea80000300800 */
[----:B------:R1:W-:Y:S04]  /*18080*/  @P4 STG.E.U16 desc[UR46][R12.64+0x32], R8 ;  /* 0x000032080c004986 */ /* 0x0003e8000c10152e */
[----:B0-----:R-:W4:Y:S04]  /*18090*/  LDL.LU R9, [R1+0x188] ;  /* 0x0001880001097983 */ /* 0x001f280000300800 */
[----:B-1----:R-:W3:Y:S01]  /*180a0*/  LDL.LU R8, [R1+0x180] ;  /* 0x0001800001087983 */ /* 0x002ee20000300800 */
[----:B------:R-:W-:-:S02]  /*180b0*/  ISETP.GT.AND P1, PT, R0, 0x18, P5 ;  /* 0x000000180000780c */ /* 0x000fc40002f24270 */
[----:B------:R-:W-:Y:S02]  /*180c0*/  ISETP.GT.AND P2, PT, R0, 0x19, P5 ;  /* 0x000000190000780c */ /* 0x000fe40002f44270 */
[----:B------:R-:W-:Y:S02]  /*180d0*/  F2FP.F16.F32.PACK_AB R5, RZ, R5 ;  /* 0x00000005ff05723e */ /* 0x000fe400000000ff */
[----:B------:R-:W-:-:S07]  /*180e0*/  F2FP.F16.F32.PACK_AB R4, RZ, R4 ;  /* 0x00000004ff04723e */ /* 0x000fce00000000ff */
[----:B------:R-:W-:Y:S01]  /*180f0*/  @P1 STG.E.U16 desc[UR46][R6.64+0x30], R5 ;  /* 0x0000300506001986 */ /* 0x000fe2000c10152e */
[----:B------:R-:W-:-:S03]  /*18100*/  ISETP.GT.AND P1, PT, R3, 0x80, PT ;  /* 0x000000800300780c */ /* 0x000fc60003f24270 */
[----:B------:R0:W-:Y:S01]  /*18110*/  @P2 STG.E.U16 desc[UR46][R6.64+0x32], R4 ;  /* 0x0000320406002986 */ /* 0x0001e2000c10152e */
[----:B------:R-:W-:Y:S01]  /*18120*/  ISETP.GT.AND P2, PT, R0, RZ, P1 ;  /* 0x000000ff0000720c */ /* 0x000fe20000f44270 */
[----:B------:R-:W-:Y:S01]  /*18130*/  UIMAD UR4, UR9, 0xf0, URZ ;  /* 0x000000f0090478a4 */ /* 0x000fe2000f8e023f */
[----:B0-----:R-:W-:-:S04]  /*18140*/  IMAD.U32 R4, RZ, RZ, UR8 ;  /* 0x00000008ff047e24 */ /* 0x001fc8000f8e00ff */
[----:B------:R-:W-:-:S04]  /*18150*/  IMAD.WIDE.U32 R4, R4, 0xf0, R6 ;  /* 0x000000f004047825 */ /* 0x000fc800078e0006 */
[----:B------:R-:W-:Y:S02]  /*18160*/  VIADD R5, R5, UR4 ;  /* 0x0000000405057c36 */ /* 0x000fe40008000000 */
[----:B---3--:R-:W-:-:S05]  /*18170*/  FMUL R8, R8, R2 ;  /* 0x0000000208087220 */ /* 0x008fca0000400000 */
[----:B------:R-:W-:-:S05]  /*18180*/  F2FP.F16.F32.PACK_AB R8, RZ, R8 ;  /* 0x00000008ff08723e */ /* 0x000fca00000000ff */
[----:B------:R0:W-:Y:S04]  /*18190*/  @P2 STG.E.U16 desc[UR46][R4.64], R8 ;  /* 0x0000000804002986 */ /* 0x0001e8000c10152e */
[----:B0-----:R-:W3:Y:S01]  /*181a0*/  LDL.LU R8, [R1+0x184] ;  /* 0x0001840001087983 */ /* 0x001ee20000300800 */
[----:B------:R-:W-:Y:S02]  /*181b0*/  ISETP.GT.AND P2, PT, R0, 0x1, P1 ;  /* 0x000000010000780c */ /* 0x000fe40000f44270 */
[----:B------:R-:W-:Y:S01]  /*181c0*/  ISETP.GT.AND P4, PT, R3, 0x88, PT ;  /* 0x000000880300780c */ /* 0x000fe20003f84270 */
[----:B----4-:R-:W-:-:S05]  /*181d0*/  FMUL R9, R9, R2 ;  /* 0x0000000209097220 */ /* 0x010fca0000400000 */
[----:B------:R-:W-:-:S04]  /*181e0*/  F2FP.F16.F32.PACK_AB R9, RZ, R9 ;  /* 0x00000009ff09723e */ /* 0x000fc800000000ff */
[----:B------:R-:W-:Y:S01]  /*181f0*/  PRMT R10, R9, 0x7610, R10 ;  /* 0x00007610090a7816 */ /* 0x000fe2000000000a */
[----:B---3--:R-:W-:-:S05]  /*18200*/  FMUL R8, R8, R2 ;  /* 0x0000000208087220 */ /* 0x008fca0000400000 */
[----:B------:R-:W-:-:S05]  /*18210*/  F2FP.F16.F32.PACK_AB R8, RZ, R8 ;  /* 0x00000008ff08723e */ /* 0x000fca00000000ff */
[----:B------:R0:W-:Y:S01]  /*18220*/  @P2 STG.E.U16 desc[UR46][R4.64+0x2], R8 ;  /* 0x0000020804002986 */ /* 0x0001e2000c10152e */
[----:B------:R-:W-:Y:S02]  /*18230*/  ISETP.GT.AND P2, PT, R0, RZ, P4 ;  /* 0x000000ff0000720c */ /* 0x000fe40002744270 */
[----:B0-----:R-:W-:-:S04]  /*18240*/  IADD3 R8, P3, R4, UR11, RZ ;  /* 0x0000000b04087c10 */ /* 0x001fc8000ff7e0ff */
[----:B------:R-:W-:-:S07]  /*18250*/  IADD3.X R9, R5, UR5, RZ, P3, !PT ;  /* 0x0000000505097c10 */ /* 0x000fce0009ffe4ff */
[----:B------:R0:W-:Y:S04]  /*18260*/  @P2 STG.E.U16 desc[UR46][R8.64], R10 ;  /* 0x0000000a08002986 */ /* 0x0001e8000c10152e */
[----:B0-----:R-:W3:Y:S01]  /*18270*/  LDL.LU R10, [R1+0x18c] ;  /* 0x00018c00010a7983 */ /* 0x001ee20000300800 */
[----:B------:R-:W-:Y:S01]  /*18280*/  ISETP.GT.AND P2, PT, R0, 0x1, P4 ;  /* 0x000000010000780c */ /* 0x000fe20002744270 */
[----:B---3--:R-:W-:-:S05]  /*18290*/  FMUL R10, R10, R2 ;  /* 0x000000020a0a7220 */ /* 0x008fca0000400000 */
[----:B------:R-:W-:-:S07]  /*182a0*/  F2FP.F16.F32.PACK_AB R10, RZ, R10 ;  /* 0x0000000aff0a723e */ /* 0x000fce00000000ff */
[----:B------:R0:W-:Y:S04]  /*182b0*/  @P2 STG.E.U16 desc[UR46][R8.64+0x2], R10 ;  /* 0x0000020a08002986 */ /* 0x0001e8000c10152e */
[----:B0-----:R-:W3:Y:S01]  /*182c0*/  LDL.LU R10, [R1+0x190] ;  /* 0x00019000010a7983 */ /* 0x001ee20000300800 */
[----:B------:R-:W-:Y:S01]  /*182d0*/  ISETP.GT.AND P2, PT, R0, 0x8, P1 ;  /* 0x000000080000780c */ /* 0x000fe20000f44270 */
[-C--:B--2---:R-:W-:Y:S01]  /*182e0*/  FMUL R14, R14, R2.reuse ;  /* 0x000000020e0e7220 */ /* 0x084fe20000400000 */
[C---:B------:R-:W-:Y:S02]  /*182f0*/  ISETP.GT.AND P3, PT, R0.reuse, 0x18, P4 ;  /* 0x000000180000780c */ /* 0x040fe40002764270 */
[----:B------:R-:W-:Y:S01]  /*18300*/  ISETP.GT.AND P6, PT, R0, 0x19, P4 ;  /* 0x000000190000780c */ /* 0x000fe200027c4270 */
[----:B------:R-:W-:Y:S01]  /*18310*/  USHF.L.U32 UR13, UR8, 0x8, URZ ;  /* 0x00000008080d7899 */ /* 0x000fe2000800063f */
[----:B---3--:R-:W-:-:S05]  /*18320*/  FMUL R10, R10, R2 ;  /* 0x000000020a0a7220 */ /* 0x008fca0000400000 */
[----:B------:R-:W-:-:S05]  /*18330*/  F2FP.F16.F32.PACK_AB R10, RZ, R10 ;  /* 0x0000000aff0a723e */ /* 0x000fca00000000ff */
[----:B------:R0:W-:Y:S02]  /*18340*/  @P2 STG.E.U16 desc[UR46][R4.64+0x10], R10 ;  /* 0x0000100a04002986 */ /* 0x0001e4000c10152e */
[-C--:B0-----:R-:W-:Y:S01]  /*18350*/  FMUL R10, R11, R2.reuse ;  /* 0x000000020b0a7220 */ /* 0x081fe20000400000 */
[----:B------:R-:W-:Y:S02]  /*18360*/  FMUL R11, R19, R2 ;  /* 0x00000002130b7220 */ /* 0x000fe40000400000 */
[----:B------:R-:W2:Y:S01]  /*18370*/  LDL.LU R19, [R1+0x140] ;  /* 0x0001400001137983 */ /* 0x000ea20000300800 */
[----:B------:R-:W-:Y:S02]  /*18380*/  ISETP.GT.AND P2, PT, R0, 0x9, P1 ;  /* 0x000000090000780c */ /* 0x000fe40000f44270 */
[----:B------:R-:W-:-:S11]  /*18390*/  F2FP.F16.F32.PACK_AB R10, RZ, R10 ;  /* 0x0000000aff0a723e */ /* 0x000fd600000000ff */
[----:B------:R0:W-:Y:S01]  /*183a0*/  @P2 STG.E.U16 desc[UR46][R4.64+0x12], R10 ;  /* 0x0000120a04002986 */ /* 0x0001e2000c10152e */
[----:B------:R-:W-:Y:S01]  /*183b0*/  ISETP.GT.AND P2, PT, R0, 0x8, P4 ;  /* 0x000000080000780c */ /* 0x000fe20002744270 */
[----:B0-----:R-:W-:Y:S01]  /*183c0*/  FMUL R10, R21, R2 ;  /* 0x00000002150a7220 */ /* 0x001fe20000400000 */
[----:B------:R-:W-:Y:S01]  /*183d0*/  F2FP.F16.F32.PACK_AB R11, RZ, R11 ;  /* 0x0000000bff0b723e */ /* 0x000fe200000000ff */
[----:B------:R-:W-:Y:S01]  /*183e0*/  USHF.L.U64.HI UR12, UR8, 0x8, UR9 ;  /* 0x00000008080c7899 */ /* 0x000fe20008010209 */
[----:B------:R-:W3:Y:S02]  /*183f0*/  LDL.LU R21, [R1+0x164] ;  /* 0x0001640001157983 */ /* 0x000ee40000300800 */
[----:B------:R-:W-:-:S07]  /*18400*/  F2FP.F16.F32.PACK_AB R10, RZ, R10 ;  /* 0x0000000aff0a723e */ /* 0x000fce00000000ff */
[----:B------:R0:W-:Y:S01]  /*18410*/  @P2 STG.E.U16 desc[UR46][R8.64+0x10], R10 ;  /* 0x0000100a08002986 */ /* 0x0001e2000c10152e */
[----:B------:R-:W-:Y:S01]  /*18420*/  ISETP.GT.AND P2, PT, R0, 0x9, P4 ;  /* 0x000000090000780c */ /* 0x000fe20002744270 */
[----:B0-----:R-:W-:Y:S01]  /*18430*/  FMUL R10, R235, R2 ;  /* 0x00000002eb0a7220 */ /* 0x001fe20000400000 */
[----:B------:R-:W-:Y:S01]  /*18440*/  PRMT R15, R11, 0x7610, R15 ;  /* 0x000076100b0f7816 */ /* 0x000fe2000000000f */
[----:B------:R-:W4:Y:S03]  /*18450*/  LDL.LU R235, [R1+0x168] ;  /* 0x0001680001eb7983 */ /* 0x000f260000300800 */
[----:B------:R-:W-:-:S07]  /*18460*/  F2FP.F16.F32.PACK_AB R10, RZ, R10 ;  /* 0x0000000aff0a723e */ /* 0x000fce00000000ff */
[----:B------:R5:W-:Y:S01]  /*18470*/  @P2 STG.E.U16 desc[UR46][R8.64+0x12], R10 ;  /* 0x0000120a08002986 */ /* 0x000be2000c10152e */
[----:B------:R-:W-:Y:S01]  /*18480*/  ISETP.GT.AND P2, PT, R0, 0x10, P1 ;  /* 0x000000100000780c */ /* 0x000fe20000f44270 */
[----:B-----5:R-:W-:Y:S01]  /*18490*/  FMUL R10, R234, R2 ;  /* 0x00000002ea0a7220 */ /* 0x020fe20000400000 */
[----:B------:R-:W-:Y:S01]  /*184a0*/  F2FP.F16.F32.PACK_AB R11, RZ, R14 ;  /* 0x0000000eff0b723e */ /* 0x000fe200000000ff */
[----:B------:R-:W5:Y:S03]  /*184b0*/  LDL.LU R234, [R1+0x16c] ;  /* 0x00016c0001ea7983 */ /* 0x000f660000300800 */
[----:B------:R-:W-:-:S07]  /*184c0*/  F2FP.F16.F32.PACK_AB R10, RZ, R10 ;  /* 0x0000000aff0a723e */ /* 0x000fce00000000ff */
[----:B------:R0:W-:Y:S01]  /*184d0*/  @P2 STG.E.U16 desc[UR46][R4.64+0x20], R10 ;  /* 0x0000200a04002986 */ /* 0x0001e2000c10152e */
[----:B------:R-:W-:Y:S01]  /*184e0*/  ISETP.GT.AND P2, PT, R0, 0x11, P1 ;  /* 0x000000110000780c */ /* 0x000fe20000f44270 */
[----:B0-----:R-:W-:Y:S02]  /*184f0*/  FMUL R10, R233, R2 ;  /* 0x00000002e90a7220 */ /* 0x001fe40000400000 */
        /* <DEDUP_REMOVED lines=19> */
[----:B0-----:R-:W-:-:S05]  /*18630*/  FMUL R10, R18, R2 ;  /* 0x00000002120a7220 */ /* 0x001fca0000400000 */
[----:B------:R-:W-:-:S04]  /*18640*/  F2FP.F16.F32.PACK_AB R10, RZ, R10 ;  /* 0x0000000aff0a723e */ /* 0x000fc800000000ff */
[----:B------:R-:W-:Y:S02]  /*18650*/  PRMT R14, R10, 0x7610, R14 ;  /* 0x000076100a0e7816 */ /* 0x000fe4000000000e */
[----:B------:R-:W-:Y:S01]  /*18660*/  PRMT R10, R11, 0x7610, R10 ;  /* 0x000076100b0a7816 */ /* 0x000fe2000000000a */
[----:B------:R0:W-:Y:S01]  /*18670*/  @P2 STG.E.U16 desc[UR46][R4.64+0x32], R15 ;  /* 0x0000320f04002986 */ /* 0x0001e2000c10152e */
[----:B------:R-:W-:-:S03]  /*18680*/  IMAD.U32 R11, RZ, RZ, UR8 ;  /* 0x00000008ff0b7e24 */ /* 0x000fc6000f8e00ff */
[----:B------:R1:W-:Y:S04]  /*18690*/  @P3 STG.E.U16 desc[UR46][R8.64+0x30], R14 ;  /* 0x0000300e08003986 */ /* 0x0003e8000c10152e */
[----:B------:R1:W-:Y:S01]  /*186a0*/  @P6 STG.E.U16 desc[UR46][R8.64+0x32], R10 ;  /* 0x0000320a08006986 */ /* 0x0003e2000c10152e */
[----:B------:R-:W-:Y:S02]  /*186b0*/  IMAD.U32 R18, RZ, RZ, UR5 ;  /* 0x00000005ff127e24 */ /* 0x000fe4000f8e00ff */
[----:B0-----:R-:W-:Y:S02]  /*186c0*/  IMAD.MOV.U32 R15, RZ, RZ, R7 ;  /* 0x000000ffff0f7224 */ /* 0x001fe400078e0007 */
[----:B-1----:R-:W-:Y:S02]  /*186d0*/  IMAD.MOV.U32 R14, RZ, RZ, R6 ;  /* 0x000000ffff0e7224 */ /* 0x002fe400078e0006 */
[----:B------:R-:W-:-:S02]  /*186e0*/  IMAD.U32 R10, RZ, RZ, UR11 ;  /* 0x0000000bff0a7e24 */ /* 0x000fc4000f8e00ff */
[----:B------:R-:W-:-:S03]  /*186f0*/  IMAD.WIDE.U32 R8, R11, 0xf0, R14 ;  /* 0x000000f00b087825 */ /* 0x000fc600078e000e */
[----:B------:R-:W-:Y:S01]  /*18700*/  IADD3 R6, P2, P3, R10, UR13, R4 ;  /* 0x0000000d0a067c10 */ /* 0x000fe2000fb5e004 */
[----:B------:R-:W-:Y:S02]  /*18710*/  IMAD.U32 R11, RZ, RZ, UR5 ;  /* 0x00000005ff0b7e24 */ /* 0x000fe4000f8e00ff */
[----:B------:R-:W-:Y:S01]  /*18720*/  VIADD R9, R9, UR4 ;  /* 0x0000000409097c36 */ /* 0x000fe20008000000 */
[----:B------:R-:W-:Y:S02]  /*18730*/  IADD3.X R7, R18, UR12, R5, P2, P3 ;  /* 0x0000000c12077c10 */ /* 0x000fe400097e6405 */
[----:B------:R-:W-:Y:S01]  /*18740*/  IADD3 R10, P2, P3, R10, UR13, R8 ;  /* 0x0000000d0a0a7c10 */ /* 0x000fe2000fb5e008 */
[----:B------:R-:W3:Y:S03]  /*18750*/  LDL.LU R18, [R1+0x144] ;  /* 0x0001440001127983 */ /* 0x000ee60000300800 */
[----:B------:R-:W-:-:S02]  /*18760*/  IADD3.X R11, R11, UR12, R9, P2, P3 ;  /* 0x0000000c0b0b7c10 */ /* 0x000fc400097e6409 */
[----:B------:R-:W-:-:S04]  /*18770*/  ISETP.GT.AND P3, PT, R3, 0x100, PT ;  /* 0x000001000300780c */ /* 0x000fc80003f64270 */
[----:B------:R-:W-:Y:S02]  /*18780*/  ISETP.GT.AND P2, PT, R0, RZ, P3 ;  /* 0x000000ff0000720c */ /* 0x000fe40001f44270 */
[----:B------:R-:W-:-:S04]  /*18790*/  IADD3 R4, P6, R4, UR13, RZ ;  /* 0x0000000d04047c10 */ /* 0x000fc8000ffde0ff */
[----:B------:R-:W-:Y:S01]  /*187a0*/  IADD3.X R5, R5, UR12, RZ, P6, !PT ;  /* 0x0000000c05057c10 */ /* 0x000fe2000b7fe4ff */
[----:B--2---:R-:W-:-:S05]  /*187b0*/  FMUL R19, R19, R2 ;  /* 0x0000000213137220 */ /* 0x004fca0000400000 */
[----:B------:R-:W-:-:S05]  /*187c0*/  F2FP.F16.F32.PACK_AB R19, RZ, R19 ;  /* 0x00000013ff13723e */ /* 0x000fca00000000ff */
[----:B------:R-:W-:Y:S01]  /*187d0*/  @P2 STG.E.U16 desc[UR46][R4.64], R19 ;  /* 0x0000001304002986 */ /* 0x000fe2000c10152e */
[----:B------:R-:W-:-:S03]  /*187e0*/  ISETP.GT.AND P2, PT, R3, 0x108, PT ;  /* 0x000001080300780c */ /* 0x000fc60003f44270 */
[----:B------:R-:W2:Y:S01]  /*187f0*/  LDL.LU R3, [R1+0x148] ;  /* 0x0001480001037983 */ /* 0x000ea20000300800 */
[----:B------:R-:W-:Y:S01]  /*18800*/  ISETP.GT.AND P6, PT, R0, 0x1, P3 ;  /* 0x000000010000780c */ /* 0x000fe20001fc4270 */
[----:B---3--:R-:W-:-:S05]  /*18810*/  FMUL R18, R18, R2 ;  /* 0x0000000212127220 */ /* 0x008fca0000400000 */
[----:B------:R-:W-:-:S07]  /*18820*/  F2FP.F16.F32.PACK_AB R18, RZ, R18 ;  /* 0x00000012ff12723e */ /* 0x000fce00000000ff */
[----:B------:R0:W-:Y:S02]  /*18830*/  @P6 STG.E.U16 desc[UR46][R4.64+0x2], R18 ;  /* 0x0000021204006986 */ /* 0x0001e4000c10152e */
[----:B0-----:R-:W-:-:S04]  /*18840*/  IADD3 R18, P6, R4, UR11, RZ ;  /* 0x0000000b04127c10 */ /* 0x001fc8000ffde0ff */
[----:B------:R-:W-:Y:S02]  /*18850*/  IADD3.X R19, R5, UR5, RZ, P6, !PT ;  /* 0x0000000505137c10 */ /* 0x000fe4000b7fe4ff */
[----:B------:R-:W-:Y:S01]  /*18860*/  ISETP.GT.AND P6, PT, R0, RZ, P2 ;  /* 0x000000ff0000720c */ /* 0x000fe200017c4270 */
[----:B--2---:R-:W-:-:S05]  /*18870*/  FMUL R3, R3, R2 ;  /* 0x0000000203037220 */ /* 0x004fca0000400000 */
[----:B------:R-:W-:-:S07]  /*18880*/  F2FP.F16.F32.PACK_AB R3, RZ, R3 ;  /* 0x00000003ff03723e */ /* 0x000fce00000000ff */
[----:B------:R0:W-:Y:S04]  /*18890*/  @P6 STG.E.U16 desc[UR46][R18.64], R3 ;  /* 0x0000000312006986 */ /* 0x0001e8000c10152e */
[----:B0-----:R-:W2:Y:S01]  /*188a0*/  LDL.LU R3, [R1+0x14c] ;  /* 0x00014c0001037983 */ /* 0x001ea20000300800 */
[----:B------:R-:W-:Y:S01]  /*188b0*/  ISETP.GT.AND P6, PT, R0, 0x1, P2 ;  /* 0x000000010000780c */ /* 0x000fe200017c4270 */
[----:B--2---:R-:W-:-:S05]  /*188c0*/  FMUL R3, R3, R2 ;  /* 0x0000000203037220 */ /* 0x004fca0000400000 */
[----:B------:R-:W-:-:S07]  /*188d0*/  F2FP.F16.F32.PACK_AB R3, RZ, R3 ;  /* 0x00000003ff03723e */ /* 0x000fce00000000ff */
[----:B------:R0:W-:Y:S04]  /*188e0*/  @P6 STG.E.U16 desc[UR46][R18.64+0x2], R3 ;  /* 0x0000020312006986 */ /* 0x0001e8000c10152e */
[----:B0-----:R-:W2:Y:S04]  /*188f0*/  LDL.LU R18, [R1+0x150] ;  /* 0x0001500001127983 */ /* 0x001ea80000300800 */
[----:B------:R-:W3:Y:S01]  /*18900*/  LDL.LU R19, [R1+0x154] ;  /* 0x0001540001137983 */ /* 0x000ee20000300800 */
[----:B------:R-:W-:Y:S01]  /*18910*/  ISETP.GT.AND P6, PT, R0, 0x8, P3 ;  /* 0x000000080000780c */ /* 0x000fe20001fc4270 */
[----:B--2---:R-:W-:-:S05]  /*18920*/  FMUL R3, R18, R2 ;  /* 0x0000000212037220 */ /* 0x004fca0000400000 */
[----:B------:R-:W-:-:S07]  /*18930*/  F2FP.F16.F32.PACK_AB R3, RZ, R3 ;  /* 0x00000003ff03723e */ /* 0x000fce00000000ff */
[----:B------:R3:W-:Y:S01]  /*18940*/  @P6 STG.E.U16 desc[UR46][R4.64+0x10], R3 ;  /* 0x0000100304006986 */ /* 0x0007e2000c10152e */
[----:B------:R-:W-:Y:S01]  /*18950*/  ISETP.GT.AND P6, PT, R0, 0x9, P3 ;  /* 0x000000090000780c */ /* 0x000fe20001fc4270 */
[----:B---3--:R-:W-:-:S05]  /*18960*/  FMUL R3, R19, R2 ;  /* 0x0000000213037220 */ /* 0x008fca0000400000 */
[----:B------:R-:W-:-:S07]  /*18970*/  F2FP.F16.F32.PACK_AB R3, RZ, R3 ;  /* 0x00000003ff03723e */ /* 0x000fce00000000ff */
[----:B------:R0:W-:Y:S04]  /*18980*/  @P6 STG.E.U16 desc[UR46][R4.64+0x12], R3 ;  /* 0x0000120304006986 */ /* 0x0001e8000c10152e */
[----:B0-----:R-:W2:Y:S01]  /*18990*/  LDL.LU R3, [R1+0x158] ;  /* 0x0001580001037983 */ /* 0x001ea20000300800 */
[----:B------:R-:W-:-:S04]  /*189a0*/  IADD3 R18, P6, R4, UR11, RZ ;  /* 0x0000000b04127c10 */ /* 0x000fc8000ffde0ff */
[----:B------:R-:W-:Y:S02]  /*189b0*/  IADD3.X R19, R5, UR5, RZ, P6, !PT ;  /* 0x0000000505137c10 */ /* 0x000fe4000b7fe4ff */
        /* <DEDUP_REMOVED lines=8> */
[----:B------:R-:W-:-:S04]  /*18a40*/  F2FP.F16.F32.PACK_AB R3, RZ, R3 ;  /* 0x00000003ff03723e */ /* 0x000fc800000000ff */
[----:B------:R-:W-:Y:S01]  /*18a50*/  PRMT R18, R3, 0x7610, R18 ;  /* 0x0000761003127816 */ /* 0x000fe20000000012 */
[----:B---3--:R-:W-:Y:S02]  /*18a60*/  FMUL R3, R19, R2 ;  /* 0x0000000213037220 */ /* 0x008fe40000400000 */
[----:B------:R-:W2:Y:S04]  /*18a70*/  LDL.LU R19, [R1+0x120] ;  /* 0x0001200001137983 */ /* 0x000ea80000300800 */
[----:B------:R0:W-:Y:S01]  /*18a80*/  @P6 STG.E.U16 desc[UR46][R6.64+0x12], R18 ;  /* 0x0000121206006986 */ /* 0x0001e2000c10152e */
[----:B------:R-:W-:Y:S02]  /*18a90*/  ISETP.GT.AND P6, PT, R0, 0x10, P3 ;  /* 0x000000100000780c */ /* 0x000fe40001fc4270 */
[----:B------:R-:W-:-:S04]  /*18aa0*/  F2FP.F16.F32.PACK_AB R3, RZ, R3 ;  /* 0x00000003ff03723e */ /* 0x000fc800000000ff */
[----:B0-----:R-:W-:Y:S01]  /*18ab0*/  PRMT R18, R3, 0x7610, R18 ;  /* 0x0000761003127816 */ /* 0x001fe20000000012 */
[----:B------:R-:W-:Y:S02]  /*18ac0*/  FMUL R3, R21, R2 ;  /* 0x0000000215037220 */ /* 0x000fe40000400000 */
[----:B------:R-:W3:Y:S04]  /*18ad0*/  LDL.LU R21, [R1+0x124] ;  /* 0x0001240001157983 */ /* 0x000ee80000300800 */
[----:B------:R-:W-:Y:S01]  /*18ae0*/  @P6 STG.E.U16 desc[UR46][R4.64+0x20], R18 ;  /* 0x0000201204006986 */ /* 0x000fe2000c10152e */
[----:B------:R-:W-:Y:S02]  /*18af0*/  ISETP.GT.AND P6, PT, R0, 0x11, P3 ;  /* 0x000000110000780c */ /* 0x000fe40001fc4270 */
[----:B------:R-:W-:-:S11]  /*18b00*/  F2FP.F16.F32.PACK_AB R3, RZ, R3 ;  /* 0x00000003ff03723e */ /* 0x000fd600000000ff */
[----:B------:R4:W-:Y:S01]  /*18b10*/  @P6 STG.E.U16 desc[UR46][R4.64+0x22], R3 ;  /* 0x0000220304006986 */ /* 0x0009e2000c10152e */
[----:B------:R-:W-:Y:S01]  /*18b20*/  ISETP.GT.AND P6, PT, R0, 0x10, P2 ;  /* 0x000000100000780c */ /* 0x000fe200017c4270 */
[----:B----4-:R-:W-:Y:S02]  /*18b30*/  FMUL R3, R235, R2 ;  /* 0x00000002eb037220 */ /* 0x010fe40000400000 */
[----:B------:R-:W4:Y:S03]  /*18b40*/  LDL.LU R235, [R1+0x128] ;  /* 0x0001280001eb7983 */ /* 0x000f260000300800 */
[----:B------:R-:W-:-:S04]  /*18b50*/  F2FP.F16.F32.PACK_AB R3, RZ, R3 ;  /* 0x00000003ff03723e */ /* 0x000fc800000000ff */
[----:B------:R-:W-:Y:S01]  /*18b60*/  PRMT R18, R3, 0x7610, R18 ;  /* 0x0000761003127816 */ /* 0x000fe20000000012 */
[----:B-----5:R-:W-:Y:S02]  /*18b70*/  FMUL R3, R234, R2 ;  /* 0x00000002ea037220 */ /* 0x020fe40000400000 */
[----:B------:R-:W5:Y:S04]  /*18b80*/  LDL.LU R234, [R1+0x12c] ;  /* 0x00012c0001ea7983 */ /* 0x000f680000300800 */
[----:B------:R0:W-:Y:S01]  /*18b90*/  @P6 STG.E.U16 desc[UR46][R6.64+0x20], R18 ;  /* 0x0000201206006986 */ /* 0x0001e2000c10152e */
[----:B------:R-:W-:Y:S02]  /*18ba0*/  ISETP.GT.AND P6, PT, R0, 0x11, P2 ;  /* 0x000000110000780c */ /* 0x000fe400017c4270 */
[----:B------:R-:W-:-:S04]  /*18bb0*/  F2FP.F16.F32.PACK_AB R3, RZ, R3 ;  /* 0x00000003ff03723e */ /* 0x000fc800000000ff */
[----:B0-----:R-:W-:Y:S01]  /*18bc0*/  PRMT R18, R3, 0x7610, R18 ;  /* 0x0000761003127816 */ /* 0x001fe20000000012 */
[----:B------:R-:W-:Y:S02]  /*18bd0*/  FMUL R3, R233, R2 ;  /* 0x00000002e9037220 */ /* 0x000fe40000400000 */
[----:B------:R-:W5:Y:S04]  /*18be0*/  LDL.LU R233, [R1+0x130] ;  /* 0x0001300001e97983 */ /* 0x000f680000300800 */
[----:B------:R0:W-:Y:S01]  /*18bf0*/  @P6 STG.E.U16 desc[UR46][R6.64+0x22], R18 ;  /* 0x0000221206006986 */ /* 0x0001e2000c10152e */
[----:B------:R-:W-:Y:S02]  /*18c00*/  ISETP.GT.AND P6, PT, R0, 0x18, P3 ;  /* 0x000000180000780c */ /* 0x000fe40001fc4270 */
[----:B------:R-:W-:-:S04]  /*18c10*/  F2FP.F16.F32.PACK_AB R3, RZ, R3 ;  /* 0x00000003ff03723e */ /* 0x000fc800000000ff */
[----:B0-----:R-:W-:Y:S01]  /*18c20*/  PRMT R18, R3, 0x7610, R18 ;  /* 0x0000761003127816 */ /* 0x001fe20000000012 */
[----:B------:R-:W-:Y:S02]  /*18c30*/  FMUL R3, R232, R2 ;  /* 0x00000002e8037220 */ /* 0x000fe40000400000 */
[----:B------:R-:W5:Y:S04]  /*18c40*/  LDL.LU R232, [R1+0x134] ;  /* 0x0001340001e87983 */ /* 0x000f680000300800 */
[----:B------:R-:W-:Y:S01]  /*18c50*/  @P6 STG.E.U16 desc[UR46][R4.64+0x30], R18 ;  /* 0x0000301204006986 */ /* 0x000fe2000c10152e */
[----:B------:R-:W-:Y:S02]  /*18c60*/  ISETP.GT.AND P6, PT, R0, 0x19, P3 ;  /* 0x000000190000780c */ /* 0x000fe40001fc4270 */
[----:B------:R-:W-:-:S11]  /*18c70*/  F2FP.F16.F32.PACK_AB R3, RZ, R3 ;  /* 0x00000003ff03723e */ /* 0x000fd600000000ff */
[----:B------:R0:W-:Y:S01]  /*18c80*/  @P6 STG.E.U16 desc[UR46][R4.64+0x32], R3 ;  /* 0x0000320304006986 */ /* 0x0001e2000c10152e */
[----:B------:R-:W-:Y:S01]  /*18c90*/  ISETP.GT.AND P6, PT, R0, 0x18, P2 ;  /* 0x000000180000780c */ /* 0x000fe200017c4270 */
[----:B0-----:R-:W-:-:S12]  /*18ca0*/  FMUL R3, R23, R2 ;  /* 0x0000000217037220 */ /* 0x001fd80000400000 */
[----:B------:R-:W-:Y:S01]  /*18cb0*/  @P6 IMAD.MOV.U32 R4, RZ, RZ, R6 ;  /* 0x000000ffff046224 */ /* 0x000fe200078e0006 */
[----:B------:R-:W5:Y:S01]  /*18cc0*/  LDL.LU R23, [R1+0x138] ;  /* 0x0001380001177983 */ /* 0x000f620000300800 */
[----:B------:R-:W-:-:S04]  /*18cd0*/  F2FP.F16.F32.PACK_AB R3, RZ, R3 ;  /* 0x00000003ff03723e */ /* 0x000fc800000000ff */
[----:B------:R-:W-:Y:S01]  /*18ce0*/  PRMT R18, R3, 0x7610, R18 ;  /* 0x0000761003127816 */ /* 0x000fe20000000012 */
[----:B------:R-:W-:Y:S01]  /*18cf0*/  FMUL R3, R22, R2 ;  /* 0x0000000216037220 */ /* 0x000fe20000400000 */
[----:B------:R-:W-:Y:S01]  /*18d00*/  @P6 IMAD.MOV.U32 R5, RZ, RZ, R7 ;  /* 0x000000ffff056224 */ /* 0x000fe200078e0007 */
[----:B------:R-:W5:Y:S03]  /*18d10*/  LDL.LU R22, [R1+0x13c] ;  /* 0x00013c0001167983 */ /* 0x000f660000300800 */
[----:B------:R-:W-:Y:S01]  /*18d20*/  F2FP.F16.F32.PACK_AB R3, RZ, R3 ;  /* 0x00000003ff03723e */ /* 0x000fe200000000ff */
[----:B------:R0:W-:Y:S04]  /*18d30*/  @P6 STG.E.U16 desc[UR46][R4.64+0x30], R18 ;  /* 0x0000301204006986 */ /* 0x0001e8000c10152e */
[----:B0-----:R-:W5:Y:S01]  /*18d40*/  LDL.LU R5, [R1+0xc4] ;  /* 0x0000c40001057983 */ /* 0x001f620000300800 */
[----:B------:R-:W-:-:S03]  /*18d50*/  PRMT R4, R3, 0x7610, R4 ;  /* 0x0000761003047816 */ /* 0x000fc60000000004 */
[----:B------:R-:W2:Y:S01]  /*18d60*/  LDL.LU R3, [R1+0x100] ;  /* 0x0001000001037983 */ /* 0x000ea20000300800 */
[----:B------:R-:W-:-:S13]  /*18d70*/  ISETP.GT.AND P6, PT, R0, 0x19, P2 ;  /* 0x000000190000780c */ /* 0x000fda00017c4270 */
[----:B------:R0:W-:Y:S04]  /*18d80*/  @P6 STG.E.U16 desc[UR46][R6.64+0x32], R4 ;  /* 0x0000320406006986 */ /* 0x0001e8000c10152e */
[----:B0-----:R-:W3:Y:S01]  /*18d90*/  LDL.LU R7, [R1+0x11c] ;  /* 0x00011c0001077983 */ /* 0x001ee20000300800 */
[----:B--2---:R-:W-:-:S05]  /*18da0*/  FMUL R3, R3, R2 ;  /* 0x0000000203037220 */ /* 0x004fca0000400000 */
[----:B------:R-:W-:-:S04]  /*18db0*/  F2FP.F16.F32.PACK_AB R3, RZ, R3 ;  /* 0x00000003ff03723e */ /* 0x000fc800000000ff */
[----:B------:R-:W-:Y:S02]  /*18dc0*/  PRMT R4, R3, 0x7610, R4 ;  /* 0x0000761003047816 */ /* 0x000fe40000000004 */
[----:B------:R-:W2:Y:S01]  /*18dd0*/  LDL.LU R3, [R1+0x104] ;  /* 0x0001040001037983 */ /* 0x000ea20000300800 */
[----:B------:R-:W-:-:S13]  /*18de0*/  ISETP.GT.AND P6, PT, R0, 0x20, P0 ;  /* 0x000000200000780c */ /* 0x000fda00007c4270 */
[----:B------:R-:W-:Y:S01]  /*18df0*/  @P6 STG.E.U16 desc[UR46][R12.64+0x40], R4 ;  /* 0x000040040c006986 */ /* 0x000fe2000c10152e */
[----:B------:R-:W-:Y:S01]  /*18e00*/  ISETP.GT.AND P6, PT, R0, 0x21, P0 ;  /* 0x000000210000780c */ /* 0x000fe200007c4270 */
[----:B--2---:R-:W-:-:S05]  /*18e10*/  FMUL R3, R3, R2 ;  /* 0x0000000203037220 */ /* 0x004fca0000400000 */
[----:B------:R-:W-:-:S07]  /*18e20*/  F2FP.F16.F32.PACK_AB R3, RZ, R3 ;  /* 0x00000003ff03723e */ /* 0x000fce00000000ff */
[----:B------:R0:W-:Y:S04]  /*18e30*/  @P6 STG.E.U16 desc[UR46][R12.64+0x42], R3 ;  /* 0x000042030c006986 */ /* 0x0001e8000c10152e */
[----:B0-----:R-:W2:Y:S01]  /*18e40*/  LDL.LU R3, [R1+0x108] ;  /* 0x0001080001037983 */ /* 0x001ea20000300800 */
[----:B------:R-:W-:Y:S01]  /*18e50*/  ISETP.GT.AND P6, PT, R0, 0x20, P5 ;  /* 0x000000200000780c */ /* 0x000fe20002fc4270 */
[----:B--2---:R-:W-:-:S05]  /*18e60*/  FMUL R3, R3, R2 ;  /* 0x0000000203037220 */ /* 0x004fca0000400000 */
[----:B------:R-:W-:-:S04]  /*18e70*/  F2FP.F16.F32.PACK_AB R3, RZ, R3 ;  /* 0x00000003ff03723e */ /* 0x000fc800000000ff */
[----:B------:R-:W-:Y:S02]  /*18e80*/  PRMT R4, R3, 0x7610, R4 ;  /* 0x0000761003047816 */ /* 0x000fe40000000004 */
[----:B------:R-:W2:Y:S04]  /*18e90*/  LDL.LU R3, [R1+0x10c] ;  /* 0x00010c0001037983 */ /* 0x000ea80000300800 */
        /* <DEDUP_REMOVED lines=20> */
[----:B------:R-:W-:Y:S01]  /*18fe0*/  PRMT R4, R3, 0x7610, R4 ;  /* 0x0000761003047816 */ /* 0x000fe20000000004 */
[----:B---3--:R-:W-:Y:S02]  /*18ff0*/  FMUL R3, R7, R2 ;  /* 0x0000000207037220 */ /* 0x008fe40000400000 */
[----:B------:R-:W2:Y:S04]  /*19000*/  LDL.LU R7, [R1+0xd4] ;  /* 0x0000d40001077983 */ /* 0x000ea80000300800 */
[----:B------:R-:W-:Y:S01]  /*19010*/  @P6 STG.E.U16 desc[UR46][R14.64+0x50], R4 ;  /* 0x000050040e006986 */ /* 0x000fe2000c10152e */
[----:B------:R-:W-:Y:S02]  /*19020*/  ISETP.GT.AND P6, PT, R0, 0x29, P5 ;  /* 0x000000290000780c */ /* 0x000fe40002fc4270 */
[----:B------:R-:W-:-:S11]  /*19030*/  F2FP.F16.F32.PACK_AB R3, RZ, R3 ;  /* 0x00000003ff03723e */ /* 0x000fd600000000ff */
[----:B------:R0:W-:Y:S01]  /*19040*/  @P6 STG.E.U16 desc[UR46][R14.64+0x52], R3 ;  /* 0x000052030e006986 */ /* 0x0001e2000c10152e */
[----:B------:R-:W-:Y:S01]  /*19050*/  ISETP.GT.AND P6, PT, R0, 0x30, P0 ;  /* 0x000000300000780c */ /* 0x000fe200007c4270 */
[----:B0-----:R-:W-:-:S05]  /*19060*/  FMUL R3, R19, R2 ;  /* 0x0000000213037220 */ /* 0x001fca0000400000 */
[----:B------:R-:W-:-:S04]  /*19070*/  F2FP.F16.F32.PACK_AB R3, RZ, R3 ;  /* 0x00000003ff03723e */ /* 0x000fc800000000ff */
[----:B------:R-:W-:Y:S01]  /*19080*/  PRMT R4, R3, 0x7610, R4 ;  /* 0x0000761003047816 */ /* 0x000fe20000000004 */
        /* <DEDUP_REMOVED lines=13> */
[----:B------:R-:W-:Y:S01]  /*19160*/  @P6 STG.E.U16 desc[UR46][R14.64+0x60], R4 ;  /* 0x000060040e006986 */ /* 0x000fe2000c10152e */
[----:B------:R-:W-:Y:S02]  /*19170*/  ISETP.GT.AND P6, PT, R0, 0x31, P5 ;  /* 0x000000310000780c */ /* 0x000fe40002fc4270 */
[----:B------:R-:W-:-:S11]  /*19180*/  F2FP.F16.F32.PACK_AB R3, RZ, R3 ;  /* 0x00000003ff03723e */ /* 0x000fd600000000ff */
[----:B------:R0:W-:Y:S01]  /*19190*/  @P6 STG.E.U16 desc[UR46][R14.64+0x62], R3 ;  /* 0x000062030e006986 */ /* 0x0001e2000c10152e */
[----:B------:R-:W-:Y:S01]  /*191a0*/  ISETP.GT.AND P6, PT, R0, 0x38, P0 ;  /* 0x000000380000780c */ /* 0x000fe200007c4270 */
[----:B0-----:R-:W-:Y:S02]  /*191b0*/  FMUL R3, R233, R2 ;  /* 0x00000002e9037220 */ /* 0x001fe40000400000 */
[----:B------:R-:W5:Y:S03]  /*191c0*/  LDL.LU R233, [R1+0xf0] ;  /* 0x0000f00001e97983 */ /* 0x000f660000300800 */
[----:B------:R-:W-:-:S04]  /*191d0*/  F2FP.F16.F32.PACK_AB R3, RZ, R3 ;  /* 0x00000003ff03723e */ /* 0x000fc800000000ff */
[----:B------:R-:W-:Y:S01]  /*191e0*/  PRMT R4, R3, 0x7610, R4 ;  /* 0x0000761003047816 */ /* 0x000fe20000000004 */
[----:B------:R-:W-:Y:S02]  /*191f0*/  FMUL R3, R232, R2 ;  /* 0x00000002e8037220 */ /* 0x000fe40000400000 */
        /* <DEDUP_REMOVED lines=10> */
[-C--:B------:R-:W-:Y:S02]  /*192a0*/  FMUL R3, R22, R2.reuse ;  /* 0x0000000216037220 */ /* 0x080fe40000400000 */
[----:B------:R-:W5:Y:S04]  /*192b0*/  LDL.LU R22, [R1+0xfc] ;  /* 0x0000fc0001167983 */ /* 0x000f680000300800 */
[----:B------:R-:W-:Y:S01]  /*192c0*/  @P6 STG.E.U16 desc[UR46][R14.64+0x70], R4 ;  /* 0x000070040e006986 */ /* 0x000fe2000c10152e */
[C---:B------:R-:W-:Y:S02]  /*192d0*/  ISETP.GT.AND P6, PT, R0.reuse, 0x39, P5 ;  /* 0x000000390000780c */ /* 0x040fe40002fc4270 */
[----:B------:R-:W-:Y:S01]  /*192e0*/  F2FP.F16.F32.PACK_AB R3, RZ, R3 ;  /* 0x00000003ff03723e */ /* 0x000fe200000000ff */
[----:B------:R-:W5:Y:S10]  /*192f0*/  LDL.LU R19, [R1+0x84] ;  /* 0x0000840001137983 */ /* 0x000f740000300800 */
[----:B------:R0:W-:Y:S04]  /*19300*/  @P6 STG.E.U16 desc[UR46][R14.64+0x72], R3 ;  /* 0x000072030e006986 */ /* 0x0001e8000c10152e */
[----:B0-----:R-:W2:Y:S01]  /*19310*/  LDL.LU R3, [R1+0xc0] ;  /* 0x0000c00001037983 */ /* 0x001ea20000300800 */
[----:B------:R-:W-:Y:S01]  /*19320*/  ISETP.GT.AND P6, PT, R0, 0x20, P1 ;  /* 0x000000200000780c */ /* 0x000fe20000fc4270 */
[----:B--2---:R-:W-:-:S05]  /*19330*/  FMUL R3, R3, R2 ;  /* 0x0000000203037220 */ /* 0x004fca0000400000 */
[----:B------:R-:W-:-:S04]  /*19340*/  F2FP.F16.F32.PACK_AB R3, RZ, R3 ;  /* 0x00000003ff03723e */ /* 0x000fc800000000ff */
[----:B------:R-:W-:-:S05]  /*19350*/  PRMT R4, R3, 0x7610, R4 ;  /* 0x0000761003047816 */ /* 0x000fca0000000004 */
[----:B------:R0:W-:Y:S01]  /*19360*/  @P6 STG.E.U16 desc[UR46][R8.64+0x40], R4 ;  /* 0x0000400408006986 */ /* 0x0001e2000c10152e */
[----:B------:R-:W-:Y:S01]  /*19370*/  ISETP.GT.AND P6, PT, R0, 0x21, P1 ;  /* 0x000000210000780c */ /* 0x000fe20000fc4270 */
[----:B------:R-:W-:-:S05]  /*19380*/  FMUL R3, R5, R2 ;  /* 0x0000000205037220 */ /* 0x000fca0000400000 */
[----:B------:R-:W-:-:S07]  /*19390*/  F2FP.F16.F32.PACK_AB R3, RZ, R3 ;  /* 0x00000003ff03723e */ /* 0x000fce00000000ff */
[----:B0-----:R-:W-:Y:S02]  /*193a0*/  @P6 IMAD.MOV.U32 R4, RZ, RZ, R8 ;  /* 0x000000ffff046224 */ /* 0x001fe400078e0008 */
[----:B------:R-:W-:-:S05]  /*193b0*/  @P6 IMAD.MOV.U32 R5, RZ, RZ, R9 ;  /* 0x000000ffff056224 */ /* 0x000fca00078e0009 */
[----:B------:R0:W-:Y:S04]  /*193c0*/  @P6 STG.E.U16 desc[UR46][R4.64+0x42], R3 ;  /* 0x0000420304006986 */ /* 0x0001e8000c10152e */
[----:B0-----:R-:W2:Y:S02]  /*193d0*/  LDL.LU R3, [R1+0xc8] ;  /* 0x0000c80001037983 */ /* 0x001ea40000300800 */
[----:B--2---:R-:W-:-:S05]  /*193e0*/  FMUL R3, R3, R2 ;  /* 0x0000000203037220 */ /* 0x004fca0000400000 */
[----:B------:R-:W-:-:S04]  /*193f0*/  F2FP.F16.F32.PACK_AB R3, RZ, R3 ;  /* 0x00000003ff03723e */ /* 0x000fc800000000ff */
[----:B------:R-:W-:Y:S02]  /*19400*/  PRMT R6, R3, 0x7610, R6 ;  /* 0x0000761003067816 */ /* 0x000fe40000000006 */
[----:B------:R-:W2:Y:S01]  /*19410*/  LDL.LU R3, [R1+0xcc] ;  /* 0x0000cc0001037983 */ /* 0x000ea20000300800 */
[----:B------:R-:W-:-:S04]  /*19420*/  IADD3 R4, P6, R8, UR11, RZ ;  /* 0x0000000b08047c10 */ /* 0x000fc8000ffde0ff */
[----:B------:R-:W-:Y:S02]  /*19430*/  IADD3.X R5, R9, UR5, RZ, P6, !PT ;  /* 0x0000000509057c10 */ /* 0x000fe4000b7fe4ff */
[----:B------:R-:W-:-:S13]  /*19440*/  ISETP.GT.AND P6, PT, R0, 0x20, P4 ;  /* 0x000000200000780c */ /* 0x000fda00027c4270 */
[----:B------:R0:W-:Y:S01]  /*19450*/  @P6 STG.E.U16 desc[UR46][R4.64+0x40], R6 ;  /* 0x0000400604006986 */ /* 0x0001e2000c10152e */
[----:B--2---:R-:W-:-:S05]  /*19460*/  FMUL R3, R3, R2 ;  /* 0x0000000203037220 */ /* 0x004fca0000400000 */
[----:B------:R-:W-:-:S04]  /*19470*/  F2FP.F16.F32.PACK_AB R3, RZ, R3 ;  /* 0x00000003ff03723e */ /* 0x000fc800000000ff */
[----:B0-----:R-:W-:Y:S02]  /*19480*/  PRMT R6, R3, 0x7610, R6 ;  /* 0x0000761003067816 */ /* 0x001fe40000000006 */
[----:B------:R-:W2:Y:S01]  /*19490*/  LDL.LU R3, [R1+0xd0] ;  /* 0x0000d00001037983 */ /* 0x000ea20000300800 */
[----:B------:R-:W-:-:S13]  /*194a0*/  ISETP.GT.AND P6, PT, R0, 0x21, P4 ;  /* 0x000000210000780c */ /* 0x000fda00027c4270 */
[----:B------:R0:W-:Y:S01]  /*194b0*/  @P6 STG.E.U16 desc[UR46][R4.64+0x42], R6 ;  /* 0x0000420604006986 */ /* 0x0001e2000c10152e */
[----:B------:R-:W-:-:S13]  /*194c0*/  ISETP.GT.AND P6, PT, R0, 0x28, P1 ;  /* 0x000000280000780c */ /* 0x000fda0000fc4270 */
[----:B0-----:R-:W-:Y:S02]  /*194d0*/  @P6 IMAD.MOV.U32 R6, RZ, RZ, R8 ;  /* 0x000000ffff066224 */ /* 0x001fe400078e0008 */
[----:B--2---:R-:W-:-:S05]  /*194e0*/  FMUL R3, R3, R2 ;  /* 0x0000000203037220 */ /* 0x004fca0000400000 */
[----:B------:R-:W-:-:S04]  /*194f0*/  F2FP.F16.F32.PACK_AB R3, RZ, R3 ;  /* 0x00000003ff03723e */ /* 0x000fc800000000ff */
[----:B------:R-:W-:Y:S01]  /*19500*/  PRMT R18, R3, 0x7610, R18 ;  /* 0x0000761003127816 */ /* 0x000fe20000000012 */
[----:B------:R-:W-:Y:S01]  /*19510*/  FMUL R3, R7, R2 ;  /* 0x0000000207037220 */ /* 0x000fe20000400000 */
[----:B------:R-:W-:-:S05]  /*19520*/  @P6 IMAD.MOV.U32 R7, RZ, RZ, R9 ;  /* 0x000000ffff076224 */ /* 0x000fca00078e0009 */
[----:B------:R0:W-:Y:S04]  /*19530*/  @P6 STG.E.U16 desc[UR46][R6.64+0x50], R18 ;  /* 0x0000501206006986 */ /* 0x0001e8000c10152e */
[----:B0-----:R-:W2:Y:S01]  /*19540*/  LDL.LU R7, [R1+0xd8] ;  /* 0x0000d80001077983 */ /* 0x001ea20000300800 */
[----:B------:R-:W-:Y:S02]  /*19550*/  ISETP.GT.AND P6, PT, R0, 0x29, P1 ;  /* 0x000000290000780c */ /* 0x000fe40000fc4270 */
[----:B------:R-:W-:-:S04]  /*19560*/  F2FP.F16.F32.PACK_AB R3, RZ, R3 ;  /* 0x00000003ff03723e */ /* 0x000fc800000000ff */
[----:B------:R-:W-:-:S07]  /*19570*/  PRMT R18, R3, 0x7610, R18 ;  /* 0x0000761003127816 */ /* 0x000fce0000000012 */
[----:B------:R-:W-:Y:S02]  /*19580*/  @P6 IMAD.MOV.U32 R6, RZ, RZ, R8 ;  /* 0x000000ffff066224 */ /* 0x000fe400078e0008 */
[----:B--2---:R-:W-:Y:S01]  /*19590*/  FMUL R3, R7, R2 ;  /* 0x0000000207037220 */ /* 0x004fe20000400000 */
[----:B------:R-:W-:-:S04]  /*195a0*/  @P6 IMAD.MOV.U32 R7, RZ, RZ, R9 ;  /* 0x000000ffff076224 */ /* 0x000fc800078e0009 */
[----:B------:R-:W-:Y:S01]  /*195b0*/  F2FP.F16.F32.PACK_AB R3, RZ, R3 ;  /* 0x00000003ff03723e */ /* 0x000fe200000000ff */
[----:B------:R0:W-:Y:S04]  /*195c0*/  @P6 STG.E.U16 desc[UR46][R6.64+0x52], R18 ;  /* 0x0000521206006986 */ /* 0x0001e8000c10152e */
[----:B0-----:R-:W2:Y:S01]  /*195d0*/  LDL.LU R7, [R1+0xe0] ;  /* 0x0000e00001077983 */ /* 0x001ea20000300800 */
[----:B------:R-:W-:-:S03]  /*195e0*/  PRMT R6, R3, 0x7610, R6 ;  /* 0x0000761003067816 */ /* 0x000fc60000000006 */
[----:B------:R-:W3:Y:S01]  /*195f0*/  LDL.LU R3, [R1+0xdc] ;  /* 0x0000dc0001037983 */ /* 0x000ee20000300800 */
[----:B------:R-:W-:-:S13]  /*19600*/  ISETP.GT.AND P6, PT, R0, 0x28, P4 ;  /* 0x000000280000780c */ /* 0x000fda00027c4270 */
[----:B------:R0:W-:Y:S01]  /*19610*/  @P6 STG.E.U16 desc[UR46][R4.64+0x50], R6 ;  /* 0x0000500604006986 */ /* 0x0001e2000c10152e */
[----:B------:R-:W-:Y:S01]  /*19620*/  ISETP.GT.AND P6, PT, R0, 0x29, P4 ;  /* 0x000000290000780c */ /* 0x000fe200027c4270 */
[----:B---3--:R-:W-:-:S05]  /*19630*/  FMUL R3, R3, R2 ;  /* 0x0000000203037220 */ /* 0x008fca0000400000 */
[----:B------:R-:W-:-:S04]  /*19640*/  F2FP.F16.F32.PACK_AB R3, RZ, R3 ;  /* 0x00000003ff03723e */ /* 0x000fc800000000ff */
[----:B0-----:R-:W-:-:S05]  /*19650*/  PRMT R6, R3, 0x7610, R6 ;  /* 0x0000761003067816 */ /* 0x001fca0000000006 */
[----:B------:R0:W-:Y:S01]  /*19660*/  @P6 STG.E.U16 desc[UR46][R4.64+0x52], R6 ;  /* 0x0000520604006986 */ /* 0x0001e2000c10152e */
[----:B------:R-:W-:Y:S01]  /*19670*/  ISETP.GT.AND P6, PT, R0, 0x30, P1 ;  /* 0x000000300000780c */ /* 0x000fe20000fc4270 */
[----:B--2---:R-:W-:-:S05]  /*19680*/  FMUL R3, R7, R2 ;  /* 0x0000000207037220 */ /* 0x004fca0000400000 */
[----:B------:R-:W-:-:S04]  /*19690*/  F2FP.F16.F32.PACK_AB R3, RZ, R3 ;  /* 0x00000003ff03723e */ /* 0x000fc800000000ff */
[----:B------:R-:W-:-:S03]  /*196a0*/  PRMT R18, R3, 0x7610, R18 ;  /* 0x0000761003127816 */ /* 0x000fc60000000012 */
[----:B0-----:R-:W-:Y:S02]  /*196b0*/  @P6 IMAD.MOV.U32 R6, RZ, RZ, R8 ;  /* 0x000000ffff066224 */ /* 0x001fe400078e0008 */
[----:B------:R-:W-:-:S05]  /*196c0*/  @P6 IMAD.MOV.U32 R7, RZ, RZ, R9 ;  /* 0x000000ffff076224 */ /* 0x000fca00078e0009 */
[----:B------:R0:W-:Y:S01]  /*196d0*/  @P6 STG.E.U16 desc[UR46][R6.64+0x60], R18 ;  /* 0x0000601206006986 */ /* 0x0001e2000c10152e */
[----:B------:R-:W-:Y:S01]  /*196e0*/  ISETP.GT.AND P6, PT, R0, 0x31, P1 ;  /* 0x000000310000780c */ /* 0x000fe20000fc4270 */
[----:B------:R-:W-:Y:S02]  /*196f0*/  FMUL R3, R21, R2 ;  /* 0x0000000215037220 */ /* 0x000fe40000400000 */
[----:B------:R-:W2:Y:S03]  /*19700*/  LDL.LU R21, [R1+0xa4] ;  /* 0x0000a40001157983 */ /* 0x000ea60000300800 */
[----:B------:R-:W-:-:S04]  /*19710*/  F2FP.F16.F32.PACK_AB R3, RZ, R3 ;  /* 0x00000003ff03723e */ /* 0x000fc800000000ff */
[----:B0-----:R-:W-:-:S03]  /*19720*/  PRMT R18, R3, 0x7610, R18 ;  /* 0x0000761003127816 */ /* 0x001fc60000000012 */
[----:B------:R-:W-:Y:S02]  /*19730*/  @P6 IMAD.MOV.U32 R6, RZ, RZ, R8 ;  /* 0x000000ffff066224 */ /* 0x000fe400078e0008 */
[----:B------:R-:W-:Y:S02]  /*19740*/  @P6 IMAD.MOV.U32 R7, RZ, RZ, R9 ;  /* 0x000000ffff076224 */ /* 0x000fe400078e0009 */
[----:B----4-:R-:W-:Y:S02]  /*19750*/  FMUL R3, R235, R2 ;  /* 0x00000002eb037220 */ /* 0x010fe40000400000 */
[----:B------:R-:W3:Y:S04]  /*19760*/  LDL.LU R235, [R1+0xa8] ;  /* 0x0000a80001eb7983 */ /* 0x000ee80000300800 */
[----:B------:R0:W-:Y:S01]  /*19770*/  @P6 STG.E.U16 desc[UR46][R6.64+0x62], R18 ;  /* 0x0000621206006986 */ /* 0x0001e2000c10152e */
[----:B------:R-:W-:-:S02]  /*19780*/  ISETP.GT.AND P6, PT, R0, 0x30, P4 ;  /* 0x000000300000780c */ /* 0x000fc400027c4270 */
[----:B------:R-:W-:-:S04]  /*19790*/  F2FP.F16.F32.PACK_AB R3, RZ, R3 ;  /* 0x00000003ff03723e */ /* 0x000fc800000000ff */
[----:B0-----:R-:W-:Y:S01]  /*197a0*/  PRMT R6, R3, 0x7610, R6 ;  /* 0x0000761003067816 */ /* 0x001fe20000000006 */
[----:B-----5:R-:W-:Y:S02]  /*197b0*/  FMUL R3, R234, R2 ;  /* 0x00000002ea037220 */ /* 0x020fe40000400000 */
[----:B------:R-:W4:Y:S04]  /*197c0*/  LDL.LU R234, [R1+0xac] ;  /* 0x0000ac0001ea7983 */ /* 0x000f280000300800 */
[----:B------:R0:W-:Y:S01]  /*197d0*/  @P6 STG.E.U16 desc[UR46][R4.64+0x60], R6 ;  /* 0x0000600604006986 */ /* 0x0001e2000c10152e */
[----:B------:R-:W-:Y:S02]  /*197e0*/  ISETP.GT.AND P6, PT, R0, 0x31, P4 ;  /* 0x000000310000780c */ /* 0x000fe400027c4270 */
[----:B------:R-:W-:-:S04]  /*197f0*/  F2FP.F16.F32.PACK_AB R3, RZ, R3 ;  /* 0x00000003ff03723e */ /* 0x000fc800000000ff */
[----:B0-----:R-:W-:-:S07]  /*19800*/  PRMT R6, R3, 0x7610, R6 ;  /* 0x0000761003067816 */ /* 0x001fce0000000006 */
[----:B------:R0:W-:Y:S01]  /*19810*/  @P6 STG.E.U16 desc[UR46][R4.64+0x62], R6 ;  /* 0x0000620604006986 */ /* 0x0001e2000c10152e */
[----:B------:R-:W-:Y:S01]  /*19820*/  ISETP.GT.AND P6, PT, R0, 0x38, P1 ;  /* 0x000000380000780c */ /* 0x000fe20000fc4270 */
[----:B------:R-:W-:Y:S02]  /*19830*/  FMUL R3, R233, R2 ;  /* 0x00000002e9037220 */ /* 0x000fe40000400000 */
[----:B------:R-:W5:Y:S03]  /*19840*/  LDL.LU R233, [R1+0xb0] ;  /* 0x0000b00001e97983 */ /* 0x000f660000300800 */
[----:B------:R-:W-:-:S04]  /*19850*/  F2FP.F16.F32.PACK_AB R3, RZ, R3 ;  /* 0x00000003ff03723e */ /* 0x000fc800000000ff */
[----:B------:R-:W-:-:S03]  /*19860*/  PRMT R18, R3, 0x7610, R18 ;  /* 0x0000761003127816 */ /* 0x000fc60000000012 */
[----:B0-----:R-:W-:Y:S02]  /*19870*/  @P6 IMAD.MOV.U32 R6, RZ, RZ, R8 ;  /* 0x000000ffff066224 */ /* 0x001fe400078e0008 */
[----:B------:R-:W-:-:S05]  /*19880*/  @P6 IMAD.MOV.U32 R7, RZ, RZ, R9 ;  /* 0x000000ffff076224 */ /* 0x000fca00078e0009 */
[----:B------:R0:W-:Y:S01]  /*19890*/  @P6 STG.E.U16 desc[UR46][R6.64+0x70], R18 ;  /* 0x0000701206006986 */ /* 0x0001e2000c10152e */
[----:B------:R-:W-:Y:S01]  /*198a0*/  ISETP.GT.AND P6, PT, R0, 0x39, P1 ;  /* 0x000000390000780c */ /* 0x000fe20000fc4270 */
[----:B------:R-:W-:Y:S02]  /*198b0*/  FMUL R3, R232, R2 ;  /* 0x00000002e8037220 */ /* 0x000fe40000400000 */
[----:B------:R-:W5:Y:S03]  /*198c0*/  LDL.LU R232, [R1+0xb4] ;  /* 0x0000b40001e87983 */ /* 0x000f660000300800 */
[----:B------:R-:W-:-:S04]  /*198d0*/  F2FP.F16.F32.PACK_AB R3, RZ, R3 ;  /* 0x00000003ff03723e */ /* 0x000fc800000000ff */
[----:B0-----:R-:W-:-:S03]  /*198e0*/  PRMT R18, R3, 0x7610, R18 ;  /* 0x0000761003127816 */ /* 0x001fc60000000012 */
[----:B------:R-:W-:Y:S02]  /*198f0*/  @P6 IMAD.MOV.U32 R6, RZ, RZ, R8 ;  /* 0x000000ffff066224 */ /* 0x000fe400078e0008 */
[----:B------:R-:W-:Y:S02]  /*19900*/  @P6 IMAD.MOV.U32 R7, RZ, RZ, R9 ;  /* 0x000000ffff076224 */ /* 0x000fe400078e0009 */
[----:B------:R-:W-:Y:S02]  /*19910*/  FMUL R3, R23, R2 ;  /* 0x0000000217037220 */ /* 0x000fe40000400000 */
[----:B------:R-:W5:Y:S04]  /*19920*/  LDL.LU R23, [R1+0xb8] ;  /* 0x0000b80001177983 */ /* 0x000f680000300800 */
[----:B------:R0:W-:Y:S01]  /*19930*/  @P6 STG.E.U16 desc[UR46][R6.64+0x72], R18 ;  /* 0x0000721206006986 */ /* 0x0001e2000c10152e */
[----:B------:R-:W-:-:S02]  /*19940*/  ISETP.GT.AND P6, PT, R0, 0x38, P4 ;  /* 0x000000380000780c */ /* 0x000fc400027c4270 */
[----:B------:R-:W-:-:S04]  /*19950*/  F2FP.F16.F32.PACK_AB R3, RZ, R3 ;  /* 0x00000003ff03723e */ /* 0x000fc800000000ff */
[----:B0-----:R-:W-:Y:S01]  /*19960*/  PRMT R6, R3, 0x7610, R6 ;  /* 0x0000761003067816 */ /* 0x001fe20000000006 */
[----:B------:R-:W-:Y:S02]  /*19970*/  FMUL R3, R22, R2 ;  /* 0x0000000216037220 */ /* 0x000fe40000400000 */
[----:B------:R-:W5:Y:S04]  /*19980*/  LDL.LU R22, [R1+0xbc] ;  /* 0x0000bc0001167983 */ /* 0x000f680000300800 */
[----:B------:R-:W-:Y:S01]  /*19990*/  @P6 STG.E.U16 desc[UR46][R4.64+0x70], R6 ;  /* 0x0000700604006986 */ /* 0x000fe2000c10152e */
[----:B------:R-:W-:Y:S02]  /*199a0*/  ISETP.GT.AND P6, PT, R0, 0x39, P4 ;  /* 0x000000390000780c */ /* 0x000fe400027c4270 */
[----:B------:R-:W-:-:S11]  /*199b0*/  F2FP.F16.F32.PACK_AB R3, RZ, R3 ;  /* 0x00000003ff03723e */ /* 0x000fd600000000ff */
[----:B------:R0:W-:Y:S04]  /*199c0*/  @P6 STG.E.U16 desc[UR46][R4.64+0x72], R3 ;  /* 0x0000720304006986 */ /* 0x0001e8000c10152e */
[----:B0-----:R-:W2:Y:S01]  /*199d0*/  LDL.LU R3, [R1+0x80] ;  /* 0x0000800001037983 */ /* 0x001ea20000300800 */
[----:B------:R-:W-:-:S04]  /*199e0*/  IADD3 R6, P6, R8, UR13, RZ ;  /* 0x0000000d08067c10 */ /* 0x000fc8000ffde0ff */
[----:B------:R-:W-:Y:S02]  /*199f0*/  IADD3.X R7, R9, UR12, RZ, P6, !PT ;  /* 0x0000000c09077c10 */ /* 0x000fe4000b7fe4ff */
[----:B------:R-:W-:Y:S01]  /*19a00*/  ISETP.GT.AND P6, PT, R0, 0x20, P3 ;  /* 0x000000200000780c */ /* 0x000fe20001fc4270 */
[----:B--2---:R-:W-:-:S05]  /*19a10*/  FMUL R3, R3, R2 ;  /* 0x0000000203037220 */ /* 0x004fca0000400000 */
[----:B------:R-:W-:-:S04]  /*19a20*/  F2FP.F16.F32.PACK_AB R3, RZ, R3 ;  /* 0x00000003ff03723e */ /* 0x000fc800000000ff */
[----:B------:R-:W-:Y:S01]  /*19a30*/  PRMT R18, R3, 0x7610, R18 ;  /* 0x0000761003127816 */ /* 0x000fe20000000012 */
[----:B------:R-:W-:-:S04]  /*19a40*/  FMUL R3, R19, R2 ;  /* 0x0000000213037220 */ /* 0x000fc80000400000 */
[----:B------:R-:W-:Y:S01]  /*19a50*/  @P6 STG.E.U16 desc[UR46][R6.64+0x40], R18 ;  /* 0x0000401206006986 */ /* 0x000fe2000c10152e */
[----:B------:R-:W-:Y:S02]  /*19a60*/  ISETP.GT.AND P6, PT, R0, 0x21, P3 ;  /* 0x000000210000780c */ /* 0x000fe40001fc4270 */
[----:B------:R-:W-:-:S11]  /*19a70*/  F2FP.F16.F32.PACK_AB R3, RZ, R3 ;  /* 0x00000003ff03723e */ /* 0x000fd600000000ff */
        /* <DEDUP_REMOVED lines=35> */
[----:B------:R-:W-:Y:S01]  /*19cb0*/  ISETP.GT.AND P6, PT, R0, 0x29, P2 ;  /* 0x000000290000780c */ /* 0x000fe200017c4270 */
[----:B--2---:R-:W-:-:S05]  /*19cc0*/  FMUL R3, R3, R2 ;  /* 0x0000000203037220 */ /* 0x004fca0000400000 */
[----:B------:R-:W-:-:S04]  /*19cd0*/  F2FP.F16.F32.PACK_AB R3, RZ, R3 ;  /* 0x00000003ff03723e */ /* 0x000fc800000000ff */
[----:B0-----:R-:W-:Y:S01]  /*19ce0*/  PRMT R18, R3, 0x7610, R18 ;  /* 0x0000761003127816 */ /* 0x001fe20000000012 */
        /* <DEDUP_REMOVED lines=18> */
[----:B----4-:R-:W-:Y:S02]  /*19e10*/  FMUL R3, R234, R2 ;  /* 0x00000002ea037220 */ /* 0x010fe40000400000 */
[----:B------:R-:W4:Y:S04]  /*19e20*/  LDL.LU R234, [R1+0x6c] ;  /* 0x00006c0001ea7983 */ /* 0x000f280000300800 */
[----:B------:R0:W-:Y:S01]  /*19e30*/  @P6 STG.E.U16 desc[UR46][R10.64+0x60], R18 ;  /* 0x000060120a006986 */ /* 0x0001e2000c10152e */
[----:B------:R-:W-:Y:S02]  /*19e40*/  ISETP.GT.AND P6, PT, R0, 0x31, P2 ;  /* 0x000000310000780c */ /* 0x000fe400017c4270 */
[----:B------:R-:W-:-:S04]  /*19e50*/  F2FP.F16.F32.PACK_AB R3, RZ, R3 ;  /* 0x00000003ff03723e */ /* 0x000fc800000000ff */
[----:B0-----:R-:W-:Y:S01]  /*19e60*/  PRMT R18, R3, 0x7610, R18 ;  /* 0x0000761003127816 */ /* 0x001fe20000000012 */
        /* <DEDUP_REMOVED lines=12> */
[-C--:B------:R-:W-:Y:S02]  /*19f30*/  FMUL R3, R23, R2.reuse ;  /* 0x0000000217037220 */ /* 0x080fe40000400000 */
[----:B------:R-:W5:Y:S03]  /*19f40*/  LDL.LU R23, [R1+0x78] ;  /* 0x0000780001177983 */ /* 0x000f660000300800 */
[----:B------:R-:W-:Y:S01]  /*19f50*/  F2FP.F16.F32.PACK_AB R3, RZ, R3 ;  /* 0x00000003ff03723e */ /* 0x000fe200000000ff */
[----:B------:R0:W-:Y:S01]  /*19f60*/  @P6 STG.E.U16 desc[UR46][R6.64+0x72], R18 ;  /* 0x0000721206006986 */ /* 0x0001e2000c10152e */
[----:B------:R-:W-:Y:S02]  /*19f70*/  ISETP.GT.AND P6, PT, R0, 0x38, P2 ;  /* 0x000000380000780c */ /* 0x000fe400017c4270 */
[----:B0-----:R-:W-:Y:S01]  /*19f80*/  PRMT R18, R3, 0x7610, R18 ;  /* 0x0000761003127816 */ /* 0x001fe20000000012 */
[----:B------:R-:W-:-:S02]  /*19f90*/  FMUL R3, R22, R2 ;  /* 0x0000000216037220 */ /* 0x000fc40000400000 */
[----:B------:R-:W5:Y:S03]  /*19fa0*/  LDL.LU R22, [R1+0x7c] ;  /* 0x00007c0001167983 */ /* 0x000f660000300800 */
[----:B------:R-:W-:-:S05]  /*19fb0*/  F2FP.F16.F32.PACK_AB R3, RZ, R3 ;  /* 0x00000003ff03723e */ /* 0x000fca00000000ff */
[----:B------:R0:W-:Y:S02]  /*19fc0*/  @P6 STG.E.U16 desc[UR46][R10.64+0x70], R18 ;  /* 0x000070120a006986 */ /* 0x0001e4000c10152e */
        /* <DEDUP_REMOVED lines=50> */
[----:B------:R-:W-:Y:S02]  /*1a2f0*/  FMUL R3, R20, R2 ;  /* 0x0000000214037220 */ /* 0x000fe40000400000 */
[----:B------:R-:W2:Y:S04]  /*1a300*/  LDL.LU R20, [R1+0x20] ;  /* 0x0000200001147983 */ /* 0x000ea80000300800 */
[----:B------:R0:W-:Y:S01]  /*1a310*/  @P6 STG.E.U16 desc[UR46][R14.64+0x92], R18 ;  /* 0x000092120e006986 */ /* 0x0001e2000c10152e */
[----:B------:R-:W-:Y:S02]  /*1a320*/  ISETP.GT.AND P6, PT, R0, 0x50, P0 ;  /* 0x000000500000780c */ /* 0x000fe400007c4270 */
[----:B------:R-:W-:-:S04]  /*1a330*/  F2FP.F16.F32.PACK_AB R3, RZ, R3 ;  /* 0x00000003ff03723e */ /* 0x000fc800000000ff */
[----:B0-----:R-:W-:Y:S01]  /*1a340*/  PRMT R18, R3, 0x7610, R18 ;  /* 0x0000761003127816 */ /* 0x001fe20000000012 */
[----:B---3--:R-:W-:Y:S02]  /*1a350*/  FMUL R3, R21, R2 ;  /* 0x0000000215037220 */ /* 0x008fe40000400000 */
        /* <DEDUP_REMOVED lines=40> */
[----:B------:R-:W2:Y:S01]  /*1a5e0*/  LDL.LU R3, [R1] ;  /* 0x0000000001037983 */ /* 0x000ea20000300800 */
        /* <DEDUP_REMOVED lines=45> */
[----:B------:R-:W-:-:S05]  /*1a8c0*/  FMUL R216, R216, R2 ;  /* 0x00000002d8d87220 */ /* 0x000fca0000400000 */
[----:B------:R-:W-:Y:S01]  /*1a8d0*/  F2FP.F16.F32.PACK_AB R216, RZ, R216 ;  /* 0x000000d8ffd8723e */ /* 0x000fe200000000ff */
        /* <DEDUP_REMOVED lines=14> */
[----:B--2---:R-:W-:-:S05]  /*1a9c0*/  FMUL R3, R3, R2 ;  /* 0x0000000203037220 */ /* 0x004fca0000400000 */
[----:B------:R-:W-:-:S04]  /*1a9d0*/  F2FP.F16.F32.PACK_AB R3, RZ, R3 ;  /* 0x00000003ff03723e */ /* 0x000fc800000000ff */
[----:B0-----:R-:W-:Y:S01]  /*1a9e0*/  PRMT R18, R3, 0x7610, R18 ;  /* 0x0000761003127816 */ /* 0x001fe20000000012 */
[----:B------:R-:W-:-:S04]  /*1a9f0*/  FMUL R3, R20, R2 ;  /* 0x0000000214037220 */ /* 0x000fc80000400000 */
[----:B------:R0:W-:Y:S01]  /*1aa00*/  @P6 STG.E.U16 desc[UR46][R4.64+0x92], R18 ;  /* 0x0000921204006986 */ /* 0x0001e2000c10152e */
[----:B------:R-:W-:Y:S02]  /*1aa10*/  ISETP.GT.AND P6, PT, R0, 0x50, P1 ;  /* 0x000000500000780c */ /* 0x000fe40000fc4270 */
[----:B------:R-:W-:-:S04]  /*1aa20*/  F2FP.F16.F32.PACK_AB R3, RZ, R3 ;  /* 0x00000003ff03723e */ /* 0x000fc800000000ff */
[----:B0-----:R-:W-:Y:S01]  /*1aa30*/  PRMT R18, R3, 0x7610, R18 ;  /* 0x0000761003127816 */ /* 0x001fe20000000012 */
[----:B---3--:R-:W-:-:S06]  /*1aa40*/  FMUL R3, R21, R2 ;  /* 0x0000000215037220 */ /* 0x008fcc0000400000 */
[----:B------:R0:W-:Y:S01]  /*1aa50*/  @P6 STG.E.U16 desc[UR46][R8.64+0xa0], R18 ;  /* 0x0000a01208006986 */ /* 0x0001e2000c10152e */
[----:B------:R-:W-:Y:S02]  /*1aa60*/  ISETP.GT.AND P6, PT, R0, 0x51, P1 ;  /* 0x000000510000780c */ /* 0x000fe40000fc4270 */
[----:B------:R-:W-:-:S04]  /*1aa70*/  F2FP.F16.F32.PACK_AB R3, RZ, R3 ;  /* 0x00000003ff03723e */ /* 0x000fc800000000ff */
[----:B0-----:R-:W-:Y:S01]  /*1aa80*/  PRMT R18, R3, 0x7610, R18 ;  /* 0x0000761003127816 */ /* 0x001fe20000000012 */
[----:B------:R-:W-:-:S06]  /*1aa90*/  FMUL R3, R235, R2 ;  /* 0x00000002eb037220 */ /* 0x000fcc0000400000 */
[----:B------:R4:W-:Y:S01]  /*1aaa0*/  @P6 STG.E.U16 desc[UR46][R8.64+0xa2], R18 ;  /* 0x0000a21208006986 */ /* 0x0009e2000c10152e */
[----:B------:R-:W-:Y:S02]  /*1aab0*/  ISETP.GT.AND P6, PT, R0, 0x50, P4 ;  /* 0x000000500000780c */ /* 0x000fe400027c4270 */
[----:B------:R-:W-:-:S11]  /*1aac0*/  F2FP.F16.F32.PACK_AB R3, RZ, R3 ;  /* 0x00000003ff03723e */ /* 0x000fd600000000ff */
[----:B------:R0:W-:Y:S01]  /*1aad0*/  @P6 STG.E.U16 desc[UR46][R4.64+0xa0], R3 ;  /* 0x0000a00304006986 */ /* 0x0001e2000c10152e */
[----:B------:R-:W-:Y:S01]  /*1aae0*/  ISETP.GT.AND P6, PT, R0, 0x51, P4 ;  /* 0x000000510000780c */ /* 0x000fe200027c4270 */
[----:B----4-:R-:W-:-:S05]  /*1aaf0*/  FMUL R18, R234, R2 ;  /* 0x00000002ea127220 */ /* 0x010fca0000400000 */
[----:B------:R-:W-:Y:S01]  /*1ab00*/  F2FP.F16.F32.PACK_AB R19, RZ, R18 ;  /* 0x00000012ff13723e */ /* 0x000fe200000000ff */
[----:B-----5:R-:W-:-:S06]  /*1ab10*/  FMUL R20, R233, R2 ;  /* 0x00000002e9147220 */ /* 0x020fcc0000400000 */
[----:B------:R1:W-:Y:S01]  /*1ab20*/  @P6 STG.E.U16 desc[UR46][R4.64+0xa2], R19 ;  /* 0x0000a21304006986 */ /* 0x0003e2000c10152e */
[----:B------:R-:W-:Y:S02]  /*1ab30*/  ISETP.GT.AND P6, PT, R0, 0x58, P1 ;  /* 0x000000580000780c */ /* 0x000fe40000fc4270 */
[----:B------:R-:W-:Y:S01]  /*1ab40*/  F2FP.F16.F32.PACK_AB R20, RZ, R20 ;  /* 0x00000014ff14723e */ /* 0x000fe200000000ff */
[----:B------:R-:W-:-:S10]  /*1ab50*/  FMUL R18, R232, R2 ;  /* 0x00000002e8127220 */ /* 0x000fd40000400000 */
[----:B------:R-:W-:Y:S01]  /*1ab60*/  @P6 STG.E.U16 desc[UR46][R8.64+0xb0], R20 ;  /* 0x0000b01408006986 */ /* 0x000fe2000c10152e */
[----:B------:R-:W-:Y:S02]  /*1ab70*/  ISETP.GT.AND P6, PT, R0, 0x59, P1 ;  /* 0x000000590000780c */ /* 0x000fe40000fc4270 */
[----:B------:R-:W-:Y:S01]  /*1ab80*/  F2FP.F16.F32.PACK_AB R18, RZ, R18 ;  /* 0x00000012ff12723e */ /* 0x000fe200000000ff */
[----:B0-----:R-:W-:-:S05]  /*1ab90*/  FMUL R3, R23, R2 ;  /* 0x0000000217037220 */ /* 0x001fca0000400000 */
[----:B------:R-:W-:-:S05]  /*1aba0*/  F2FP.F16.F32.PACK_AB R3, RZ, R3 ;  /* 0x00000003ff03723e */ /* 0x000fca00000000ff */
[----:B------:R-:W-:Y:S01]  /*1abb0*/  @P6 STG.E.U16 desc[UR46][R8.64+0xb2], R18 ;  /* 0x0000b21208006986 */ /* 0x000fe2000c10152e */
[----:B------:R-:W-:Y:S02]  /*1abc0*/  ISETP.GT.AND P6, PT, R0, 0x58, P4 ;  /* 0x000000580000780c */ /* 0x000fe400027c4270 */
[----:B-1----:R-:W-:Y:S01]  /*1abd0*/  PRMT R19, R3, 0x7610, R19 ;  /* 0x0000761003137816 */ /* 0x002fe20000000013 */
[----:B------:R-:W-:-:S10]  /*1abe0*/  FMUL R3, R22, R2 ;  /* 0x0000000216037220 */ /* 0x000fd40000400000 */
[----:B------:R-:W-:Y:S01]  /*1abf0*/  @P6 STG.E.U16 desc[UR46][R4.64+0xb0], R19 ;  /* 0x0000b01304006986 */ /* 0x000fe2000c10152e */
[----:B------:R-:W-:Y:S02]  /*1ac00*/  ISETP.GT.AND P6, PT, R0, 0x59, P4 ;  /* 0x000000590000780c */ /* 0x000fe400027c4270 */
[----:B------:R-:W-:-:S11]  /*1ac10*/  F2FP.F16.F32.PACK_AB R3, RZ, R3 ;  /* 0x00000003ff03723e */ /* 0x000fd600000000ff */
[----:B------:R-:W-:Y:S01]  /*1ac20*/  @P6 STG.E.U16 desc[UR46][R4.64+0xb2], R3 ;  /* 0x0000b20304006986 */ /* 0x000fe2000c10152e */
[----:B------:R-:W-:-:S13]  /*1ac30*/  ISETP.GT.AND P6, PT, R0, 0x40, P3 ;  /* 0x000000400000780c */ /* 0x000fda0001fc4270 */
        /* <DEDUP_REMOVED lines=13> */
[----:B------:R-:W-:Y:S01]  /*1ad10*/  ISETP.GT.AND P6, PT, R0, 0x49, P2 ;  /* 0x000000490000780c */ /* 0x000fe200017c4270 */
[----:B------:R-:W-:-:S12]  /*1ad20*/  FMUL R224, R224, R2 ;  /* 0x00000002e0e07220 */ /* 0x000fd80000400000 */
[----:B------:R-:W-:Y:S01]  /*1ad30*/  @P6 STG.E.U16 desc[UR46][R10.64+0x92], R223 ;  /* 0x000092df0a006986 */ /* 0x000fe2000c10152e */
[----:B------:R-:W-:Y:S02]  /*1ad40*/  ISETP.GT.AND P6, PT, R0, 0x50, P3 ;  /* 0x000000500000780c */ /* 0x000fe40001fc4270 */
[----:B------:R-:W-:Y:S01]  /*1ad50*/  F2FP.F16.F32.PACK_AB R224, RZ, R224 ;  /* 0x000000e0ffe0723e */ /* 0x000fe200000000ff */
[----:B------:R-:W-:-:S10]  /*1ad60*/  FMUL R225, R225, R2 ;  /* 0x00000002e1e17220 */ /* 0x000fd40000400000 */
        /* <DEDUP_REMOVED lines=653> */
[C---:B------:R-:W-:Y:S02]  /*1d640*/  ISETP.GT.AND P6, PT, R0.reuse, 0xd8, P0 ;  /* 0x000000d80000780c */ /* 0x040fe400007c4270 */
[----:B------:R-:W-:Y:S02]  /*1d650*/  F2FP.F16.F32.PACK_AB R68, RZ, R68 ;  /* 0x00000044ff44723e */ /* 0x000fe400000000ff */
[----:B------:R-:W-:Y:S01]  /*1d660*/  ISETP.GT.AND P0, PT, R0, 0xd9, P0 ;  /* 0x000000d90000780c */ /* 0x000fe20000704270 */
[-C--:B------:R-:W-:Y:S01]  /*1d670*/  FMUL R69, R69, R2.reuse ;  /* 0x0000000245457220 */ /* 0x080fe20000400000 */
[-C--:B------:R-:W-:Y:S01]  /*1d680*/  FMUL R70, R70, R2.reuse ;  /* 0x0000000246467220 */ /* 0x080fe20000400000 */
[----:B------:R-:W-:-:S06]  /*1d690*/  FMUL R71, R71, R2 ;  /* 0x0000000247477220 */ /* 0x000fcc0000400000 */
[----:B------:R-:W-:Y:S01]  /*1d6a0*/  @P6 STG.E.U16 desc[UR46][R12.64+0x1b0], R68 ;  /* 0x0001b0440c006986 */ /* 0x000fe2000c10152e */
[C---:B------:R-:W-:Y:S02]  /*1d6b0*/  ISETP.GT.AND P6, PT, R0.reuse, 0xd8, P5 ;  /* 0x000000d80000780c */ /* 0x040fe40002fc4270 */
[C---:B------:R-:W-:Y:S02]  /*1d6c0*/  ISETP.GT.AND P5, PT, R0.reuse, 0xd9, P5 ;  /* 0x000000d90000780c */ /* 0x040fe40002fa4270 */
[----:B------:R-:W-:Y:S02]  /*1d6d0*/  F2FP.F16.F32.PACK_AB R69, RZ, R69 ;  /* 0x00000045ff45723e */ /* 0x000fe400000000ff */
[----:B------:R-:W-:Y:S02]  /*1d6e0*/  F2FP.F16.F32.PACK_AB R70, RZ, R70 ;  /* 0x00000046ff46723e */ /* 0x000fe400000000ff */
[----:B------:R-:W-:Y:S01]  /*1d6f0*/  F2FP.F16.F32.PACK_AB R71, RZ, R71 ;  /* 0x00000047ff47723e */ /* 0x000fe200000000ff */
[----:B------:R0:W-:Y:S01]  /*1d700*/  @P0 STG.E.U16 desc[UR46][R12.64+0x1b2], R69 ;  /* 0x0001b2450c000986 */ /* 0x0001e2000c10152e */
[----:B------:R-:W-:-:S03]  /*1d710*/  ISETP.GT.AND P0, PT, R0, 0xc1, P1 ;  /* 0x000000c10000780c */ /* 0x000fc60000f04270 */
[----:B------:R-:W-:Y:S01]  /*1d720*/  @P6 STG.E.U16 desc[UR46][R14.64+0x1b0], R70 ;  /* 0x0001b0460e006986 */ /* 0x000fe2000c10152e */
[----:B------:R-:W-:Y:S01]  /*1d730*/  ISETP.GT.AND P6, PT, R0, 0xc0, P1 ;  /* 0x000000c00000780c */ /* 0x000fe20000fc4270 */
[-C--:B------:R-:W-:Y:S02]  /*1d740*/  FMUL R40, R40, R2.reuse ;  /* 0x0000000228287220 */ /* 0x080fe40000400000 */
[----:B------:R-:W-:Y:S01]  /*1d750*/  @P5 STG.E.U16 desc[UR46][R14.64+0x1b2], R71 ;  /* 0x0001b2470e005986 */ /* 0x000fe2000c10152e */
[----:B------:R-:W-:Y:S01]  /*1d760*/  ISETP.GT.AND P5, PT, R0, 0xc0, P4 ;  /* 0x000000c00000780c */ /* 0x000fe200027a4270 */
[-C--:B------:R-:W-:Y:S01]  /*1d770*/  FMUL R41, R41, R2.reuse ;  /* 0x0000000229297220 */ /* 0x080fe20000400000 */
[----:B------:R-:W-:Y:S01]  /*1d780*/  FMUL R42, R42, R2 ;  /* 0x000000022a2a7220 */ /* 0x000fe20000400000 */
[----:B------:R-:W-:-:S03]  /*1d790*/  F2FP.F16.F32.PACK_AB R40, RZ, R40 ;  /* 0x00000028ff28723e */ /* 0x000fc600000000ff */
[----:B------:R-:W-:Y:S02]  /*1d7a0*/  F2FP.F16.F32.PACK_AB R41, RZ, R41 ;  /* 0x00000029ff29723e */ /* 0x000fe400000000ff */
[----:B------:R-:W-:Y:S01]  /*1d7b0*/  F2FP.F16.F32.PACK_AB R42, RZ, R42 ;  /* 0x0000002aff2a723e */ /* 0x000fe200000000ff */
[----:B------:R-:W-:Y:S01]  /*1d7c0*/  @P6 STG.E.U16 desc[UR46][R8.64+0x180], R40 ;  /* 0x0001802808006986 */ /* 0x000fe2000c10152e */
[----:B------:R-:W-:-:S03]  /*1d7d0*/  ISETP.GT.AND P6, PT, R0, 0xc1, P4 ;  /* 0x000000c10000780c */ /* 0x000fc600027c4270 */
[----:B------:R-:W-:Y:S01]  /*1d7e0*/  @P0 STG.E.U16 desc[UR46][R8.64+0x182], R41 ;  /* 0x0001822908000986 */ /* 0x000fe2000c10152e */
[C---:B------:R-:W-:Y:S01]  /*1d7f0*/  ISETP.GT.AND P0, PT, R0.reuse, 0xc8, P1 ;  /* 0x000000c80000780c */ /* 0x040fe20000f04270 */
        /* <DEDUP_REMOVED lines=8> */
[----:B------:R-:W-:Y:S04]  /*1d880*/  @P6 STG.E.U16 desc[UR46][R4.64+0x182], R43 ;  /* 0x0001822b04006986 */ /* 0x000fe8000c10152e */
[----:B------:R-:W-:Y:S01]  /*1d890*/  @P0 STG.E.U16 desc[UR46][R8.64+0x190], R44 ;  /* 0x0001902c08000986 */ /* 0x000fe2000c10152e */
[----:B------:R-:W-:-:S03]  /*1d8a0*/  ISETP.GT.AND P0, PT, R0, 0xc8, P4 ;  /* 0x000000c80000780c */ /* 0x000fc60002704270 */
[----:B------:R-:W-:Y:S01]  /*1d8b0*/  @P5 STG.E.U16 desc[UR46][R8.64+0x192], R45 ;  /* 0x0001922d08005986 */ /* 0x000fe2000c10152e */
[----:B------:R-:W-:Y:S01]  /*1d8c0*/  ISETP.GT.AND P5, PT, R0, 0xc9, P4 ;  /* 0x000000c90000780c */ /* 0x000fe200027a4270 */
[-C--:B------:R-:W-:Y:S01]  /*1d8d0*/  FMUL R46, R46, R2.reuse ;  /* 0x000000022e2e7220 */ /* 0x080fe20000400000 */
[----:B------:R-:W-:Y:S01]  /*1d8e0*/  FMUL R47, R47, R2 ;  /* 0x000000022f2f7220 */ /* 0x000fe20000400000 */
[----:B------:R-:W-:-:S03]  /*1d8f0*/  ISETP.GT.AND P6, PT, R0, 0xd0, P1 ;  /* 0x000000d00000780c */ /* 0x000fc60000fc4270 */
[----:B------:R-:W-:Y:S02]  /*1d900*/  F2FP.F16.F32.PACK_AB R46, RZ, R46 ;  /* 0x0000002eff2e723e */ /* 0x000fe400000000ff */
[----:B------:R-:W-:Y:S01]  /*1d910*/  F2FP.F16.F32.PACK_AB R47, RZ, R47 ;  /* 0x0000002fff2f723e */ /* 0x000fe200000000ff */
[----:B------:R-:W-:Y:S02]  /*1d920*/  FMUL R48, R48, R2 ;  /* 0x0000000230307220 */ /* 0x000fe40000400000 */
[----:B------:R-:W-:Y:S04]  /*1d930*/  @P0 STG.E.U16 desc[UR46][R4.64+0x190], R46 ;  /* 0x0001902e04000986 */ /* 0x000fe8000c10152e */
[----:B------:R-:W-:Y:S01]  /*1d940*/  @P5 STG.E.U16 desc[UR46][R4.64+0x192], R47 ;  /* 0x0001922f04005986 */ /* 0x000fe2000c10152e */
[----:B------:R-:W-:-:S02]  /*1d950*/  ISETP.GT.AND P5, PT, R0, 0xd1, P1 ;  /* 0x000000d10000780c */ /* 0x000fc40000fa4270 */
[----:B------:R-:W-:Y:S01]  /*1d960*/  F2FP.F16.F32.PACK_AB R48, RZ, R48 ;  /* 0x00000030ff30723e */ /* 0x000fe200000000ff */
[----:B------:R-:W-:-:S04]  /*1d970*/  FMUL R49, R49, R2 ;  /* 0x0000000231317220 */ /* 0x000fc80000400000 */
[----:B------:R-:W-:Y:S01]  /*1d980*/  @P6 STG.E.U16 desc[UR46][R8.64+0x1a0], R48 ;  /* 0x0001a03008006986 */ /* 0x000fe2000c10152e */
[----:B------:R-:W-:Y:S02]  /*1d990*/  ISETP.GT.AND P6, PT, R0, 0xd0, P4 ;  /* 0x000000d00000780c */ /* 0x000fe400027c4270 */
[----:B------:R-:W-:Y:S01]  /*1d9a0*/  F2FP.F16.F32.PACK_AB R49, RZ, R49 ;  /* 0x00000031ff31723e */ /* 0x000fe200000000ff */
[----:B------:R-:W-:Y:S01]  /*1d9b0*/  FMUL R50, R50, R2 ;  /* 0x0000000232327220 */ /* 0x000fe20000400000 */
[C---:B------:R-:W-:Y:S02]  /*1d9c0*/  ISETP.GT.AND P0, PT, R0.reuse, 0xd8, P1 ;  /* 0x000000d80000780c */ /* 0x040fe40000f04270 */
[C---:B------:R-:W-:Y:S01]  /*1d9d0*/  ISETP.GT.AND P1, PT, R0.reuse, 0xd9, P1 ;  /* 0x000000d90000780c */ /* 0x040fe20000f24270 */
[----:B------:R-:W-:Y:S01]  /*1d9e0*/  @P5 STG.E.U16 desc[UR46][R8.64+0x1a2], R49 ;  /* 0x0001a23108005986 */ /* 0x000fe2000c10152e */
[----:B------:R-:W-:Y:S02]  /*1d9f0*/  ISETP.GT.AND P5, PT, R0, 0xd1, P4 ;  /* 0x000000d10000780c */ /* 0x000fe400027a4270 */
[----:B------:R-:W-:Y:S01]  /*1da00*/  F2FP.F16.F32.PACK_AB R50, RZ, R50 ;  /* 0x00000032ff32723e */ /* 0x000fe200000000ff */
[-C--:B------:R-:W-:Y:S01]  /*1da10*/  FMUL R51, R51, R2.reuse ;  /* 0x0000000233337220 */ /* 0x080fe20000400000 */
[-C--:B------:R-:W-:Y:S01]  /*1da20*/  FMUL R52, R52, R2.reuse ;  /* 0x0000000234347220 */ /* 0x080fe20000400000 */
[----:B------:R-:W-:-:S02]  /*1da30*/  FMUL R53, R53, R2 ;  /* 0x0000000235357220 */ /* 0x000fc40000400000 */
[----:B------:R-:W-:Y:S01]  /*1da40*/  @P6 STG.E.U16 desc[UR46][R4.64+0x1a0], R50 ;  /* 0x0001a03204006986 */ /* 0x000fe2000c10152e */
[C---:B------:R-:W-:Y:S02]  /*1da50*/  ISETP.GT.AND P6, PT, R0.reuse, 0xd8, P4 ;  /* 0x000000d80000780c */ /* 0x040fe400027c4270 */
[----:B------:R-:W-:Y:S02]  /*1da60*/  F2FP.F16.F32.PACK_AB R51, RZ, R51 ;  /* 0x00000033ff33723e */ /* 0x000fe400000000ff */
[----:B------:R-:W-:Y:S01]  /*1da70*/  ISETP.GT.AND P4, PT, R0, 0xd9, P4 ;  /* 0x000000d90000780c */ /* 0x000fe20002784270 */
[----:B------:R-:W-:Y:S01]  /*1da80*/  FMUL R54, R54, R2 ;  /* 0x0000000236367220 */ /* 0x000fe20000400000 */
[----:B------:R-:W-:Y:S01]  /*1da90*/  F2FP.F16.F32.PACK_AB R52, RZ, R52 ;  /* 0x00000034ff34723e */ /* 0x000fe200000000ff */
[----:B0-----:R-:W-:Y:S01]  /*1daa0*/  @P1 IMAD.MOV.U32 R12, RZ, RZ, R8 ;  /* 0x000000ffff0c1224 */ /* 0x001fe200078e0008 */
[----:B------:R-:W-:Y:S01]  /*1dab0*/  F2FP.F16.F32.PACK_AB R53, RZ, R53 ;  /* 0x00000035ff35723e */ /* 0x000fe200000000ff */
[----:B------:R-:W-:-:S02]  /*1dac0*/  @P1 IMAD.MOV.U32 R13, RZ, RZ, R9 ;  /* 0x000000ffff0d1224 */ /* 0x000fc400078e0009 */
[----:B------:R-:W-:Y:S01]  /*1dad0*/  FMUL R55, R55, R2 ;  /* 0x0000000237377220 */ /* 0x000fe20000400000 */
[----:B------:R-:W-:Y:S01]  /*1dae0*/  @P5 STG.E.U16 desc[UR46][R4.64+0x1a2], R51 ;  /* 0x0001a23304005986 */ /* 0x000fe2000c10152e */
[----:B------:R-:W-:-:S03]  /*1daf0*/  F2FP.F16.F32.PACK_AB R54, RZ, R54 ;  /* 0x00000036ff36723e */ /* 0x000fc600000000ff */
[----:B------:R-:W-:Y:S01]  /*1db00*/  @P0 STG.E.U16 desc[UR46][R8.64+0x1b0], R52 ;  /* 0x0001b03408000986 */ /* 0x000fe2000c10152e */
[----:B------:R-:W-:-:S03]  /*1db10*/  F2FP.F16.F32.PACK_AB R55, RZ, R55 ;  /* 0x00000037ff37723e */ /* 0x000fc600000000ff */
[----:B------:R-:W-:Y:S01]  /*1db20*/  @P1 STG.E.U16 desc[UR46][R12.64+0x1b2], R53 ;  /* 0x0001b2350c001986 */ /* 0x000fe2000c10152e */
[C---:B------:R-:W-:Y:S02]  /*1db30*/  ISETP.GT.AND P1, PT, R0.reuse, 0xc0, P2 ;  /* 0x000000c00000780c */ /* 0x040fe40001724270 */
[C---:B------:R-:W-:Y:S01]  /*1db40*/  ISETP.GT.AND P0, PT, R0.reuse, 0xc0, P3 ;  /* 0x000000c00000780c */ /* 0x040fe20001f04270 */
[----:B------:R-:W-:Y:S01]  /*1db50*/  @P6 STG.E.U16 desc[UR46][R4.64+0x1b0], R54 ;  /* 0x0001b03604006986 */ /* 0x000fe2000c10152e */
[----:B------:R-:W-:Y:S01]  /*1db60*/  ISETP.GT.AND P5, PT, R0, 0xc1, P3 ;  /* 0x000000c10000780c */ /* 0x000fe20001fa4270 */
[-C--:B------:R-:W-:Y:S01]  /*1db70*/  FMUL R24, R24, R2.reuse ;  /* 0x0000000218187220 */ /* 0x080fe20000400000 */
[-C--:B------:R-:W-:Y:S01]  /*1db80*/  FMUL R25, R25, R2.reuse ;  /* 0x0000000219197220 */ /* 0x080fe20000400000 */
[----:B------:R0:W-:Y:S01]  /*1db90*/  @P4 STG.E.U16 desc[UR46][R4.64+0x1b2], R55 ;  /* 0x0001b23704004986 */ /* 0x0001e2000c10152e */
[----:B------:R-:W-:Y:S01]  /*1dba0*/  ISETP.GT.AND P4, PT, R0, 0xc1, P2 ;  /* 0x000000c10000780c */ /* 0x000fe20001784270 */
[----:B------:R-:W-:Y:S01]  /*1dbb0*/  FMUL R26, R26, R2 ;  /* 0x000000021a1a7220 */ /* 0x000fe20000400000 */
[----:B------:R-:W-:-:S02]  /*1dbc0*/  F2FP.F16.F32.PACK_AB R24, RZ, R24 ;  /* 0x00000018ff18723e */ /* 0x000fc400000000ff */
[----:B------:R-:W-:Y:S01]  /*1dbd0*/  F2FP.F16.F32.PACK_AB R25, RZ, R25 ;  /* 0x00000019ff19723e */ /* 0x000fe200000000ff */
[----:B------:R-:W-:Y:S01]  /*1dbe0*/  FMUL R27, R27, R2 ;  /* 0x000000021b1b7220 */ /* 0x000fe20000400000 */
[----:B------:R-:W-:Y:S02]  /*1dbf0*/  F2FP.F16.F32.PACK_AB R26, RZ, R26 ;  /* 0x0000001aff1a723e */ /* 0x000fe400000000ff */
[C---:B------:R-:W-:Y:S01]  /*1dc00*/  ISETP.GT.AND P6, PT, R0.reuse, 0xc8, P2 ;  /* 0x000000c80000780c */ /* 0x040fe200017c4270 */
[----:B0-----:R-:W-:Y:S02]  /*1dc10*/  @P1 IMAD.MOV.U32 R4, RZ, RZ, R10 ;  /* 0x000000ffff041224 */ /* 0x001fe400078e000a */
[----:B------:R-:W-:Y:S01]  /*1dc20*/  @P1 IMAD.MOV.U32 R5, RZ, RZ, R11 ;  /* 0x000000ffff051224 */ /* 0x000fe200078e000b */
[----:B------:R-:W-:Y:S01]  /*1dc30*/  @P0 STG.E.U16 desc[UR46][R6.64+0x180], R24 ;  /* 0x0001801806000986 */ /* 0x000fe2000c10152e */
[----:B------:R-:W-:-:S03]  /*1dc40*/  ISETP.GT.AND P0, PT, R0, 0xc8, P3 ;  /* 0x000000c80000780c */ /* 0x000fc60001f04270 */
[----:B------:R-:W-:Y:S01]  /*1dc50*/  @P5 STG.E.U16 desc[UR46][R6.64+0x182], R25 ;  /* 0x0001821906005986 */ /* 0x000fe2000c10152e */
[----:B------:R-:W-:Y:S01]  /*1dc60*/  ISETP.GT.AND P5, PT, R0, 0xc9, P3 ;  /* 0x000000c90000780c */ /* 0x000fe20001fa4270 */
[-C--:B------:R-:W-:Y:S01]  /*1dc70*/  FMUL R28, R28, R2.reuse ;  /* 0x000000021c1c7220 */ /* 0x080fe20000400000 */
[----:B------:R-:W-:Y:S01]  /*1dc80*/  F2FP.F16.F32.PACK_AB R27, RZ, R27 ;  /* 0x0000001bff1b723e */ /* 0x000fe200000000ff */
[----:B------:R0:W-:Y:S01]  /*1dc90*/  @P1 STG.E.U16 desc[UR46][R4.64+0x180], R26 ;  /* 0x0001801a04001986 */ /* 0x0001e2000c10152e */
[----:B------:R-:W-:Y:S01]  /*1dca0*/  ISETP.GT.AND P1, PT, R0, 0xc9, P2 ;  /* 0x000000c90000780c */ /* 0x000fe20001724270 */
[-C--:B------:R-:W-:Y:S01]  /*1dcb0*/  FMUL R29, R29, R2.reuse ;  /* 0x000000021d1d7220 */ /* 0x080fe20000400000 */
[----:B------:R-:W-:Y:S01]  /*1dcc0*/  FMUL R30, R30, R2 ;  /* 0x000000021e1e7220 */ /* 0x000fe20000400000 */
[----:B------:R-:W-:Y:S01]  /*1dcd0*/  F2FP.F16.F32.PACK_AB R28, RZ, R28 ;  /* 0x0000001cff1c723e */ /* 0x000fe200000000ff */
[----:B0-----:R-:W-:Y:S02]  /*1dce0*/  @P4 IMAD.MOV.U32 R4, RZ, RZ, R10 ;  /* 0x000000ffff044224 */ /* 0x001fe400078e000a */
[----:B------:R-:W-:Y:S01]  /*1dcf0*/  @P4 IMAD.MOV.U32 R5, RZ, RZ, R11 ;  /* 0x000000ffff054224 */ /* 0x000fe200078e000b */
[----:B------:R-:W-:Y:S01]  /*1dd00*/  F2FP.F16.F32.PACK_AB R29, RZ, R29 ;  /* 0x0000001dff1d723e */ /* 0x000fe200000000ff */
[----:B------:R-:W-:Y:S01]  /*1dd10*/  FMUL R31, R31, R2 ;  /* 0x000000021f1f7220 */ /* 0x000fe20000400000 */
[----:B------:R-:W-:-:S02]  /*1dd20*/  F2FP.F16.F32.PACK_AB R30, RZ, R30 ;  /* 0x0000001eff1e723e */ /* 0x000fc400000000ff */
[----:B------:R0:W-:Y:S01]  /*1dd30*/  @P4 STG.E.U16 desc[UR46][R4.64+0x182], R27 ;  /* 0x0001821b04004986 */ /* 0x0001e2000c10152e */
[----:B------:R-:W-:Y:S01]  /*1dd40*/  ISETP.GT.AND P4, PT, R0, 0xd0, P3 ;  /* 0x000000d00000780c */ /* 0x000fe20001f84270 */
[----:B------:R-:W-:Y:S02]  /*1dd50*/  FMUL R32, R32, R2 ;  /* 0x0000000220207220 */ /* 0x000fe40000400000 */
[----:B------:R-:W-:Y:S01]  /*1dd60*/  @P0 STG.E.U16 desc[UR46][R6.64+0x190], R28 ;  /* 0x0001901c06000986 */ /* 0x000fe2000c10152e */
[----:B------:R-:W-:-:S03]  /*1dd70*/  F2FP.F16.F32.PACK_AB R31, RZ, R31 ;  /* 0x0000001fff1f723e */ /* 0x000fc600000000ff */
[----:B------:R-:W-:Y:S01]  /*1dd80*/  @P5 STG.E.U16 desc[UR46][R6.64+0x192], R29 ;  /* 0x0001921d06005986 */ /* 0x000fe2000c10152e */
[--C-:B0-----:R-:W-:Y:S02]  /*1dd90*/  @P6 IMAD.MOV.U32 R4, RZ, RZ, R10.reuse ;  /* 0x000000ffff046224 */ /* 0x101fe400078e000a */
[----:B------:R-:W-:Y:S01]  /*1dda0*/  @P6 IMAD.MOV.U32 R5, RZ, RZ, R11 ;  /* 0x000000ffff056224 */ /* 0x000fe200078e000b */
[----:B------:R-:W-:Y:S02]  /*1ddb0*/  F2FP.F16.F32.PACK_AB R32, RZ, R32 ;  /* 0x00000020ff20723e */ /* 0x000fe400000000ff */
[C---:B------:R-:W-:Y:S02]  /*1ddc0*/  ISETP.GT.AND P5, PT, R0.reuse, 0xd0, P2 ;  /* 0x000000d00000780c */ /* 0x040fe400017a4270 */
[----:B------:R0:W-:Y:S01]  /*1ddd0*/  @P6 STG.E.U16 desc[UR46][R4.64+0x190], R30 ;  /* 0x0001901e04006986 */ /* 0x0001e2000c10152e */
[----:B------:R-:W-:Y:S01]  /*1dde0*/  ISETP.GT.AND P0, PT, R0, 0xd1, P3 ;  /* 0x000000d10000780c */ /* 0x000fe20001f04270 */
[-C--:B------:R-:W-:Y:S01]  /*1ddf0*/  FMUL R33, R33, R2.reuse ;  /* 0x0000000221217220 */ /* 0x080fe20000400000 */
[----:B------:R-:W-:Y:S01]  /*1de00*/  FMUL R34, R34, R2 ;  /* 0x0000000222227220 */ /* 0x000fe20000400000 */
[----:B0-----:R-:W-:-:S02]  /*1de10*/  @P1 IMAD.MOV.U32 R4, RZ, RZ, R10 ;  /* 0x000000ffff041224 */ /* 0x001fc400078e000a */
[----:B------:R-:W-:-:S05]  /*1de20*/  @P1 IMAD.MOV.U32 R5, RZ, RZ, R11 ;  /* 0x000000ffff051224 */ /* 0x000fca00078e000b */
[----:B------:R0:W-:Y:S04]  /*1de30*/  @P1 STG.E.U16 desc[UR46][R4.64+0x192], R31 ;  /* 0x0001921f04001986 */ /* 0x0001e8000c10152e */
[----:B------:R-:W-:Y:S01]  /*1de40*/  @P4 STG.E.U16 desc[UR46][R6.64+0x1a0], R32 ;  /* 0x0001a02006004986 */ /* 0x000fe2000c10152e */
[C---:B------:R-:W-:Y:S02]  /*1de50*/  ISETP.GT.AND P4, PT, R0.reuse, 0xd1, P2 ;  /* 0x000000d10000780c */ /* 0x040fe40001784270 */
[----:B------:R-:W-:Y:S02]  /*1de60*/  F2FP.F16.F32.PACK_AB R33, RZ, R33 ;  /* 0x00000021ff21723e */ /* 0x000fe400000000ff */
[----:B------:R-:W-:Y:S01]  /*1de70*/  ISETP.GT.AND P6, PT, R0, 0xd8, P2 ;  /* 0x000000d80000780c */ /* 0x000fe200017c4270 */
[----:B------:R-:W-:Y:S01]  /*1de80*/  FMUL R35, R35, R2 ;  /* 0x0000000223237220 */ /* 0x000fe20000400000 */
[----:B------:R-:W-:Y:S01]  /*1de90*/  F2FP.F16.F32.PACK_AB R34, RZ, R34 ;  /* 0x00000022ff22723e */ /* 0x000fe200000000ff */
[----:B0-----:R-:W-:-:S02]  /*1dea0*/  @P5 IMAD.MOV.U32 R4, RZ, RZ, R10 ;  /* 0x000000ffff045224 */ /* 0x001fc400078e000a */
[----:B------:R-:W-:Y:S01]  /*1deb0*/  @P5 IMAD.MOV.U32 R5, RZ, RZ, R11 ;  /* 0x000000ffff055224 */ /* 0x000fe200078e000b */
[C---:B------:R-:W-:Y:S01]  /*1dec0*/  ISETP.GT.AND P1, PT, R0.reuse, 0xd8, P3 ;  /* 0x000000d80000780c */ /* 0x040fe20001f24270 */
[----:B------:R-:W-:Y:S01]  /*1ded0*/  @P0 STG.E.U16 desc[UR46][R6.64+0x1a2], R33 ;  /* 0x0001a22106000986 */ /* 0x000fe2000c10152e */
[----:B------:R-:W-:Y:S01]  /*1dee0*/  ISETP.GT.AND P3, PT, R0, 0xd9, P3 ;  /* 0x000000d90000780c */ /* 0x000fe20001f64270 */
[-C--:B------:R-:W-:Y:S01]  /*1def0*/  FMUL R36, R36, R2.reuse ;  /* 0x0000000224247220 */ /* 0x080fe20000400000 */
[----:B------:R-:W-:Y:S01]  /*1df00*/  ISETP.GT.AND P2, PT, R0, 0xd9, P2 ;  /* 0x000000d90000780c */ /* 0x000fe20001744270 */
[----:B------:R0:W-:Y:S01]  /*1df10*/  @P5 STG.E.U16 desc[UR46][R4.64+0x1a0], R34 ;  /* 0x0001a02204005986 */ /* 0x0001e2000c10152e */
[-C--:B------:R-:W-:Y:S01]  /*1df20*/  FMUL R37, R37, R2.reuse ;  /* 0x0000000225257220 */ /* 0x080fe20000400000 */
[----:B------:R-:W-:Y:S01]  /*1df30*/  F2FP.F16.F32.PACK_AB R35, RZ, R35 ;  /* 0x00000023ff23723e */ /* 0x000fe200000000ff */
[-C--:B------:R-:W-:Y:S01]  /*1df40*/  FMUL R38, R38, R2.reuse ;  /* 0x0000000226267220 */ /* 0x080fe20000400000 */
[----:B------:R-:W-:Y:S01]  /*1df50*/  FMUL R39, R39, R2 ;  /* 0x0000000227277220 */ /* 0x000fe20000400000 */
[----:B------:R-:W-:-:S02]  /*1df60*/  F2FP.F16.F32.PACK_AB R36, RZ, R36 ;  /* 0x00000024ff24723e */ /* 0x000fc400000000ff */
[----:B------:R-:W-:Y:S01]  /*1df70*/  F2FP.F16.F32.PACK_AB R37, RZ, R37 ;  /* 0x00000025ff25723e */ /* 0x000fe200000000ff */
[--C-:B0-----:R-:W-:Y:S02]  /*1df80*/  @P4 IMAD.MOV.U32 R4, RZ, RZ, R10.reuse ;  /* 0x000000ffff044224 */ /* 0x101fe400078e000a */
[----:B------:R-:W-:Y:S01]  /*1df90*/  @P4 IMAD.MOV.U32 R5, RZ, RZ, R11 ;  /* 0x000000ffff054224 */ /* 0x000fe200078e000b */
[----:B------:R-:W-:Y:S02]  /*1dfa0*/  F2FP.F16.F32.PACK_AB R38, RZ, R38 ;  /* 0x00000026ff26723e */ /* 0x000fe400000000ff */
[----:B------:R-:W-:Y:S02]  /*1dfb0*/  F2FP.F16.F32.PACK_AB R39, RZ, R39 ;  /* 0x00000027ff27723e */ /* 0x000fe400000000ff */
[----:B------:R0:W-:Y:S04]  /*1dfc0*/  @P4 STG.E.U16 desc[UR46][R4.64+0x1a2], R35 ;  /* 0x0001a22304004986 */ /* 0x0001e8000c10152e */
[----:B------:R1:W-:Y:S04]  /*1dfd0*/  @P1 STG.E.U16 desc[UR46][R6.64+0x1b0], R36 ;  /* 0x0001b02406001986 */ /* 0x0003e8000c10152e */
[----:B------:R1:W-:Y:S01]  /*1dfe0*/  @P3 STG.E.U16 desc[UR46][R6.64+0x1b2], R37 ;  /* 0x0001b22506003986 */ /* 0x0003e2000c10152e */
[----:B0-----:R-:W-:-:S02]  /*1dff0*/  @P6 IMAD.MOV.U32 R4, RZ, RZ, R10 ;  /* 0x000000ffff046224 */ /* 0x001fc400078e000a */
[----:B------:R-:W-:-:S05]  /*1e000*/  @P6 IMAD.MOV.U32 R5, RZ, RZ, R11 ;  /* 0x000000ffff056224 */ /* 0x000fca00078e000b */
[----:B------:R1:W-:Y:S04]  /*1e010*/  @P6 STG.E.U16 desc[UR46][R4.64+0x1b0], R38 ;  /* 0x0001b02604006986 */ /* 0x0003e8000c10152e */
[----:B------:R1:W-:Y:S02]  /*1e020*/  @P2 STG.E.U16 desc[UR46][R10.64+0x1b2], R39 ;  /* 0x0001b2270a002986 */ /* 0x0003e4000c10152e */
.L_x_699:
[----:B------:R-:W-:Y:S05]  /*1e030*/  BSYNC B0 ;  /* 0x0000000000007941 */ /* 0x000fea0003800000 */
.L_x_33:
[----:B01----:R-:W2:Y:S04]  /*1e040*/  LDL.LU R5, [R1+0x220] ;  /* 0x0002200001057983 */ /* 0x003ea80000300800 */
[----:B------:R-:W2:Y:S01]  /*1e050*/  LDL.LU R4, [R1+0x224] ;  /* 0x0002240001047983 */ /* 0x000ea20000300800 */
[----:B------:R-:W-:Y:S01]  /*1e060*/  ULDC UR4, c[0x0][0xc] ;  /* 0x0000030000047ab9 */ /* 0x000fe20000000800 */
[----:B------:R-:W-:Y:S01]  /*1e070*/  ULDC UR5, c[0x0][0x10] ;  /* 0x0000040000057ab9 */ /* 0x000fe20000000800 */
[----:B-----5:R-:W2:Y:S01]  /*1e080*/  LDC R3, c[0x0][0x14] ;  /* 0x00000500ff037b82 */ /* 0x020ea20000000800 */
[----:B------:R-:W-:Y:S01]  /*1e090*/  UIMAD.WIDE.U32 UR4, UR4, UR5, URZ ;  /* 0x00000005040472a5 */ /* 0x000fe2000f8e003f */
[----:B------:R-:W-:Y:S01]  /*1e0a0*/  PRMT R0, RZ, 0x7610, R0 ;  /* 0x00007610ff007816 */ /* 0x000fe20000000000 */
[----:B------:R-:W-:Y:S01]  /*1e0b0*/  UMOV UR43, 0xffffffff ;  /* 0xffffffff002b7882 */ /* 0x000fe20000000000 */
[----:B------:R-:W-:-:S03]  /*1e0c0*/  UMOV UR40, 0xffffffff ;  /* 0xffffffff00287882 */ /* 0x000fc60000000000 */
[----:B--2---:R-:W-:-:S04]  /*1e0d0*/  IMAD.WIDE.U32 R4, R3, UR4, R4 ;  /* 0x0000000403047c25 */ /* 0x004fc8000f8e0004 */
[----:B------:R-:W-:Y:S01]  /*1e0e0*/  IMAD R3, R3, UR5, RZ ;  /* 0x0000000503037c24 */ /* 0x000fe2000f8e02ff */
[----:B------:R-:W-:Y:S01]  /*1e0f0*/  ULDC.64 UR4, c[0x0][0x650] ;  /* 0x0001940000047ab9 */ /* 0x000fe20000000a00 */
[----:B------:R-:W-:Y:S01]  /*1e100*/  IMAD.MOV.U32 R7, RZ, RZ, R4 ;  /* 0x000000ffff077224 */ /* 0x000fe200078e0004 */
[----:B------:R-:W-:Y:S01]  /*1e110*/  ISETP.GE.U32.AND P0, PT, R4, UR4, PT ;  /* 0x0000000404007c0c */ /* 0x000fe2000bf06070 */
[----:B------:R-:W-:-:S05]  /*1e120*/  IMAD.IADD R6, R5, 0x1, R3 ;  /* 0x0000000105067824 */ /* 0x000fca00078e0203 */
[----:B------:R0:W-:Y:S01]  /*1e130*/  STL [R1+0x220], R6 ;  /* 0x0002200601007387 */ /* 0x0001e20000100800 */
[----:B------:R-:W-:-:S03]  /*1e140*/  ISETP.GE.U32.AND.EX P0, PT, R6, UR5, PT, P0 ;  /* 0x0000000506007c0c */ /* 0x000fc6000bf06100 */
[----:B------:R0:W-:Y:S10]  /*1e150*/  STL [R1+0x224], R7 ;  /* 0x0002240701007387 */ /* 0x0001f40000100800 */
[----:B0-----:R-:W-:Y:S05]  /*1e160*/  @P0 BRA `(.L_x_700) ;  /* 0x0000000400880947 */ /* 0x001fea0003800000 */
[----:B------:R-:W0:Y:S01]  /*1e170*/  S2UR UR6, SR_CTAID.X ;  /* 0x00000000000679c3 */ /* 0x000e220000002500 */
[----:B------:R-:W-:Y:S01]  /*1e180*/  ULDC.64 UR12, c[0x0][0x628] ;  /* 0x00018a00000c7ab9 */ /* 0x000fe20000000a00 */
[----:B------:R-:W-:Y:S01]  /*1e190*/  ULDC UR4, c[0x0][0x150] ;  /* 0x0000540000047ab9 */ /* 0x000fe20000000800 */
[----:B------:R-:W-:Y:S01]  /*1e1a0*/  ISETP.NE.U32.AND P0, PT, RZ, UR12, PT ;  /* 0x0000000cff007c0c */ /* 0x000fe2000bf05070 */
[----:B------:R-:W-:Y:S01]  /*1e1b0*/  ULDC UR15, c[0x0][0x630] ;  /* 0x00018c00000f7ab9 */ /* 0x000fe20000000800 */
[C---:B------:R-:W-:Y:S01]  /*1e1c0*/  R2UR UR16, R7.reuse ;  /* 0x00000000071072ca */ /* 0x040fe200000e0000 */
[----:B------:R-:W-:Y:S01]  /*1e1d0*/  ULDC UR19, c[0x0][0x154] ;  /* 0x0000550000137ab9 */ /* 0x000fe20000000800 */
[----:B------:R-:W-:Y:S01]  /*1e1e0*/  ISETP.NE.AND.EX P0, PT, RZ, UR13, PT, P0 ;  /* 0x0000000dff007c0c */ /* 0x000fe2000bf05300 */
[----:B------:R-:W1:Y:S01]  /*1e1f0*/  S2UR UR18, SR_CTAID.Y ;  /* 0x00000000001279c3 */ /* 0x000e620000002600 */
[----:B------:R-:W-:Y:S02]  /*1e200*/  R2UR UR17, R6 ;  /* 0x00000000061172ca */ /* 0x000fe400000e0000 */
[----:B------:R-:W-:-:S02]  /*1e210*/  R2UR UR10, R7 ;  /* 0x00000000070a72ca */ /* 0x000fc400000e0000 */
[----:B------:R-:W-:Y:S02]  /*1e220*/  R2UR UR11, R6 ;  /* 0x00000000060b72ca */ /* 0x000fe400000e0000 */
[----:B0-----:R-:W-:-:S05]  /*1e230*/  I2FP.F32.U32 R0, UR6 ;  /* 0x0000000600007c45 */ /* 0x001fca0008201000 */
[----:B------:R-:W-:-:S04]  /*1e240*/  FMUL R0, R0, UR4 ;  /* 0x0000000400007c20 */ /* 0x000fc80008400000 */
[----:B------:R0:W2:Y:S01]  /*1e250*/  F2I.U32.TRUNC.NTZ R3, R0 ;  /* 0x0000000000037305 */ /* 0x0000a2000020f000 */
[----:B-1----:R-:W-:Y:S05]  /*1e260*/  @!P0 BRA `(.L_x_701) ;  /* 0x0000000000308947 */ /* 0x002fea0003800000 */
        /* <DEDUP_REMOVED lines=12> */
.L_x_701:
[----:B------:R-:W-:Y:S01]  /*1e330*/  USHF.R.U64 UR40, UR10, UR15, UR11 ;  /* 0x0000000f0a287299 */ /* 0x000fe2000800120b */
[----:B0-----:R-:W-:Y:S01]  /*1e340*/  I2FP.F32.U32 R0, UR18 ;  /* 0x0000001200007c45 */ /* 0x001fe20008201000 */
[----:B------:R-:W-:Y:S02]  /*1e350*/  USHF.R.U32.HI UR4, URZ, UR15, UR11 ;  /* 0x0000000f3f047299 */ /* 0x000fe4000801160b */
[----:B------:R-:W-:Y:S02]  /*1e360*/  UIADD3 UR10, UP0, URZ, -UR40, URZ ;  /* 0x800000283f0a7290 */ /* 0x000fe4000ff1e03f */
[----:B------:R-:W-:Y:S01]  /*1e370*/  FMUL R0, R0, UR19 ;  /* 0x0000001300007c20 */ /* 0x000fe20008400000 */
[----:B------:R-:W-:Y:S01]  /*1e380*/  ULDC.64 UR12, c[0x0][0x620] ;  /* 0x00018800000c7ab9 */ /* 0x000fe20000000a00 */
[----:B------:R-:W-:Y:S01]  /*1e390*/  UIADD3.X UR4, URZ, ~UR4, URZ, UP0, !UPT ;  /* 0x800000043f047290 */ /* 0x000fe200087fe43f */
[----:B------:R-:W-:Y:S01]  /*1e3a0*/  UMOV UR8, UR16 ;  /* 0x0000001000087c82 */ /* 0x000fe20008000000 */
[----:B------:R-:W-:-:S02]  /*1e3b0*/  UMOV UR9, UR17 ;  /* 0x0000001100097c82 */ /* 0x000fc40008000000 */
[----:B------:R-:W-:Y:S01]  /*1e3c0*/  UIMAD UR4, UR4, UR12, URZ ;  /* 0x0000000c040472a4 */ /* 0x000fe2000f8e023f */
[----:B------:R-:W0:Y:S01]  /*1e3d0*/  F2I.U32.TRUNC.NTZ R0, R0 ;  /* 0x0000000000007305 */ /* 0x000e22000020f000 */
[----:B------:R-:W-:Y:S01]  /*1e3e0*/  UIMAD.WIDE.U32 UR8, UR10, UR12, UR8 ;  /* 0x0000000c0a0872a5 */ /* 0x000fe2000f8e0008 */
[----:B--2---:R-:W-:Y:S01]  /*1e3f0*/  R2UR UR12, R3 ;  /* 0x00000000030c72ca */ /* 0x004fe200000e0000 */
[----:B------:R-:W-:Y:S01]  /*1e400*/  UIMAD UR10, UR10, UR13, UR4 ;  /* 0x0000000d0a0a72a4 */ /* 0x000fe2000f8e0204 */
[----:B------:R-:W-:Y:S01]  /*1e410*/  ULDC UR11, c[0x0][0x618] ;  /* 0x00018600000b7ab9 */ /* 0x000fe20000000800 */
[----:B------:R-:W-:Y:S02]  /*1e420*/  ULDC UR21, c[0x0][0x658] ;  /* 0x0001960000157ab9 */ /* 0x000fe40000000800 */
[----:B------:R-:W-:Y:S01]  /*1e430*/  UIADD3 UR9, UR9, UR10, URZ ;  /* 0x0000000a09097290 */ /* 0x000fe2000fffe03f */
[----:B------:R-:W-:Y:S01]  /*1e440*/  UMOV UR15, 0xffffffff ;  /* 0xffffffff000f7882 */ /* 0x000fe20000000000 */
[----:B------:R-:W-:Y:S01]  /*1e450*/  ULDC.64 UR4, c[0x0][0x640] ;  /* 0x0001900000047ab9 */ /* 0x000fe20000000a00 */
[----:B------:R-:W-:Y:S01]  /*1e460*/  USHF.L.U32 UR15, UR15, UR21, URZ ;  /* 0x000000150f0f7299 */ /* 0x000fe2000800063f */
[----:B------:R-:W-:Y:S01]  /*1e470*/  ISETP.NE.U32.AND P0, PT, RZ, UR4, PT ;  /* 0x00000004ff007c0c */ /* 0x000fe2000bf05070 */
[----:B------:R-:W-:-:S02]  /*1e480*/  USHF.R.U64 UR16, UR8, UR11, UR9 ;  /* 0x0000000b08107299 */ /* 0x000fc40008001209 */
[----:B------:R-:W-:Y:S01]  /*1e490*/  USHF.R.U32.HI UR8, URZ, UR11, UR9 ;  /* 0x0000000b3f087299 */ /* 0x000fe20008011609 */
[----:B0-----:R-:W-:Y:S01]  /*1e4a0*/  R2UR UR14, R0 ;  /* 0x00000000000e72ca */ /* 0x001fe200000e0000 */
[----:B------:R-:W-:Y:S01]  /*1e4b0*/  ULDC UR17, c[0x0][0x608] ;  /* 0x0001820000117ab9 */ /* 0x000fe20000000800 */
[----:B------:R-:W-:Y:S01]  /*1e4c0*/  ULOP3.LUT UR44, URZ, UR15, URZ, 0x33, !UPT ;  /* 0x0000000f3f2c7292 */ /* 0x000fe2000f8e333f */
[----:B------:R-:W-:Y:S01]  /*1e4d0*/  ISETP.NE.AND.EX P0, PT, RZ, UR5, PT, P0 ;  /* 0x00000005ff007c0c */ /* 0x000fe2000bf05300 */
[----:B------:R-:W-:Y:S02]  /*1e4e0*/  USHF.R.U64 UR15, UR16, UR17, UR8 ;  /* 0x00000011100f7299 */ /* 0x000fe40008001208 */
[----:B------:R-:W-:Y:S02]  /*1e4f0*/  USHF.R.U32.HI UR8, URZ, UR17, UR8 ;  /* 0x000000113f087299 */ /* 0x000fe40008011608 */
[----:B------:R-:W-:Y:S02]  /*1e500*/  UIADD3 UR12, -UR12, URZ, URZ ;  /* 0x0000003f0c0c7290 */ /* 0x000fe4000fffe13f */
[----:B------:R-:W-:Y:S01]  /*1e510*/  USHF.R.U64 UR17, UR15, UR21, UR8 ;  /* 0x000000150f117299 */ /* 0x000fe20008001208 */
[----:B------:R-:W-:Y:S01]  /*1e520*/  UMOV UR19, 0x1 ;  /* 0x0000000100137882 */ /* 0x000fe20000000000 */
[----:B------:R-:W-:Y:S01]  /*1e530*/  ULDC UR13, c[0x0][0x144] ;  /* 0x00005100000d7ab9 */ /* 0x000fe20000000800 */
[----:B------:R-:W-:Y:S01]  /*1e540*/  ULDC UR7, c[0x0][0x600] ;  /* 0x0001800000077ab9 */ /* 0x000fe20000000800 */
[----:B------:R-:W-:-:S02]  /*1e550*/  USHF.L.U32 UR24, UR19, UR21, URZ ;  /* 0x0000001513187299 */ /* 0x000fc4000800063f */
[----:B------:R-:W-:Y:S02]  /*1e560*/  USHF.R.U32.HI UR8, URZ, UR21, UR8 ;  /* 0x000000153f087299 */ /* 0x000fe40008011608 */
[----:B------:R-:W-:Y:S02]  /*1e570*/  UIMAD UR21, UR13, UR12, UR6 ;  /* 0x0000000c0d1572a4 */ /* 0x000fe4000f8e0206 */
[----:B------:R-:W-:Y:S02]  /*1e580*/  UIADD3 UR20, UR7, -0x1, URZ ;  /* 0xffffffff07147890 */ /* 0x000fe4000fffe03f */
[----:B------:R-:W-:Y:S01]  /*1e590*/  UIADD3 UR19, -UR14, URZ, URZ ;  /* 0x0000003f0e137290 */ /* 0x000fe2000fffe13f */
[----:B------:R-:W-:Y:S01]  /*1e5a0*/  ULDC UR25, c[0x0][0x148] ;  /* 0x0000520000197ab9 */ /* 0x000fe20000000800 */
[----:B------:R-:W-:Y:S01]  /*1e5b0*/  ULDC UR22, c[0x0][0x648] ;  /* 0x0001920000167ab9 */ /* 0x000fe20000000800 */
[----:B------:R-:W-:Y:S01]  /*1e5c0*/  ULDC UR23, c[0x0][0x638] ;  /* 0x00018e0000177ab9 */ /* 0x000fe20000000800 */
        /* <DEDUP_REMOVED lines=14> */
.L_x_702:
[----:B------:R-:W-:Y:S01]  /*1e6b0*/  UISETP.NE.AND UP0, UPT, UR39, URZ, UPT ;  /* 0x0000003f2700728c */ /* 0x000fe2000bf05270 */
[----:B------:R-:W-:Y:S01]  /*1e6c0*/  IMAD.MOV.U32 R0, RZ, RZ, 0x1 ;  /* 0x00000001ff007424 */ /* 0x000fe200078e00ff */
[----:B------:R-:W-:Y:S02]  /*1e6d0*/  USHF.R.U64 UR4, UR6, UR22, UR8 ;  /* 0x0000001606047299 */ /* 0x000fe40008001208 */
[----:B------:R-:W-:Y:S02]  /*1e6e0*/  ULOP3.LUT UR44, UR15, UR44, URZ, 0xc0, !UPT ;  /* 0x0000002c0f2c7292 */ /* 0x000fe4000f8ec03f */
[----:B------:R-:W-:Y:S02]  /*1e6f0*/  UIADD3 UR5, -UR4, URZ, URZ ;  /* 0x0000003f04057290 */ /* 0x000fe4000fffe13f */
[----:B------:R-:W-:Y:S02]  /*1e700*/  UIMAD UR44, UR24, UR4, UR44 ;  /* 0x00000004182c72a4 */ /* 0x000fe4000f8e022c */
[----:B------:R-:W-:-:S02]  /*1e710*/  ULOP3.LUT UR16, UR16, UR20, URZ, 0xc0, !UPT ;  /* 0x0000001410107292 */ /* 0x000fc4000f8ec03f */
[----:B------:R-:W-:Y:S02]  /*1e720*/  @UP0 UIMAD UR21, UR25, UR19, UR18 ;  /* 0x00000013191502a4 */ /* 0x000fe4000f8e0212 */
[----:B------:R-:W-:-:S03]  /*1e730*/  UIMAD UR4, UR5, UR23, UR17 ;  /* 0x00000017050472a4 */ /* 0x000fc6000f8e0211 */
[----:B------:R-:W-:Y:S01]  /*1e740*/  ULDC UR5, c[0x0][0x610] ;  /* 0x0001840000057ab9 */ /* 0x000fe20000000800 */
[----:B------:R-:W-:Y:S02]  /*1e750*/  UIMAD UR4, UR4, UR7, UR16 ;  /* 0x00000007040472a4 */ /* 0x000fe4000f8e0210 */
[----:B------:R-:W-:-:S04]  /*1e760*/  UIMAD UR44, UR44, UR5, UR21 ;  /* 0x000000052c2c72a4 */ /* 0x000fc8000f8e0215 */
[----:B------:R-:W-:Y:S02]  /*1e770*/  USEL UR43, UR4, UR44, !UP0 ;  /* 0x0000002c042b7287 */ /* 0x000fe4000c000000 */
[----:B------:R-:W-:-:S12]  /*1e780*/  USEL UR44, UR44, UR4, !UP0 ;  /* 0x000000042c2c7287 */ /* 0x000fd8000c000000 */
.L_x_700:
[----:B------:R-:W-:-:S13]  /*1e790*/  LOP3.LUT P0, RZ, R0, 0xff, RZ, 0xc0, !PT ;  /* 0x000000ff00ff7812 */ /* 0x000fda000780c0ff */
[----:B------:R-:W-:Y:S05]  /*1e7a0*/  @P0 BRA `(.L_x_703) ;  /* 0xfffffe2c00480947 */ /* 0x000fea000383ffff */
[----:B------:R-:W-:Y:S05]  /*1e7b0*/  EXIT ;  /* 0x000000000000794d */ /* 0x000fea0003800000 */
.L_x_8:
[----:B------:R-:W2:Y:S01]  /*1e7c0*/  LDL R5, [R1+0x224] ;  /* 0x0002240001057983 */ /* 0x000ea20000100800 */
[----:B------:R-:W-:-:S03]  /*1e7d0*/  ULDC.64 UR4, c[0x0][0x650] ;  /* 0x0001940000047ab9 */ /* 0x000fc60000000a00 */
[----:B------:R-:W3:Y:S01]  /*1e7e0*/  LDL R4, [R1+0x220] ;  /* 0x0002200001047983 */ /* 0x000ee20000100800 */
[----:B------:R-:W-:Y:S01]  /*1e7f0*/  PRMT R0, RZ, 0x7610, R0 ;  /* 0x00007610ff007816 */ /* 0x000fe20000000000 */
[----:B------:R-:W-:Y:S02]  /*1e800*/  IMAD.MOV.U32 R3, RZ, RZ, -0x1 ;  /* 0xffffffffff037424 */ /* 0x000fe400078e00ff */
[----:B------:R-:W-:Y:S02]  /*1e810*/  IMAD.MOV.U32 R2, RZ, RZ, -0x1 ;  /* 0xffffffffff027424 */ /* 0x000fe400078e00ff */
[----:B------:R-:W-:Y:S01]  /*1e820*/  IMAD.MOV.U32 R10, RZ, RZ, -0x1 ;  /* 0xffffffffff0a7424 */ /* 0x000fe200078e00ff */
[----:B--2---:R-:W-:-:S04]  /*1e830*/  ISETP.GE.U32.AND P0, PT, R5, UR4, PT ;  /* 0x0000000405007c0c */ /* 0x004fc8000bf06070 */
[----:B---3--:R-:W-:-:S13]  /*1e840*/  ISETP.GE.U32.AND.EX P0, PT, R4, UR5, PT, P0 ;  /* 0x0000000504007c0c */ /* 0x008fda000bf06100 */
        /* <DEDUP_REMOVED lines=21> */
.L_x_705:
[----:B------:R-:W-:Y:S01]  /*1e9a0*/  USHF.R.U64 UR4, UR14, UR19, UR15 ;  /* 0x000000130e047299 */ /* 0x000fe2000800120f */
[----:B------:R-:W-:Y:S01]  /*1e9b0*/  R2UR UR7, R4 ;  /* 0x00000000040772ca */ /* 0x000fe200000e0000 */
[----:B------:R-:W-:Y:S02]  /*1e9c0*/  USHF.R.U32.HI UR5, URZ, UR19, UR15 ;  /* 0x000000133f057299 */ /* 0x000fe4000801160f */
[----:B------:R-:W-:Y:S01]  /*1e9d0*/  UIADD3 UR13, UP0, URZ, -UR4, URZ ;  /* 0x800000043f0d7290 */ /* 0x000fe2000ff1e03f */
[----:B------:R-:W-:Y:S01]  /*1e9e0*/  ULDC.64 UR14, c[0x0][0x620] ;  /* 0x00018800000e7ab9 */ /* 0x000fe20000000a00 */
[----:B------:R-:W-:Y:S02]  /*1e9f0*/  UMOV UR6, UR20 ;  /* 0x0000001400067c82 */ /* 0x000fe40008000000 */
[----:B------:R-:W-:Y:S02]  /*1ea00*/  UIADD3.X UR5, URZ, ~UR5, URZ, UP0, !UPT ;  /* 0x800000053f057290 */ /* 0x000fe400087fe43f */
[----:B------:R-:W-:-:S02]  /*1ea10*/  UISETP.NE.AND UP1, UPT, UR39, URZ, UPT ;  /* 0x0000003f2700728c */ /* 0x000fc4000bf25270 */
[----:B------:R-:W-:Y:S02]  /*1ea20*/  UIMAD UR5, UR5, UR14, URZ ;  /* 0x0000000e050572a4 */ /* 0x000fe4000f8e023f */
[----:B------:R-:W-:Y:S02]  /*1ea30*/  UIMAD.WIDE.U32 UR6, UR13, UR14, UR6 ;  /* 0x0000000e0d0672a5 */ /* 0x000fe4000f8e0006 */
[----:B------:R-:W-:Y:S01]  /*1ea40*/  UIMAD UR5, UR13, UR15, UR5 ;  /* 0x0000000f0d0572a4 */ /* 0x000fe2000f8e0205 */
[----:B------:R-:W-:Y:S02]  /*1ea50*/  ULDC UR14, c[0x0][0x608] ;  /* 0x00018200000e7ab9 */ /* 0x000fe40000000800 */
[----:B------:R-:W-:Y:S01]  /*1ea60*/  ULDC UR13, c[0x0][0x618] ;  /* 0x00018600000d7ab9 */ /* 0x000fe20000000800 */
[----:B------:R-:W-:Y:S01]  /*1ea70*/  UIADD3 UR5, UR7, UR5, URZ ;  /* 0x0000000507057290 */ /* 0x000fe2000fffe03f */
[----:B------:R-:W-:Y:S01]  /*1ea80*/  ULDC UR22, c[0x0][0x658] ;  /* 0x0001960000167ab9 */ /* 0x000fe20000000800 */
[----:B------:R-:W-:-:S02]  /*1ea90*/  @UP1 UIMAD UR8, UR11, UR12, UR10 ;  /* 0x0000000c0b0812a4 */ /* 0x000fc4000f8e020a */
[----:B------:R-:W-:Y:S02]  /*1eaa0*/  USHF.R.U64 UR17, UR6, UR13, UR5 ;  /* 0x0000000d06117299 */ /* 0x000fe40008001205 */
[----:B------:R-:W-:Y:S01]  /*1eab0*/  USHF.R.U32.HI UR5, URZ, UR13, UR5 ;  /* 0x0000000d3f057299 */ /* 0x000fe20008011605 */
[----:B------:R-:W-:Y:S01]  /*1eac0*/  ULDC.64 UR6, c[0x0][0x640] ;  /* 0x0001900000067ab9 */ /* 0x000fe20000000a00 */
[----:B------:R-:W-:Y:S01]  /*1ead0*/  UMOV UR10, 0xffffffff ;  /* 0xffffffff000a7882 */ /* 0x000fe20000000000 */
[----:B------:R-:W-:Y:S01]  /*1eae0*/  ISETP.NE.U32.AND P0, PT, RZ, UR6, PT ;  /* 0x00000006ff007c0c */ /* 0x000fe2000bf05070 */
[----:B------:R-:W-:Y:S02]  /*1eaf0*/  USHF.R.U64 UR18, UR17, UR14, UR5 ;  /* 0x0000000e11127299 */ /* 0x000fe40008001205 */
[----:B------:R-:W-:Y:S01]  /*1eb00*/  USHF.R.U32.HI UR5, URZ, UR14, UR5 ;  /* 0x0000000e3f057299 */ /* 0x000fe20008011605 */
[----:B------:R-:W-:Y:S01]  /*1eb10*/  ISETP.NE.AND.EX P0, PT, RZ, UR7, PT, P0 ;  /* 0x00000007ff007c0c */ /* 0x000fe2000bf05300 */
[----:B------:R-:W-:-:S02]  /*1eb20*/  USHF.L.U32 UR11, UR10, UR22, URZ ;  /* 0x000000160a0b7299 */ /* 0x000fc4000800063f */
[----:B------:R-:W-:Y:S01]  /*1eb30*/  USHF.R.U64 UR19, UR18, UR22, UR5 ;  /* 0x0000001612137299 */ /* 0x000fe20008001205 */
[----:B------:R-:W-:Y:S01]  /*1eb40*/  ULDC UR20, c[0x0][0x600] ;  /* 0x0001800000147ab9 */ /* 0x000fe20000000800 */
[----:B------:R-:W-:Y:S02]  /*1eb50*/  USHF.R.U32.HI UR10, URZ, UR22, UR5 ;  /* 0x000000163f0a7299 */ /* 0x000fe40008011605 */
[----:B------:R-:W-:Y:S02]  /*1eb60*/  UIADD3 UR21, UR20, -0x1, URZ ;  /* 0xffffffff14157890 */ /* 0x000fe4000fffe03f */
[----:B------:R-:W-:Y:S01]  /*1eb70*/  ULOP3.LUT UR26, URZ, UR11, URZ, 0x33, !UPT ;  /* 0x0000000b3f1a7292 */ /* 0x000fe2000f8e333f */
        /* <DEDUP_REMOVED lines=17> */
.L_x_706:
[----:B------:R-:W-:Y:S01]  /*1ec90*/  USHF.R.U64 UR6, UR5, UR23, UR10 ;  /* 0x0000001705067299 */ /* 0x000fe2000800120a */
[----:B------:R-:W-:Y:S01]  /*1eca0*/  IMAD.MOV.U32 R0, RZ, RZ, 0x1 ;  /* 0x00000001ff007424 */ /* 0x000fe200078e00ff */
[----:B------:R-:W-:Y:S01]  /*1ecb0*/  USHF.L.U32 UR25, UR25, UR22, URZ ;  /* 0x0000001619197299 */ /* 0x000fe2000800063f */
[----:B------:R-:W-:Y:S01]  /*1ecc0*/  IMAD.U32 R10, RZ, RZ, UR4 ;  /* 0x00000004ff0a7e24 */ /* 0x000fe2000f8e00ff */
[----:B------:R-:W-:Y:S02]  /*1ecd0*/  ULOP3.LUT UR5, UR18, UR26, URZ, 0xc0, !UPT ;  /* 0x0000001a12057292 */ /* 0x000fe4000f8ec03f */
[----:B------:R-:W-:Y:S02]  /*1ece0*/  UIADD3 UR7, -UR6, URZ, URZ ;  /* 0x0000003f06077290 */ /* 0x000fe4000fffe13f */
[----:B------:R-:W-:Y:S02]  /*1ecf0*/  UIMAD UR6, UR25, UR6, UR5 ;  /* 0x00000006190672a4 */ /* 0x000fe4000f8e0205 */
[----:B------:R-:W-:-:S02]  /*1ed00*/  ULOP3.LUT UR17, UR17, UR21, URZ, 0xc0, !UPT ;  /* 0x0000001511117292 */ /* 0x000fc4000f8ec03f */
[----:B------:R-:W-:Y:S02]  /*1ed10*/  UIMAD UR5, UR7, UR24, UR19 ;  /* 0x00000018070572a4 */ /* 0x000fe4000f8e0213 */
[----:B------:R-:W-:Y:S01]  /*1ed20*/  UISETP.NE.AND UP0, UPT, UR39, URZ, UPT ;  /* 0x0000003f2700728c */ /* 0x000fe2000bf05270 */
[----:B------:R-:W-:Y:S01]  /*1ed30*/  ULDC UR7, c[0x0][0x610] ;  /* 0x0001840000077ab9 */ /* 0x000fe20000000800 */
[----:B------:R-:W-:Y:S02]  /*1ed40*/  UIMAD UR5, UR5, UR20, UR17 ;  /* 0x00000014050572a4 */ /* 0x000fe4000f8e0211 */
[----:B------:R-:W-:-:S04]  /*1ed50*/  UIMAD UR8, UR6, UR7, UR8 ;  /* 0x00000007060872a4 */ /* 0x000fc8000f8e0208 */
[----:B------:R-:W-:Y:S02]  /*1ed60*/  USEL UR6, UR5, UR8, !UP0 ;  /* 0x0000000805067287 */ /* 0x000fe4000c000000 */
[----:B------:R-:W-:-:S04]  /*1ed70*/  USEL UR8, UR8, UR5, !UP0 ;  /* 0x0000000508087287 */ /* 0x000fc8000c000000 */
[----:B------:R-:W-:Y:S02]  /*1ed80*/  IMAD.U32 R2, RZ, RZ, UR6 ;  /* 0x00000006ff027e24 */ /* 0x000fe4000f8e00ff */
[----:B------:R-:W-:-:S07]  /*1ed90*/  IMAD.U32 R3, RZ, RZ, UR8 ;  /* 0x00000008ff037e24 */ /* 0x000fce000f8e00ff */
.L_x_704:
[----:B------:R-:W-:-:S08]  /*1eda0*/  NOP ;  /* 0x0000000000007918 */ /* 0x000fd00000000000 */
[----:B0-----:R-:W0:-:S00]  /*1edb0*/  USETMAXREG.DEALLOC.CTAPOOL 0x18 ;  /* 0x00000018000079c8 */ /* 0x001e0000080e0500 */
[----:B------:R-:W-:-:S13]  /*1edc0*/  ISETP.NE.AND P0, PT, RZ, UR9, PT ;  /* 0x00000009ff007c0c */ /* 0x000fda000bf05270 */
[----:B------:R-:W-:Y:S05]  /*1edd0*/  @P0 EXIT ;  /* 0x000000000000094d */ /* 0x000fea0003800000 */
[----:B0-----:R-:W-:Y:S01]  /*1ede0*/  LOP3.LUT P0, RZ, R0, 0xff, RZ, 0xc0, !PT ;  /* 0x000000ff00ff7812 */ /* 0x001fe2000780c0ff */
[----:B------:R-:W-:Y:S02]  /*1edf0*/  IMAD.MOV.U32 R6, RZ, RZ, 0x1 ;  /* 0x00000001ff067424 */ /* 0x000fe400078e00ff */
[----:B------:R-:W-:-:S10]  /*1ee00*/  IMAD.MOV.U32 R7, RZ, RZ, RZ ;  /* 0x000000ffff077224 */ /* 0x000fd400078e00ff */
[----:B------:R-:W-:Y:S05]  /*1ee10*/  @!P0 BRA `(.L_x_707) ;  /* 0x0000000c006c8947 */ /* 0x000fea0003800000 */
[----:B------:R-:W0:Y:S01]  /*1ee20*/  LDC R0, c[0x0][0x28c] ;  /* 0x0000a300ff007b82 */ /* 0x000e220000000800 */
[----:B------:R-:W1:Y:S01]  /*1ee30*/  S2R R11, SR_CgaCtaId ;  /* 0x00000000000b7919 */ /* 0x000e620000008800 */
[----:B------:R-:W-:Y:S01]  /*1ee40*/  ULDC UR5, c[0x0][0x658] ;  /* 0x0001960000057ab9 */ /* 0x000fe20000000800 */
[----:B------:R-:W-:Y:S01]  /*1ee50*/  UMOV UR7, 0xffffffff ;  /* 0xffffffff00077882 */ /* 0x000fe20000000000 */
[----:B------:R-:W-:Y:S01]  /*1ee60*/  ULDC UR6, c[0x0][0xc] ;  /* 0x0000030000067ab9 */ /* 0x000fe20000000800 */
[----:B------:R-:W-:Y:S01]  /*1ee70*/  USHF.L.U32 UR9, UR7, UR5, URZ ;  /* 0x0000000507097299 */ /* 0x000fe2000800063f */
[----:B------:R-:W-:Y:S01]  /*1ee80*/  BSSY B0, `(.L_x_707) ;  /* 0x00000d4000007945 */ /* 0x000fe20003800000 */
[----:B------:R-:W-:Y:S01]  /*1ee90*/  UMOV UR8, 0x1 ;  /* 0x0000000100087882 */ /* 0x000fe20000000000 */
[----:B------:R-:W-:Y:S01]  /*1eea0*/  ULDC UR7, c[0x0][0x10] ;  /* 0x0000040000077ab9 */ /* 0x000fe20000000800 */
[----:B------:R-:W-:Y:S01]  /*1eeb0*/  USHF.L.U32 UR5, UR8, UR5, URZ ;  /* 0x0000000508057299 */ /* 0x000fe2000800063f */
[----:B------:R-:W-:Y:S01]  /*1eec0*/  IMAD.MOV.U32 R8, RZ, RZ, 0x1 ;  /* 0x00000001ff087424 */ /* 0x000fe200078e00ff */
[----:B------:R-:W-:Y:S01]  /*1eed0*/  UIMAD.WIDE.U32 UR6, UR6, UR7, URZ ;  /* 0x00000007060672a5 */ /* 0x000fe2000f8e003f */
[----:B------:R-:W-:Y:S01]  /*1eee0*/  IMAD.MOV.U32 R6, RZ, RZ, 0x1 ;  /* 0x00000001ff067424 */ /* 0x000fe200078e00ff */
[----:B------:R-:W-:Y:S01]  /*1eef0*/  ULDC UR8, c[0x0][0x14] ;  /* 0x0000050000087ab9 */ /* 0x000fe20000000800 */
[----:B------:R-:W-:Y:S01]  /*1ef00*/  IMAD.MOV.U32 R7, RZ, RZ, RZ ;  /* 0x000000ffff077224 */ /* 0x000fe200078e00ff */
[----:B------:R-:W-:-:S02]  /*1ef10*/  UIMAD.WIDE.U32 UR20, UR6, UR8, URZ ;  /* 0x00000008061472a5 */ /* 0x000fc4000f8e003f */
[----:B------:R-:W-:Y:S01]  /*1ef20*/  UIMAD UR7, UR7, UR8, URZ ;  /* 0x00000008070772a4 */ /* 0x000fe2000f8e023f */
[----:B------:R-:W-:Y:S01]  /*1ef30*/  ULDC UR4, c[0x0][0x600] ;  /* 0x0001800000047ab9 */ /* 0x000fe20000000800 */
[----:B------:R-:W-:Y:S02]  /*1ef40*/  ULOP3.LUT UR24, UR38, 0x2, URZ, 0xfc, !UPT ;  /* 0x0000000226187892 */ /* 0x000fe4000f8efc3f */
[----:B------:R-:W-:Y:S01]  /*1ef50*/  UIADD3 UR4, UR4, -0x1, URZ ;  /* 0xffffffff04047890 */ /* 0x000fe2000fffe03f */
[----:B0-----:R-:W-:Y:S01]  /*1ef60*/  VIADD R0, R0, 0xf ;  /* 0x0000000f00007836 */ /* 0x001fe20000000000 */
[----:B------:R-:W-:Y:S02]  /*1ef70*/  ULOP3.LUT UR6, URZ, UR9, URZ, 0x33, !UPT ;  /* 0x000000093f067292 */ /* 0x000fe4000f8e333f */
[----:B------:R-:W-:Y:S02]  /*1ef80*/  UIADD3 UR7, UR21, UR7, URZ ;  /* 0x0000000715077290 */ /* 0x000fe4000fffe03f */
[----:B------:R-:W-:Y:S01]  /*1ef90*/  SHF.R.S32.HI R5, RZ, 0x1f, R0 ;  /* 0x0000001fff057819 */ /* 0x000fe20000011400 */
[----:B------:R-:W-:-:S03]  /*1efa0*/  ULDC.64 UR22, c[0x0][0x198] ;  /* 0x0000660000167ab9 */ /* 0x000fc60000000a00 */
[----:B------:R-:W-:Y:S02]  /*1efb0*/  LEA.HI R0, R5, R0, RZ, 0x4 ;  /* 0x0000000005007211 */ /* 0x000fe400078f20ff */
[----:B-1----:R-:W-:Y:S02]  /*1efc0*/  LOP3.LUT R11, R11, 0x1, RZ, 0xc0, !PT ;  /* 0x000000010b0b7812 */ /* 0x002fe400078ec0ff */
[----:B------:R-:W-:-:S05]  /*1efd0*/  SHF.R.S32.HI R0, RZ, 0x4, R0 ;  /* 0x00000004ff007819 */ /* 0x000fca0000011400 */
[----:B------:R-:W-:-:S07]  /*1efe0*/  VIADD R16, R0, 0x1 ;  /* 0x0000000100107836 */ /* 0x000fce0000000000 */
.L_x_718:
[----:B------:R-:W-:-:S03]  /*1eff0*/  UMOV UR8, 0xffffffff ;  /* 0xffffffff00087882 */ /* 0x000fc60000000000 */
[----:B------:R-:W-:Y:S05]  /*1f000*/  BRA.DIV UR8, `(.L_x_708) ;  /* 0x0000001208dc7947 */ /* 0x000fea000b800000 */
[----:B------:R-:W-:-:S13]  /*1f010*/  ELECT P6, URZ, PT ;  /* 0x00000000003f782f */ /* 0x000fda00038c0000 */
.L_x_736:
[----:B------:R-:W0:Y:S01]  /*1f020*/  LDC R4, c[0x0][0x28c] ;  /* 0x0000a300ff047b82 */ /* 0x000e220000000800 */
[----:B------:R-:W-:Y:S01]  /*1f030*/  BSSY B1, `(.L_x_709) ;  /* 0x000003c000017945 */ /* 0x000fe20003800000 */
[----:B0-----:R-:W-:-:S13]  /*1f040*/  ISETP.LT.OR P6, PT, R4, 0x1, !P6 ;  /* 0x000000010400780c */ /* 0x001fda00077c1670 */
[----:B------:R-:W-:Y:S05]  /*1f050*/  @P6 BRA `(.L_x_710) ;  /* 0x0000000000e46947 */ /* 0x000fea0003800000 */
[----:B------:R-:W-:Y:S02]  /*1f060*/  IMAD R5, R2, 0x2, R11 ;  /* 0x0000000202057824 */ /* 0x000fe400078e020b */
[----:B------:R-:W-:Y:S02]  /*1f070*/  IMAD R2, R3, 0x180, RZ ;  /* 0x0000018003027824 */ /* 0x000fe400078e02ff */
[----:B------:R-:W-:Y:S02]  /*1f080*/  IMAD R5, R5, 0x70, RZ ;  /* 0x0000007005057824 */ /* 0x000fe400078e02ff */
[----:B------:R-:W-:Y:S02]  /*1f090*/  IMAD.MOV.U32 R13, RZ, RZ, RZ ;  /* 0x000000ffff0d7224 */ /* 0x000fe400078e00ff */
[----:B------:R-:W-:Y:S02]  /*1f0a0*/  IMAD.MOV.U32 R4, RZ, RZ, R16 ;  /* 0x000000ffff047224 */ /* 0x000fe400078e0010 */
[----:B------:R-:W-:-:S02]  /*1f0b0*/  IMAD.MOV.U32 R3, RZ, RZ, R6 ;  /* 0x000000ffff037224 */ /* 0x000fc400078e0006 */
[----:B------:R-:W-:-:S07]  /*1f0c0*/  IMAD.MOV.U32 R12, RZ, RZ, R7 ;  /* 0x000000ffff0c7224 */ /* 0x000fce00078e0007 */
.L_x_713:
[----:B------:R-:W0:Y:S01]  /*1f0d0*/  S2R R14, SR_CgaCtaId ;  /* 0x00000000000e7919 */ /* 0x000e220000008800 */
[----:B------:R-:W-:-:S04]  /*1f0e0*/  MOV R9, 0x400 ;  /* 0x0000040000097802 */ /* 0x000fc80000000f00 */
[----:B0-----:R-:W-:Y:S02]  /*1f0f0*/  LEA R9, R14, R9, 0x18 ;  /* 0x000000090e097211 */ /* 0x001fe400078ec0ff */
[----:B------:R-:W-:-:S03]  /*1f100*/  SHF.L.U32 R14, R3, 0x1f, RZ ;  /* 0x0000001f030e7819 */ /* 0x000fc600000006ff */
[----:B------:R-:W-:-:S04]  /*1f110*/  IMAD R15, R12, 0x8, R9 ;  /* 0x000000080c0f7824 */ /* 0x000fc800078e0209 */
[----:B------:R-:W0:Y:S02]  /*1f120*/  SYNCS.PHASECHK.TRANS64.TRYWAIT P0, [R15+URZ+0x58], R14 ;  /* 0x0000580e0f0075a7 */ /* 0x000e24000800017f */
[----:B0-----:R-:W-:Y:S05]  /*1f130*/  @!P0 BRA `(.L_x_711) ;  /* 0x0000001000b08947 */ /* 0x001fea0003800000 */
.L_x_737:
[----:B------:R-:W1:Y:S01]  /*1f140*/  S2R R17, SR_TID.X ;  /* 0x0000000000117919 */ /* 0x000e620000002100 */
[----:B------:R-:W-:-:S04]  /*1f150*/  UPRMT UR8, UR24, 0x9910, URZ ;  /* 0x0000991018087896 */ /* 0x000fc8000800003f */
[----:B------:R-:W-:Y:S01]  /*1f160*/  UISETP.NE.AND UP0, UPT, UR8, 0x2, UPT ;  /* 0x000000020800788c */ /* 0x000fe2000bf05270 */
[----:B-1----:R-:W-:-:S13]  /*1f170*/  LOP3.LUT P0, RZ, R17, 0x7f, RZ, 0xc0, !PT ;  /* 0x0000007f11ff7812 */ /* 0x002fda000780c0ff */
[----:B0-----:R-:W0:Y:S02]  /*1f180*/  @!P0 LDC R14, c[0x0][0x500] ;  /* 0x00014000ff0e8b82 */ /* 0x001e240000000800 */
[----:B0-----:R0:W-:Y:S01]  /*1f190*/  @!P0 SYNCS.ARRIVE.TRANS64 RZ, [R15+URZ], R14 ;  /* 0x0000000e0fff89a7 */ /* 0x0011e2000800003f */
[----:B------:R-:W-:-:S13]  /*1f1a0*/  PLOP3.LUT P0, PT, PT, PT, UP0, 0x80, 0x0 ;  /* 0x000000000000781c */ /* 0x000fda0003f0f008 */
[----:B0-----:R-:W-:Y:S05]  /*1f1b0*/  @P0 BRA `(.L_x_712) ;  /* 0x0000000000040947 */ /* 0x001fea0003800000 */
[----:B------:R-:W-:Y:S01]  /*1f1c0*/  BPT.TRAP 0x1 ;  /* 0x000000040000795c */ /* 0x000fe20000300000 */
.L_x_712:
[----:B------:R-:W-:Y:S01]  /*1f1d0*/  IMAD R14, R12, 0x3000, R9 ;  /* 0x000030000c0e7824 */ /* 0x000fe200078e0209 */
[----:B------:R-:W-:Y:S01]  /*1f1e0*/  R2UR UR18, R2 ;  /* 0x00000000021272ca */ /* 0x000fe200000e0000 */
[----:B------:R-:W-:Y:S01]  /*1f1f0*/  VIADD R4, R4, 0xffffffff ;  /* 0xffffffff04047836 */ /* 0x000fe20000000000 */
[----:B------:R-:W-:Y:S01]  /*1f200*/  R2UR UR9, R15 ;  /* 0x000000000f0972ca */ /* 0x000fe200000e0000 */
[----:B------:R-:W-:Y:S01]  /*1f210*/  UIADD3 UR14, UP0, UR22, 0xf0, URZ ;  /* 0x000000f0160e7890 */ /* 0x000fe2000ff1e03f */
[----:B------:R-:W-:Y:S01]  /*1f220*/  R2UR UR8, R14 ;  /* 0x000000000e0872ca */ /* 0x000fe200000e0000 */
[----:B------:R-:W-:Y:S01]  /*1f230*/  IMAD R14, R12, 0x2, R11 ;  /* 0x000000020c0e7824 */ /* 0x000fe200078e020b */
[----:B------:R-:W-:Y:S01]  /*1f240*/  R2UR UR10, R13 ;  /* 0x000000000d0a72ca */ /* 0x000fe200000e0000 */
[----:B------:R-:W-:Y:S01]  /*1f250*/  UIADD3 UR26, UP1, UR22, 0x1f0, URZ ;  /* 0x000001f0161a7890 */ /* 0x000fe2000ff3e03f */
[----:B------:R-:W-:Y:S01]  /*1f260*/  R2UR UR12, R10 ;  /* 0x000000000a0c72ca */ /* 0x000fe200000e0000 */
[----:B------:R-:W-:Y:S01]  /*1f270*/  IMAD R14, R14, 0x700, RZ ;  /* 0x000007000e0e7824 */ /* 0x000fe200078e02ff */
[----:B------:R-:W-:Y:S01]  /*1f280*/  R2UR UR19, R5 ;  /* 0x00000000051372ca */ /* 0x000fe200000e0000 */
[----:B------:R-:W-:Y:S01]  /*1f290*/  UIADD3.X UR15, URZ, UR23, URZ, UP0, !UPT ;  /* 0x000000173f0f7290 */ /* 0x000fe200087fe43f */
[----:B------:R-:W-:Y:S01]  /*1f2a0*/  ISETP.GT.AND P1, PT, R4, 0x1, PT ;  /* 0x000000010400780c */ /* 0x000fe20003f24270 */
[----:B------:R-:W-:Y:S01]  /*1f2b0*/  IMAD R14, R14, 0x2, R9 ;  /* 0x000000020e0e7824 */ /* 0x000fe200078e0209 */
[----:B------:R-:W-:Y:S01]  /*1f2c0*/  UIADD3.X UR27, URZ, UR23, URZ, UP1, !UPT ;  /* 0x000000173f1b7290 */ /* 0x000fe20008ffe43f */
[----:B------:R-:W-:Y:S01]  /*1f2d0*/  VIADD R12, R12, 0x1 ;  /* 0x000000010c0c7836 */ /* 0x000fe20000000000 */
[----:B------:R-:W-:Y:S01]  /*1f2e0*/  UMOV UR16, 0x0 ;  /* 0x0000000000107882 */ /* 0x000fe20000000000 */
[----:B------:R-:W-:Y:S01]  /*1f2f0*/  UIADD3 UR8, UR8, 0x180, URZ ;  /* 0x0000018008087890 */ /* 0x000fe2000fffe03f */
[----:B------:R-:W-:Y:S01]  /*1f300*/  R2UR UR11, R14 ;  /* 0x000000000e0b72ca */ /* 0x000fe200000e0000 */
[----:B------:R-:W-:Y:S01]  /*1f310*/  UMOV UR17, 0x10000000 ;  /* 0x1000000000117882 */ /* 0x000fe20000000000 */
[----:B------:R-:W-:Y:S01]  /*1f320*/  ISETP.NE.AND P0, PT, R12, 0xb, PT ;  /* 0x0000000b0c00780c */ /* 0x000fe20003f05270 */
[----:B------:R-:W-:Y:S01]  /*1f330*/  UMOV UR25, 0x30000 ;  /* 0x0003000000197882 */ /* 0x000fe20000000000 */
[----:B------:R-:W-:-:S02]  /*1f340*/  VIADD R13, R13, 0x10 ;  /* 0x000000100d0d7836 */ /* 0x000fc40000000000 */
[----:B------:R-:W-:Y:S02]  /*1f350*/  SEL R14, RZ, 0x1, P0 ;  /* 0x00000001ff0e7807 */ /* 0x000fe40000000000 */
[----:B------:R-:W-:Y:S02]  /*1f360*/  SEL R12, R12, RZ, P0 ;  /* 0x000000ff0c0c7207 */ /* 0x000fe40000000000 */
[----:B------:R-:W-:-:S03]  /*1f370*/  LOP3.LUT R3, R3, R14, RZ, 0x3c, !PT ;  /* 0x0000000e03037212 */ /* 0x000fc600078e3cff */
[----:B------:R-:W-:-:S03]  /*1f380*/  UIADD3 UR13, UR11, 0x21180, URZ ;  /* 0x000211800b0d7890 */ /* 0x000fc6000fffe03f */
[----:B------:R-:W-:Y:S02]  /*1f390*/  UMOV UR11, UR18 ;  /* 0x00000012000b7c82 */ /* 0x000fe40008000000 */
[----:B------:R0:W-:Y:S02]  /*1f3a0*/  UTMALDG.3D [UR8], [UR14], desc[UR16] ;  /* 0x000010080e0075b4 */ /* 0x0001e40008011000 */
[----:B0-----:R-:W-:Y:S01]  /*1f3b0*/  UMOV UR8, UR13 ;  /* 0x0000000d00087c82 */ /* 0x001fe20008000000 */
[----:B------:R-:W-:Y:S02]  /*1f3c0*/  UMOV UR11, UR19 ;  /* 0x00000013000b7c82 */ /* 0x000fe40008000000 */
[----:B------:R0:W-:Y:S02]  /*1f3d0*/  UTMALDG.3D.MULTICAST [UR8], [UR26], UR25, desc[UR16] ;  /* 0x000010081a0073b4 */ /* 0x0001e40008011819 */
[----:B0-----:R-:W-:Y:S05]  /*1f3e0*/  @P1 BRA `(.L_x_713) ;  /* 0xfffffffc00381947 */ /* 0x001fea000383ffff */
.L_x_710:
[----:B------:R-:W-:Y:S05]  /*1f3f0*/  BSYNC B1 ;  /* 0x0000000000017941 */ /* 0x000fea0003800000 */
.L_x_709:
[----:B------:R-:W2:Y:S01]  /*1f400*/  LDL.LU R15, [R1+0x220] ;  /* 0x00022000010f7983 */ /* 0x000ea20000300800 */
[----:B------:R-:W-:Y:S01]  /*1f410*/  LOP3.LUT P0, RZ, R8, 0xff, RZ, 0xc0, !PT ;  /* 0x000000ff08ff7812 */ /* 0x000fe2000780c0ff */
[C---:B------:R-:W-:Y:S01]  /*1f420*/  IMAD.IADD R4, R0.reuse, 0x1, R7 ;  /* 0x0000000100047824 */ /* 0x040fe200078e0207 */
[----:B------:R-:W-:Y:S01]  /*1f430*/  ULDC.64 UR8, c[0x0][0x650] ;  /* 0x0001940000087ab9 */ /* 0x000fe20000000a00 */
[----:B------:R-:W3:Y:S01]  /*1f440*/  LDL.LU R14, [R1+0x224] ;  /* 0x00022400010e7983 */ /* 0x000ee20000300800 */
[----:B------:R-:W-:Y:S01]  /*1f450*/  ISETP.GE.U32.AND P1, PT, R0, 0xb, PT ;  /* 0x0000000b0000780c */ /* 0x000fe20003f26070 */
[----:B------:R-:W-:Y:S01]  /*1f460*/  BSSY B1, `(.L_x_714) ;  /* 0x0000073000017945 */ /* 0x000fe20003800000 */
[----:B------:R-:W-:Y:S01]  /*1f470*/  IMAD.MOV.U32 R10, RZ, RZ, -0x1 ;  /* 0xffffffffff0a7424 */ /* 0x000fe200078e00ff */
[----:B------:R-:W-:-:S06]  /*1f480*/  PRMT R8, RZ, 0x7610, R8 ;  /* 0x00007610ff087816 */ /* 0x000fcc0000000008 */
[----:B------:R-:W0:Y:S01]  /*1f490*/  @P0 S2R R3, SR_CgaCtaId ;  /* 0x0000000000030919 */ /* 0x000e220000008800 */
[----:B------:R-:W-:-:S04]  /*1f4a0*/  @P0 MOV R2, 0x400 ;  /* 0x0000040000020802 */ /* 0x000fc80000000f00 */
[----:B0-----:R-:W-:-:S04]  /*1f4b0*/  @P0 LEA R2, R3, R2, 0x18 ;  /* 0x0000000203020211 */ /* 0x001fc800078ec0ff */
[----:B------:R0:W-:Y:S01]  /*1f4c0*/  @P0 SYNCS.ARRIVE.TRANS64.A1T0 RZ, [R2+URZ+0xc8], RZ ;  /* 0x0000c8ff02ff09a7 */ /* 0x0001e2000810003f */
[----:B------:R-:W-:-:S04]  /*1f4d0*/  ISETP.GT.U32.AND P0, PT, R4, 0xa, PT ;  /* 0x0000000a0400780c */ /* 0x000fc80003f04070 */
[----:B------:R-:W-:Y:S01]  /*1f4e0*/  ISETP.LT.U32.AND P0, PT, R0, 0xb, P0 ;  /* 0x0000000b0000780c */ /* 0x000fe20000701070 */
[----:B0-----:R-:W-:-:S04]  /*1f4f0*/  IMAD.WIDE.U32 R2, R4, -0x45d1745d, RZ ;  /* 0xba2e8ba304027825 */ /* 0x001fc800078e00ff */
[----:B------:R-:W-:Y:S01]  /*1f500*/  IMAD.MOV.U32 R2, RZ, RZ, -0x1 ;  /* 0xffffffffff027424 */ /* 0x000fe200078e00ff */
[----:B------:R-:W-:Y:S02]  /*1f510*/  SHF.R.U32.HI R5, RZ, 0x3, R3 ;  /* 0x00000003ff057819 */ /* 0x000fe40000011603 */
[----:B------:R-:W-:-:S03]  /*1f520*/  SEL R3, RZ, 0x1, !P0 ;  /* 0x00000001ff037807 */ /* 0x000fc60004000000 */
[--C-:B------:R-:W-:Y:S01]  /*1f530*/  IMAD R7, R5, -0xb, R4.reuse ;  /* 0xfffffff505077824 */ /* 0x100fe200078e0204 */
[----:B------:R-:W-:Y:S01]  /*1f540*/  LOP3.LUT R6, R6, R3, RZ, 0x3c, !PT ;  /* 0x0000000306067212 */ /* 0x000fe200078e3cff */
[----:B------:R-:W-:Y:S01]  /*1f550*/  IMAD.MOV.U32 R3, RZ, RZ, -0x1 ;  /* 0xffffffffff037424 */ /* 0x000fe200078e00ff */
[----:B------:R-:W-:Y:S02]  /*1f560*/  PRMT R4, RZ, 0x7610, R4 ;  /* 0x00007610ff047816 */ /* 0x000fe40000000004 */
[----:B------:R-:W-:Y:S02]  /*1f570*/  @P1 LOP3.LUT R6, R6, 0x1, R5, 0x78, !PT ;  /* 0x0000000106061812 */ /* 0x000fe400078e7805 */
[----:B---3--:R-:W-:-:S04]  /*1f580*/  IADD3 R14, P0, R14, UR20, RZ ;  /* 0x000000140e0e7c10 */ /* 0x008fc8000ff1e0ff */
[----:B--2---:R-:W-:Y:S01]  /*1f590*/  IADD3.X R15, R15, UR7, RZ, P0, !PT ;  /* 0x000000070f0f7c10 */ /* 0x004fe200087fe4ff */
[----:B------:R0:W-:Y:S01]  /*1f5a0*/  STL [R1+0x224], R14 ;  /* 0x0002240e01007387 */ /* 0x0001e20000100800 */
[----:B------:R-:W-:-:S03]  /*1f5b0*/  ISETP.GE.U32.AND P0, PT, R14, UR8, PT ;  /* 0x000000080e007c0c */ /* 0x000fc6000bf06070 */
[----:B------:R0:W-:Y:S01]  /*1f5c0*/  STL [R1+0x220], R15 ;  /* 0x0002200f01007387 */ /* 0x0001e20000100800 */
[----:B------:R-:W-:-:S13]  /*1f5d0*/  ISETP.GE.U32.AND.EX P0, PT, R15, UR9, PT, P0 ;  /* 0x000000090f007c0c */ /* 0x000fda000bf06100 */
[----:B0-----:R-:W-:Y:S05]  /*1f5e0*/  @P0 BRA `(.L_x_715) ;  /* 0x0000000400680947 */ /* 0x001fea0003800000 */
[----:B------:R-:W0:Y:S01]  /*1f5f0*/  S2UR UR8, SR_CTAID.X ;  /* 0x00000000000879c3 */ /* 0x000e220000002500 */
[----:B------:R-:W-:Y:S01]  /*1f600*/  ULDC.64 UR10, c[0x0][0x628] ;  /* 0x00018a00000a7ab9 */ /* 0x000fe20000000a00 */
[----:B------:R-:W-:Y:S01]  /*1f610*/  ULDC UR9, c[0x0][0x150] ;  /* 0x0000540000097ab9 */ /* 0x000fe20000000800 */
[----:B------:R-:W-:Y:S01]  /*1f620*/  ISETP.NE.U32.AND P0, PT, RZ, UR10, PT ;  /* 0x0000000aff007c0c */ /* 0x000fe2000bf05070 */
[----:B------:R-:W-:Y:S01]  /*1f630*/  ULDC UR12, c[0x0][0x630] ;  /* 0x00018c00000c7ab9 */ /* 0x000fe20000000800 */
[----:B------:R-:W-:Y:S01]  /*1f640*/  ULDC UR14, c[0x0][0x154] ;  /* 0x00005500000e7ab9 */ /* 0x000fe20000000800 */
[----:B------:R-:W-:Y:S01]  /*1f650*/  IMAD.MOV.U32 R3, RZ, RZ, R15 ;  /* 0x000000ffff037224 */ /* 0x000fe200078e000f */
[----:B------:R-:W-:Y:S01]  /*1f660*/  ISETP.NE.AND.EX P0, PT, RZ, UR11, PT, P0 ;  /* 0x0000000bff007c0c */ /* 0x000fe2000bf05300 */
[----:B------:R-:W1:Y:S01]  /*1f670*/  S2UR UR13, SR_CTAID.Y ;  /* 0x00000000000d79c3 */ /* 0x000e620000002600 */
[----:B0-----:R-:W-:-:S05]  /*1f680*/  I2FP.F32.U32 R2, UR8 ;  /* 0x0000000800027c45 */ /* 0x001fca0008201000 */
[----:B------:R-:W-:Y:S01]  /*1f690*/  FMUL R9, R2, UR9 ;  /* 0x0000000902097c20 */ /* 0x000fe20008400000 */
[----:B------:R-:W-:Y:S01]  /*1f6a0*/  IMAD.MOV.U32 R2, RZ, RZ, R14 ;  /* 0x000000ffff027224 */ /* 0x000fe200078e000e */
[----:B-1----:R-:W-:-:S04]  /*1f6b0*/  I2FP.F32.U32 R12, UR13 ;  /* 0x0000000d000c7c45 */ /* 0x002fc80008201000 */
[----:B------:R-:W0:Y:S01]  /*1f6c0*/  F2I.U32.TRUNC.NTZ R9, R9 ;  /* 0x0000000900097305 */ /* 0x000e22000020f000 */
[----:B------:R-:W-:Y:S05]  /*1f6d0*/  @!P0 BRA `(.L_x_716) ;  /* 0x0000000000288947 */ /* 0x000fea0003800000 */
[----:B------:R-:W-:Y:S02]  /*1f6e0*/  ULDC UR9, c[0x0][0x634] ;  /* 0x00018d0000097ab9 */ /* 0x000fe40000000800 */
[----:B------:R-:W-:-:S05]  /*1f6f0*/  IADD3 R3, P0, R14, UR9, RZ ;  /* 0x000000090e037c10 */ /* 0x000fca000ff1e0ff */
[----:B------:R-:W-:-:S04]  /*1f700*/  IMAD.X R13, RZ, RZ, R15, P0 ;  /* 0x000000ffff0d7224 */ /* 0x000fc800000e060f */
[----:B------:R-:W-:-:S04]  /*1f710*/  IMAD.WIDE.U32 R4, R13, UR10, RZ ;  /* 0x0000000a0d047c25 */ /* 0x000fc8000f8e00ff */
[----:B------:R-:W-:-:S04]  /*1f720*/  IMAD.WIDE.U32 R4, P0, R3, UR11, R4 ;  /* 0x0000000b03047c25 */ /* 0x000fc8000f800004 */
[----:B------:R-:W-:-:S04]  /*1f730*/  IMAD.WIDE.U32 R2, R3, UR10, RZ ;  /* 0x0000000a03027c25 */ /* 0x000fc8000f8e00ff */
[----:B------:R-:W-:Y:S01]  /*1f740*/  IMAD.MOV.U32 R2, RZ, RZ, R5 ;  /* 0x000000ffff027224 */ /* 0x000fe200078e0005 */
[----:B------:R-:W-:Y:S01]  /*1f750*/  IADD3 RZ, P1, R3, R4, RZ ;  /* 0x0000000403ff7210 */ /* 0x000fe20007f3e0ff */
[----:B------:R-:W-:-:S04]  /*1f760*/  IMAD.X R3, RZ, RZ, RZ, P0 ;  /* 0x000000ffff037224 */ /* 0x000fc800000e06ff */
[----:B------:R-:W-:-:S08]  /*1f770*/  IMAD.WIDE.U32.X R2, R13, UR11, R2, P1 ;  /* 0x0000000b0d027c25 */ /* 0x000fd000088e0402 */
.L_x_716:
[--C-:B------:R-:W-:Y:S01]  /*1f780*/  SHF.R.U64 R10, R2, UR12, R3.reuse ;  /* 0x0000000c020a7c19 */ /* 0x100fe20008001203 */
[----:B------:R-:W-:Y:S01]  /*1f790*/  ULDC.64 UR10, c[0x0][0x620] ;  /* 0x00018800000a7ab9 */ /* 0x000fe20000000a00 */
[----:B------:R-:W-:Y:S01]  /*1f7a0*/  SHF.R.U32.HI R2, RZ, UR12, R3 ;  /* 0x0000000cff027c19 */ /* 0x000fe20008011603 */
[----:B------:R-:W-:Y:S01]  /*1f7b0*/  FMUL R12, R12, UR14 ;  /* 0x0000000e0c0c7c20 */ /* 0x000fe20008400000 */
[----:B------:R-:W-:Y:S01]  /*1f7c0*/  IADD3 R13, P0, RZ, -R10, RZ ;  /* 0x8000000aff0d7210 */ /* 0x000fe20007f1e0ff */
[----:B------:R-:W-:Y:S01]  /*1f7d0*/  IMAD.MOV.U32 R3, RZ, RZ, R15 ;  /* 0x000000ffff037224 */ /* 0x000fe200078e000f */
[----:B------:R-:W-:Y:S01]  /*1f7e0*/  ULDC.64 UR14, c[0x0][0x640] ;  /* 0x00019000000e7ab9 */ /* 0x000fe20000000a00 */
[----:B0-----:R-:W-:Y:S02]  /*1f7f0*/  R2UR UR9, R9 ;  /* 0x00000000090972ca */ /* 0x001fe400000e0000 */
[----:B------:R-:W-:Y:S01]  /*1f800*/  IMAD.X R2, RZ, RZ, ~R2, P0 ;  /* 0x000000ffff027224 */ /* 0x000fe200000e0e02 */
[----:B------:R-:W0:Y:S01]  /*1f810*/  F2I.U32.TRUNC.NTZ R12, R12 ;  /* 0x0000000c000c7305 */ /* 0x000e22000020f000 */
[----:B------:R-:W-:-:S02]  /*1f820*/  ISETP.NE.U32.AND P0, PT, RZ, UR14, PT ;  /* 0x0000000eff007c0c */ /* 0x000fc4000bf05070 */
[----:B------:R-:W-:Y:S02]  /*1f830*/  IMAD R2, R2, UR10, RZ ;  /* 0x0000000a02027c24 */ /* 0x000fe4000f8e02ff */
[----:B------:R-:W-:Y:S02]  /*1f840*/  ISETP.NE.AND.EX P0, PT, RZ, UR15, PT, P0 ;  /* 0x0000000fff007c0c */ /* 0x000fe4000bf05300 */
[----:B------:R-:W-:Y:S02]  /*1f850*/  IMAD R5, R13, UR11, R2 ;  /* 0x0000000b0d057c24 */ /* 0x000fe4000f8e0202 */
[----:B------:R-:W-:-:S04]  /*1f860*/  IMAD.MOV.U32 R2, RZ, RZ, R14 ;  /* 0x000000ffff027224 */ /* 0x000fc800078e000e */
[----:B------:R-:W-:Y:S01]  /*1f870*/  IMAD.WIDE.U32 R2, R13, UR10, R2 ;  /* 0x0000000a0d027c25 */ /* 0x000fe2000f8e0002 */
[----:B------:R-:W-:Y:S01]  /*1f880*/  ULDC UR10, c[0x0][0x618] ;  /* 0x00018600000a7ab9 */ /* 0x000fe20000000800 */
[----:B0-----:R-:W-:Y:S02]  /*1f890*/  R2UR UR11, R12 ;  /* 0x000000000c0b72ca */ /* 0x001fe400000e0000 */
[----:B------:R-:W-:-:S05]  /*1f8a0*/  IMAD.IADD R3, R3, 0x1, R5 ;  /* 0x0000000103037824 */ /* 0x000fca00078e0205 */
[--C-:B------:R-:W-:Y:S02]  /*1f8b0*/  SHF.R.U64 R9, R2, UR10, R3.reuse ;  /* 0x0000000a02097c19 */ /* 0x100fe40008001203 */
[----:B------:R-:W-:Y:S01]  /*1f8c0*/  SHF.R.U32.HI R2, RZ, UR10, R3 ;  /* 0x0000000aff027c19 */ /* 0x000fe20008011603 */
[----:B------:R-:W-:-:S03]  /*1f8d0*/  ULDC UR10, c[0x0][0x608] ;  /* 0x00018200000a7ab9 */ /* 0x000fc60000000800 */
[--C-:B------:R-:W-:Y:S02]  /*1f8e0*/  SHF.R.U64 R12, R9, UR10, R2.reuse ;  /* 0x0000000a090c7c19 */ /* 0x100fe40008001202 */
[----:B------:R-:W-:Y:S01]  /*1f8f0*/  SHF.R.U32.HI R3, RZ, UR10, R2 ;  /* 0x0000000aff037c19 */ /* 0x000fe20008011602 */
[----:B------:R-:W-:-:S03]  /*1f900*/  ULDC UR10, c[0x0][0x658] ;  /* 0x00019600000a7ab9 */ /* 0x000fc60000000800 */
[--C-:B------:R-:W-:Y:S02]  /*1f910*/  SHF.R.U64 R13, R12, UR10, R3.reuse ;  /* 0x0000000a0c0d7c19 */ /* 0x100fe40008001203 */
[----:B------:R-:W-:-:S03]  /*1f920*/  SHF.R.U32.HI R14, RZ, UR10, R3 ;  /* 0x0000000aff0e7c19 */ /* 0x000fc60008011603 */
[----:B------:R-:W-:Y:S02]  /*1f930*/  IMAD.MOV.U32 R2, RZ, RZ, R13 ;  /* 0x000000ffff027224 */ /* 0x000fe400078e000d */
[----:B------:R-:W-:Y:S01]  /*1f940*/  IMAD.MOV.U32 R3, RZ, RZ, R14 ;  /* 0x000000ffff037224 */ /* 0x000fe200078e000e */
[----:B------:R-:W-:Y:S06]  /*1f950*/  @!P0 BRA `(.L_x_717) ;  /* 0x0000000000288947 */ /* 0x000fec0003800000 */
        /* <DEDUP_REMOVED lines=10> */
.L_x_717:
[----:B------:R-:W-:Y:S01]  /*1fa00*/  ULDC UR10, c[0x0][0x648] ;  /* 0x00019200000a7ab9 */ /* 0x000fe20000000800 */
[----:B------:R-:W-:Y:S01]  /*1fa10*/  UISETP.NE.AND UP0, UPT, UR39, URZ, UPT ;  /* 0x0000003f2700728c */ /* 0x000fe2000bf05270 */
[----:B------:R-:W-:Y:S01]  /*1fa20*/  SHF.R.U64 R3, R2, UR10, R3 ;  /* 0x0000000a02037c19 */ /* 0x000fe20008001203 */
[----:B------:R-:W-:Y:S01]  /*1fa30*/  ULDC UR10, c[0x0][0x638] ;  /* 0x00018e00000a7ab9 */ /* 0x000fe20000000800 */
[----:B------:R-:W-:Y:S01]  /*1fa40*/  UIADD3 UR11, -UR11, URZ, URZ ;  /* 0x0000003f0b0b7290 */ /* 0x000fe2000fffe13f */
[----:B------:R-:W-:Y:S02]  /*1fa50*/  LOP3.LUT R12, R12, UR6, RZ, 0xc0, !PT ;  /* 0x000000060c0c7c12 */ /* 0x000fe4000f8ec0ff */
[----:B------:R-:W-:Y:S01]  /*1fa60*/  IMAD.MOV R2, RZ, RZ, -R3 ;  /* 0x000000ffff027224 */ /* 0x000fe200078e0a03 */
[----:B------:R-:W-:Y:S02]  /*1fa70*/  LOP3.LUT R4, R9, UR4, RZ, 0xc0, !PT ;  /* 0x0000000409047c12 */ /* 0x000fe4000f8ec0ff */
[----:B------:R-:W-:Y:S01]  /*1fa80*/  IMAD R12, R3, UR5, R12 ;  /* 0x00000005030c7c24 */ /* 0x000fe2000f8e020c */
[----:B------:R-:W-:Y:S01]  /*1fa90*/  PLOP3.LUT P0, PT, PT, PT, UP0, 0x40, 0x0 ;  /* 0x000000000000781c */ /* 0x000fe20003f0e808 */
[----:B------:R-:W-:Y:S01]  /*1faa0*/  IMAD R13, R2, UR10, R13 ;  /* 0x0000000a020d7c24 */ /* 0x000fe2000f8e020d */
[----:B------:R-:W-:Y:S01]  /*1fab0*/  UIADD3 UR10, -UR9, URZ, URZ ;  /* 0x0000003f090a7290 */ /* 0x000fe2000fffe13f */
[----:B------:R-:W-:-:S02]  /*1fac0*/  PLOP3.LUT P1, PT, PT, PT, UP0, 0x40, 0x0 ;  /* 0x000000000000781c */ /* 0x000fc40003f2e808 */
[----:B------:R-:W-:Y:S02]  /*1fad0*/  ULDC UR9, c[0x0][0x144] ;  /* 0x0000510000097ab9 */ /* 0x000fe40000000800 */
[----:B------:R-:W-:-:S03]  /*1fae0*/  UIMAD UR8, UR9, UR10, UR8 ;  /* 0x0000000a090872a4 */ /* 0x000fc6000f8e0208 */
[----:B------:R-:W-:Y:S02]  /*1faf0*/  ULDC UR9, c[0x0][0x148] ;  /* 0x0000520000097ab9 */ /* 0x000fe40000000800 */
[----:B------:R-:W-:-:S03]  /*1fb00*/  @UP0 UIMAD UR8, UR9, UR11, UR13 ;  /* 0x0000000b090802a4 */ /* 0x000fc6000f8e020d */
[----:B------:R-:W-:Y:S02]  /*1fb10*/  ULDC UR9, c[0x0][0x600] ;  /* 0x0001800000097ab9 */ /* 0x000fe40000000800 */
[----:B------:R-:W-:Y:S02]  /*1fb20*/  IMAD R4, R13, UR9, R4 ;  /* 0x000000090d047c24 */ /* 0x000fe4000f8e0204 */
[----:B------:R-:W-:Y:S01]  /*1fb30*/  IMAD.U32 R3, RZ, RZ, UR8 ;  /* 0x00000008ff037e24 */ /* 0x000fe2000f8e00ff */
[----:B------:R-:W-:-:S03]  /*1fb40*/  ULDC UR8, c[0x0][0x610] ;  /* 0x0001840000087ab9 */ /* 0x000fc60000000800 */
[----:B------:R-:W-:-:S05]  /*1fb50*/  IMAD R3, R12, UR8, R3 ;  /* 0x000000080c037c24 */ /* 0x000fca000f8e0203 */
[----:B------:R-:W-:Y:S02]  /*1fb60*/  SEL R2, R4, R3, P0 ;  /* 0x0000000304027207 */ /* 0x000fe40000000000 */
[----:B------:R-:W-:Y:S01]  /*1fb70*/  SEL R3, R3, R4, P1 ;  /* 0x0000000403037207 */ /* 0x000fe20000800000 */
[----:B------:R-:W-:-:S07]  /*1fb80*/  IMAD.MOV.U32 R4, RZ, RZ, 0x1 ;  /* 0x00000001ff047424 */ /* 0x000fce00078e00ff */
.L_x_715:
[----:B------:R-:W-:Y:S05]  /*1fb90*/  BSYNC B1 ;  /* 0x0000000000017941 */ /* 0x000fea0003800000 */
.L_x_714:
[----:B------:R-:W-:-:S13]  /*1fba0*/  LOP3.LUT P0, RZ, R4, 0xff, RZ, 0xc0, !PT ;  /* 0x000000ff04ff7812 */ /* 0x000fda000780c0ff */
[----:B------:R-:W-:Y:S05]  /*1fbb0*/  @P0 BRA `(.L_x_718) ;  /* 0xfffffff4000c0947 */ /* 0x000fea000383ffff */
[----:B------:R-:W-:Y:S05]  /*1fbc0*/  BSYNC B0 ;  /* 0x0000000000007941 */ /* 0x000fea0003800000 */
.L_x_707:
[----:B------:R-:W-:-:S03]  /*1fbd0*/  UMOV UR8, 0xffffffff ;  /* 0xffffffff00087882 */ /* 0x000fc60000000000 */
[----:B------:R-:W-:Y:S05]  /*1fbe0*/  BRA.DIV UR8, `(.L_x_719) ;  /* 0x0000000a08187947 */ /* 0x000fea000b800000 */
[----:B------:R-:W-:-:S13]  /*1fbf0*/  ELECT P6, URZ, PT ;  /* 0x00000000003f782f */ /* 0x000fda00038c0000 */
.L_x_740:
[----:B------:R-:W-:Y:S04]  /*1fc00*/  BSSY B0, `(.L_x_720) ;  /* 0x000006b000007945 */ /* 0x000fe80003800000 */
[----:B------:R-:W-:Y:S05]  /*1fc10*/  @!P6 BRA `(.L_x_721) ;  /* 0x0000000400a4e947 */ /* 0x000fea0003800000 */
[----:B------:R-:W-:-:S04]  /*1fc20*/  ULOP3.LUT UR8, UR38, 0x2, URZ, 0xfc, !UPT ;  /* 0x0000000226087892 */ /* 0x000fc8000f8efc3f */
[----:B------:R-:W-:-:S06]  /*1fc30*/  UISETP.NE.AND UP0, UPT, UR8, 0x3, UPT ;  /* 0x000000030800788c */ /* 0x000fcc000bf05270 */
[----:B------:R-:W-:-:S13]  /*1fc40*/  PLOP3.LUT P0, PT, PT, PT, UP0, 0x80, 0x0 ;  /* 0x000000000000781c */ /* 0x000fda0003f0f008 */
[----:B------:R-:W-:Y:S05]  /*1fc50*/  @!P0 BRA `(.L_x_722) ;  /* 0x0000000000048947 */ /* 0x000fea0003800000 */
[----:B------:R-:W-:Y:S01]  /*1fc60*/  BPT.TRAP 0x1 ;  /* 0x000000040000795c */ /* 0x000fe20000300000 */
.L_x_722:
[----:B------:R-:W0:Y:S01]  /*1fc70*/  S2R R3, SR_CgaCtaId ;  /* 0x0000000000037919 */ /* 0x000e220000008800 */
[----:B------:R-:W-:Y:S02]  /*1fc80*/  MOV R0, 0x400 ;  /* 0x0000040000007802 */ /* 0x000fe40000000f00 */
[----:B------:R-:W-:Y:S02]  /*1fc90*/  SHF.L.U32 R2, R6, 0x1f, RZ ;  /* 0x0000001f06027819 */ /* 0x000fe400000006ff */
[----:B0-----:R-:W-:-:S05]  /*1fca0*/  LEA R0, R3, R0, 0x18 ;  /* 0x0000000003007211 */ /* 0x001fca00078ec0ff */
[----:B------:R-:W-:-:S04]  /*1fcb0*/  VIADD R0, R0, 0x58 ;  /* 0x0000005800007836 */ /* 0x000fc80000000000 */
[----:B------:R-:W-:-:S04]  /*1fcc0*/  IMAD R3, R7, 0x8, R0 ;  /* 0x0000000807037824 */ /* 0x000fc800078e0200 */
[----:B------:R-:W0:Y:S02]  /*1fcd0*/  SYNCS.PHASECHK.TRANS64.TRYWAIT P0, [R3+URZ], R2 ;  /* 0x00000002030075a7 */ /* 0x000e24000800017f */
[----:B0-----:R-:W-:Y:S05]  /*1fce0*/  @!P0 BRA `(.L_x_723) ;  /* 0x0000000400f88947 */ /* 0x001fea0003800000 */
.L_x_741:
[----:B------:R-:W-:-:S05]  /*1fcf0*/  VIADD R7, R7, 0x1 ;  /* 0x0000000107077836 */ /* 0x000fca0000000000 */
[----:B------:R-:W-:-:S04]  /*1fd00*/  ISETP.NE.AND P0, PT, R7, 0xb, PT ;  /* 0x0000000b0700780c */ /* 0x000fc80003f05270 */
[----:B0-----:R-:W-:Y:S02]  /*1fd10*/  SEL R3, RZ, 0x1, P0 ;  /* 0x00000001ff037807 */ /* 0x001fe40000000000 */
[----:B------:R-:W-:Y:S02]  /*1fd20*/  SEL R7, R7, RZ, P0 ;  /* 0x000000ff07077207 */ /* 0x000fe40000000000 */
[----:B------:R-:W-:-:S03]  /*1fd30*/  LOP3.LUT R6, R6, R3, RZ, 0x3c, !PT ;  /* 0x0000000306067212 */ /* 0x000fc600078e3cff */
[----:B------:R-:W-:Y:S01]  /*1fd40*/  IMAD R3, R7, 0x8, R0 ;  /* 0x0000000807037824 */ /* 0x000fe200078e0200 */
[----:B------:R-:W-:-:S04]  /*1fd50*/  SHF.L.U32 R2, R6, 0x1f, RZ ;  /* 0x0000001f06027819 */ /* 0x000fc800000006ff */
[----:B------:R-:W0:Y:S02]  /*1fd60*/  SYNCS.PHASECHK.TRANS64.TRYWAIT P0, [R3+URZ], R2 ;  /* 0x00000002030075a7 */ /* 0x000e24000800017f */
[----:B0-----:R-:W-:Y:S05]  /*1fd70*/  @!P0 BRA `(.L_x_724) ;  /* 0x0000000400e88947 */ /* 0x001fea0003800000 */
.L_x_742:
[----:B0-----:R-:W-:-:S05]  /*1fd80*/  VIADD R2, R7, 0x1 ;  /* 0x0000000107027836 */ /* 0x001fca0000000000 */
[----:B------:R-:W-:-:S04]  /*1fd90*/  ISETP.NE.AND P0, PT, R2, 0xb, PT ;  /* 0x0000000b0200780c */ /* 0x000fc80003f05270 */
[----:B------:R-:W-:Y:S02]  /*1fda0*/  SEL R3, RZ, 0x1, P0 ;  /* 0x00000001ff037807 */ /* 0x000fe40000000000 */
[----:B------:R-:W-:Y:S02]  /*1fdb0*/  SEL R5, R2, RZ, P0 ;  /* 0x000000ff02057207 */ /* 0x000fe40000000000 */
[----:B------:R-:W-:-:S03]  /*1fdc0*/  LOP3.LUT R6, R6, R3, RZ, 0x3c, !PT ;  /* 0x0000000306067212 */ /* 0x000fc600078e3cff */
[----:B------:R-:W-:Y:S01]  /*1fdd0*/  IMAD R3, R5, 0x8, R0 ;  /* 0x0000000805037824 */ /* 0x000fe200078e0200 */
[----:B------:R-:W-:-:S04]  /*1fde0*/  SHF.L.U32 R2, R6, 0x1f, RZ ;  /* 0x0000001f06027819 */ /* 0x000fc800000006ff */
[----:B------:R-:W0:Y:S02]  /*1fdf0*/  SYNCS.PHASECHK.TRANS64.TRYWAIT P0, [R3+URZ], R2 ;  /* 0x00000002030075a7 */ /* 0x000e24000800017f */
[----:B0-----:R-:W-:Y:S05]  /*1fe00*/  @!P0 BRA `(.L_x_725) ;  /* 0x0000000400d88947 */ /* 0x001fea0003800000 */
.L_x_743:
        /* <DEDUP_REMOVED lines=9> */
.L_x_744:
        /* <DEDUP_REMOVED lines=9> */
.L_x_745:
        /* <DEDUP_REMOVED lines=9> */
.L_x_746:
        /* <DEDUP_REMOVED lines=9> */
.L_x_747:
        /* <DEDUP_REMOVED lines=9> */
.L_x_748:
        /* <DEDUP_REMOVED lines=9> */
.L_x_749:
        /* <DEDUP_REMOVED lines=9> */
.L_x_750:
[----:B0-----:R-:W-:-:S05]  /*20200*/  VIADD R2, R5, 0x1 ;  /* 0x0000000105027836 */ /* 0x001fca0000000000 */
[----:B------:R-:W-:-:S04]  /*20210*/  ISETP.NE.AND P0, PT, R2, 0xb, PT ;  /* 0x0000000b0200780c */ /* 0x000fc80003f05270 */
[----:B------:R-:W-:Y:S02]  /*20220*/  SEL R4, RZ, 0x1, P0 ;  /* 0x00000001ff047807 */ /* 0x000fe40000000000 */
[----:B------:R-:W-:Y:S02]  /*20230*/  SEL R3, R2, RZ, P0 ;  /* 0x000000ff02037207 */ /* 0x000fe40000000000 */
[----:B------:R-:W-:-:S03]  /*20240*/  LOP3.LUT R4, R7, R4, RZ, 0x3c, !PT ;  /* 0x0000000407047212 */ /* 0x000fc600078e3cff */
[----:B------:R-:W-:Y:S01]  /*20250*/  IMAD R3, R3, 0x8, R0 ;  /* 0x0000000803037824 */ /* 0x000fe200078e0200 */
[----:B------:R-:W-:-:S07]  /*20260*/  SHF.L.U32 R0, R4, 0x1f, RZ ;  /* 0x0000001f04007819 */ /* 0x000fce00000006ff */
.L_x_733:
[----:B0-----:R0:W1:Y:S02]  /*20270*/  SYNCS.PHASECHK.TRANS64.TRYWAIT P0, [R3+URZ], R0 ;  /* 0x00000000030075a7 */ /* 0x001064000800017f */
[----:B-1----:R-:W-:Y:S05]  /*20280*/  @!P0 NANOSLEEP.SYNCS 0x989680 ;  /* 0x009896800000895d */ /* 0x002fea0003900000 */
[----:B------:R-:W1:Y:S02]  /*20290*/  @!P0 SYNCS.PHASECHK.TRANS64 P0, [R3+URZ], R0 ;  /* 0x00000000030085a7 */ /* 0x000e64000800007f */
[----:B-1----:R-:W-:Y:S05]  /*202a0*/  @!P0 BRA `(.L_x_733) ;  /* 0xfffffffc00f08947 */ /* 0x002fea000383ffff */
.L_x_721:
[----:B------:R-:W-:Y:S05]  /*202b0*/  BSYNC B0 ;  /* 0x0000000000007941 */ /* 0x000fea0003800000 */
.L_x_720:
[----:B------:R-:W-:Y:S05]  /*202c0*/  EXIT ;  /* 0x000000000000794d */ /* 0x000fea0003800000 */
.L_x_22:
[----:B-1----:R1:W2:Y:S02]  /*202d0*/  SYNCS.PHASECHK.TRANS64.TRYWAIT P1, [R3+URZ], R0 ;  /* 0x00000000030075a7 */ /* 0x0022a4000802017f */
[----:B--2---:R-:W-:Y:S05]  /*202e0*/  @!P1 NANOSLEEP.SYNCS 0x989680 ;  /* 0x009896800000995d */ /* 0x004fea0003900000 */
[----:B------:R-:W2:Y:S02]  /*202f0*/  @!P1 SYNCS.PHASECHK.TRANS64 P1, [R3+URZ], R0 ;  /* 0x00000000030095a7 */ /* 0x000ea4000802007f */
[----:B--2---:R-:W-:Y:S05]  /*20300*/  @!P1 BRA `(.L_x_22) ;  /* 0xfffffffc00f09947 */ /* 0x004fea000383ffff */
[----:B------:R-:W-:Y:S05]  /*20310*/  BRA `(.L_x_21) ;  /* 0xfffffe1400307947 */ /* 0x000fea000383ffff */
.L_x_27:
[----:B-1----:R-:W-:-:S04]  /*20320*/  IMAD.U32 R7, RZ, RZ, UR4 ;  /* 0x00000004ff077e24 */ /* 0x002fc8000f8e00ff */
[----:B------:R1:W2:Y:S03]  /*20330*/  SYNCS.PHASECHK.TRANS64.TRYWAIT P1, [R7+URZ], R5 ;  /* 0x00000005070075a7 */ /* 0x0002a6000802017f */
[----:B--2---:R-:W-:Y:S05]  /*20340*/  @!P1 NANOSLEEP.SYNCS 0x989680 ;  /* 0x009896800000995d */ /* 0x004fea0003900000 */
[----:B------:R-:W2:Y:S02]  /*20350*/  @!P1 SYNCS.PHASECHK.TRANS64 P1, [R7+URZ], R5 ;  /* 0x00000005070095a7 */ /* 0x000ea4000802007f */
[----:B--2---:R-:W-:Y:S05]  /*20360*/  @!P1 BRA `(.L_x_27) ;  /* 0xfffffffc00ec9947 */ /* 0x004fea000383ffff */
[----:B------:R-:W-:Y:S05]  /*20370*/  BRA `(.L_x_26) ;  /* 0xfffffe2000747947 */ /* 0x000fea000383ffff */
.L_x_708:
[----:B------:R-:W-:Y:S01]  /*20380*/  BSSY B1, `(.L_x_734) ;  /* 0x0000006000017945 */ /* 0x000fe20003800000 */
[----:B------:R-:W-:-:S07]  /*20390*/  IMAD.MOV.U32 R15, RZ, RZ, -0x1 ;  /* 0xffffffffff0f7424 */ /* 0x000fce00078e00ff */
[----:B------:R-:W-:Y:S05]  /*203a0*/  WARPSYNC.COLLECTIVE R15, `(.L_x_735) ;  /* 0x000000000f0c7348 */ /* 0x000fea0003c00000 */
[----:B------:R-:W-:Y:S02]  /*203b0*/  ELECT P6, UR62, PT ;  /* 0x00000000003e782f */ /* 0x000fe400038c0000 */
[----:B------:R-:W-:Y:S01]  /*203c0*/  MOV R14, UR62 ;  /* 0x0000003e000e7c02 */ /* 0x000fe20008000f00 */
[----:B------:R-:W-:Y:S10]  /*203d0*/  ENDCOLLECTIVE ;  /* 0x000000000000791b */ /* 0x000ff40003800000 */
.L_x_735:
[----:B------:R-:W-:Y:S05]  /*203e0*/  BSYNC B1 ;  /* 0x0000000000017941 */ /* 0x000fea0003800000 */
.L_x_734:
[----:B------:R-:W-:Y:S05]  /*203f0*/  BRA `(.L_x_736) ;  /* 0xffffffec00087947 */ /* 0x000fea000383ffff */
.L_x_711:
[----:B0-----:R0:W1:Y:S02]  /*20400*/  SYNCS.PHASECHK.TRANS64.TRYWAIT P0, [R15+URZ+0x58], R14 ;  /* 0x0000580e0f0075a7 */ /* 0x001064000800017f */
[----:B-1----:R-:W-:Y:S05]  /*20410*/  @!P0 NANOSLEEP.SYNCS 0x989680 ;  /* 0x009896800000895d */ /* 0x002fea0003900000 */
[----:B------:R-:W1:Y:S02]  /*20420*/  @!P0 SYNCS.PHASECHK.TRANS64 P0, [R15+URZ+0x58], R14 ;  /* 0x0000580e0f0085a7 */ /* 0x000e64000800007f */
[----:B-1----:R-:W-:Y:S05]  /*20430*/  @!P0 BRA `(.L_x_711) ;  /* 0xfffffffc00f08947 */ /* 0x002fea000383ffff */
[----:B------:R-:W-:Y:S05]  /*20440*/  BRA `(.L_x_737) ;  /* 0xffffffec003c7947 */ /* 0x000fea000383ffff */
.L_x_719:
[----:B------:R-:W-:Y:S01]  /*20450*/  BSSY B0, `(.L_x_738) ;  /* 0x0000006000007945 */ /* 0x000fe20003800000 */
[----:B------:R-:W-:-:S07]  /*20460*/  IMAD.MOV.U32 R15, RZ, RZ, -0x1 ;  /* 0xffffffffff0f7424 */ /* 0x000fce00078e00ff */
[----:B------:R-:W-:Y:S05]  /*20470*/  WARPSYNC.COLLECTIVE R15, `(.L_x_739) ;  /* 0x000000000f0c7348 */ /* 0x000fea0003c00000 */
[----:B------:R-:W-:Y:S02]  /*20480*/  ELECT P6, UR62, PT ;  /* 0x00000000003e782f */ /* 0x000fe400038c0000 */
[----:B------:R-:W-:Y:S01]  /*20490*/  MOV R14, UR62 ;  /* 0x0000003e000e7c02 */ /* 0x000fe20008000f00 */
[----:B------:R-:W-:Y:S10]  /*204a0*/  ENDCOLLECTIVE ;  /* 0x000000000000791b */ /* 0x000ff40003800000 */
.L_x_739:
[----:B------:R-:W-:Y:S05]  /*204b0*/  BSYNC B0 ;  /* 0x0000000000007941 */ /* 0x000fea0003800000 */
.L_x_738:
[----:B------:R-:W-:Y:S05]  /*204c0*/  BRA `(.L_x_740) ;  /* 0xfffffff400cc7947 */ /* 0x000fea000383ffff */
.L_x_723:
[----:B0-----:R0:W1:Y:S02]  /*204d0*/  SYNCS.PHASECHK.TRANS64.TRYWAIT P0, [R3+URZ], R2 ;  /* 0x00000002030075a7 */ /* 0x001064000800017f */
[----:B-1----:R-:W-:Y:S05]  /*204e0*/  @!P0 NANOSLEEP.SYNCS 0x989680 ;  /* 0x009896800000895d */ /* 0x002fea0003900000 */
[----:B------:R-:W1:Y:S02]  /*204f0*/  @!P0 SYNCS.PHASECHK.TRANS64 P0, [R3+URZ], R2 ;  /* 0x00000002030085a7 */ /* 0x000e64000800007f */
[----:B-1----:R-:W-:Y:S05]  /*20500*/  @!P0 BRA `(.L_x_723) ;  /* 0xfffffffc00f08947 */ /* 0x002fea000383ffff */
[----:B------:R-:W-:Y:S05]  /*20510*/  BRA `(.L_x_741) ;  /* 0xfffffff400f47947 */ /* 0x000fea000383ffff */
.L_x_724:
[----:B0-----:R0:W1:Y:S02]  /*20520*/  SYNCS.PHASECHK.TRANS64.TRYWAIT P0, [R3+URZ], R2 ;  /* 0x00000002030075a7 */ /* 0x001064000800017f */
[----:B-1----:R-:W-:Y:S05]  /*20530*/  @!P0 NANOSLEEP.SYNCS 0x989680 ;  /* 0x009896800000895d */ /* 0x002fea0003900000 */
[----:B------:R-:W1:Y:S02]  /*20540*/  @!P0 SYNCS.PHASECHK.TRANS64 P0, [R3+URZ], R2 ;  /* 0x00000002030085a7 */ /* 0x000e64000800007f */
[----:B-1----:R-:W-:Y:S05]  /*20550*/  @!P0 BRA `(.L_x_724) ;  /* 0xfffffffc00f08947 */ /* 0x002fea000383ffff */
[----:B------:R-:W-:Y:S05]  /*20560*/  BRA `(.L_x_742) ;  /* 0xfffffff800047947 */ /* 0x000fea000383ffff */
.L_x_725:
[----:B0-----:R0:W1:Y:S02]  /*20570*/  SYNCS.PHASECHK.TRANS64.TRYWAIT P0, [R3+URZ], R2 ;  /* 0x00000002030075a7 */ /* 0x001064000800017f */
[----:B-1----:R-:W-:Y:S05]  /*20580*/  @!P0 NANOSLEEP.SYNCS 0x989680 ;  /* 0x009896800000895d */ /* 0x002fea0003900000 */
[----:B------:R-:W1:Y:S02]  /*20590*/  @!P0 SYNCS.PHASECHK.TRANS64 P0, [R3+URZ], R2 ;  /* 0x00000002030085a7 */ /* 0x000e64000800007f */
[----:B-1----:R-:W-:Y:S05]  /*205a0*/  @!P0 BRA `(.L_x_725) ;  /* 0xfffffffc00f08947 */ /* 0x002fea000383ffff */
[----:B------:R-:W-:Y:S05]  /*205b0*/  BRA `(.L_x_743) ;  /* 0xfffffff800147947 */ /* 0x000fea000383ffff */
.L_x_726:
[----:B0-----:R0:W1:Y:S02]  /*205c0*/  SYNCS.PHASECHK.TRANS64.TRYWAIT P0, [R3+URZ], R2 ;  /* 0x00000002030075a7 */ /* 0x001064000800017f */
[----:B-1----:R-:W-:Y:S05]  /*205d0*/  @!P0 NANOSLEEP.SYNCS 0x989680 ;  /* 0x009896800000895d */ /* 0x002fea0003900000 */
[----:B------:R-:W1:Y:S02]  /*205e0*/  @!P0 SYNCS.PHASECHK.TRANS64 P0, [R3+URZ], R2 ;  /* 0x00000002030085a7 */ /* 0x000e64000800007f */
[----:B-1----:R-:W-:Y:S05]  /*205f0*/  @!P0 BRA `(.L_x_726) ;  /* 0xfffffffc00f08947 */ /* 0x002fea000383ffff */
[----:B------:R-:W-:Y:S05]  /*20600*/  BRA `(.L_x_744) ;  /* 0xfffffff800247947 */ /* 0x000fea000383ffff */
.L_x_727:
[----:B0-----:R0:W1:Y:S02]  /*20610*/  SYNCS.PHASECHK.TRANS64.TRYWAIT P0, [R3+URZ], R2 ;  /* 0x00000002030075a7 */ /* 0x001064000800017f */
[----:B-1----:R-:W-:Y:S05]  /*20620*/  @!P0 NANOSLEEP.SYNCS 0x989680 ;  /* 0x009896800000895d */ /* 0x002fea0003900000 */
[----:B------:R-:W1:Y:S02]  /*20630*/  @!P0 SYNCS.PHASECHK.TRANS64 P0, [R3+URZ], R2 ;  /* 0x00000002030085a7 */ /* 0x000e64000800007f */
[----:B-1----:R-:W-:Y:S05]  /*20640*/  @!P0 BRA `(.L_x_727) ;  /* 0xfffffffc00f08947 */ /* 0x002fea000383ffff */
[----:B------:R-:W-:Y:S05]  /*20650*/  BRA `(.L_x_745) ;  /* 0xfffffff800347947 */ /* 0x000fea000383ffff */
.L_x_728:
[----:B0-----:R0:W1:Y:S02]  /*20660*/  SYNCS.PHASECHK.TRANS64.TRYWAIT P0, [R3+URZ], R2 ;  /* 0x00000002030075a7 */ /* 0x001064000800017f */
[----:B-1----:R-:W-:Y:S05]  /*20670*/  @!P0 NANOSLEEP.SYNCS 0x989680 ;  /* 0x009896800000895d */ /* 0x002fea0003900000 */
[----:B------:R-:W1:Y:S02]  /*20680*/  @!P0 SYNCS.PHASECHK.TRANS64 P0, [R3+URZ], R2 ;  /* 0x00000002030085a7 */ /* 0x000e64000800007f */
[----:B-1----:R-:W-:Y:S05]  /*20690*/  @!P0 BRA `(.L_x_728) ;  /* 0xfffffffc00f08947 */ /* 0x002fea000383ffff */
[----:B------:R-:W-:Y:S05]  /*206a0*/  BRA `(.L_x_746) ;  /* 0xfffffff800447947 */ /* 0x000fea000383ffff */
.L_x_729:
[----:B0-----:R0:W1:Y:S02]  /*206b0*/  SYNCS.PHASECHK.TRANS64.TRYWAIT P0, [R3+URZ], R2 ;  /* 0x00000002030075a7 */ /* 0x001064000800017f */
[----:B-1----:R-:W-:Y:S05]  /*206c0*/  @!P0 NANOSLEEP.SYNCS 0x989680 ;  /* 0x009896800000895d */ /* 0x002fea0003900000 */
[----:B------:R-:W1:Y:S02]  /*206d0*/  @!P0 SYNCS.PHASECHK.TRANS64 P0, [R3+URZ], R2 ;  /* 0x00000002030085a7 */ /* 0x000e64000800007f */
[----:B-1----:R-:W-:Y:S05]  /*206e0*/  @!P0 BRA `(.L_x_729) ;  /* 0xfffffffc00f08947 */ /* 0x002fea000383ffff */
[----:B------:R-:W-:Y:S05]  /*206f0*/  BRA `(.L_x_747) ;  /* 0xfffffff800547947 */ /* 0x000fea000383ffff */
.L_x_730:
[----:B0-----:R0:W1:Y:S02]  /*20700*/  SYNCS.PHASECHK.TRANS64.TRYWAIT P0, [R3+URZ], R2 ;  /* 0x00000002030075a7 */ /* 0x001064000800017f */
[----:B-1----:R-:W-:Y:S05]  /*20710*/  @!P0 NANOSLEEP.SYNCS 0x989680 ;  /* 0x009896800000895d */ /* 0x002fea0003900000 */
[----:B------:R-:W1:Y:S02]  /*20720*/  @!P0 SYNCS.PHASECHK.TRANS64 P0, [R3+URZ], R2 ;  /* 0x00000002030085a7 */ /* 0x000e64000800007f */
[----:B-1----:R-:W-:Y:S05]  /*20730*/  @!P0 BRA `(.L_x_730) ;  /* 0xfffffffc00f08947 */ /* 0x002fea000383ffff */
[----:B------:R-:W-:Y:S05]  /*20740*/  BRA `(.L_x_748) ;  /* 0xfffffff800647947 */ /* 0x000fea000383ffff */
.L_x_731:
[----:B0-----:R0:W1:Y:S02]  /*20750*/  SYNCS.PHASECHK.TRANS64.TRYWAIT P0, [R3+URZ], R2 ;  /* 0x00000002030075a7 */ /* 0x001064000800017f */
[----:B-1----:R-:W-:Y:S05]  /*20760*/  @!P0 NANOSLEEP.SYNCS 0x989680 ;  /* 0x009896800000895d */ /* 0x002fea0003900000 */
[----:B------:R-:W1:Y:S02]  /*20770*/  @!P0 SYNCS.PHASECHK.TRANS64 P0, [R3+URZ], R2 ;  /* 0x00000002030085a7 */ /* 0x000e64000800007f */
[----:B-1----:R-:W-:Y:S05]  /*20780*/  @!P0 BRA `(.L_x_731) ;  /* 0xfffffffc00f08947 */ /* 0x002fea000383ffff */
[----:B------:R-:W-:Y:S05]  /*20790*/  BRA `(.L_x_749) ;  /* 0xfffffff800747947 */ /* 0x000fea000383ffff */
.L_x_732:
[----:B0-----:R0:W1:Y:S02]  /*207a0*/  SYNCS.PHASECHK.TRANS64.TRYWAIT P0, [R3+URZ], R2 ;  /* 0x00000002030075a7 */ /* 0x001064000800017f */
[----:B-1----:R-:W-:Y:S05]  /*207b0*/  @!P0 NANOSLEEP.SYNCS 0x989680 ;  /* 0x009896800000895d */ /* 0x002fea0003900000 */
[----:B------:R-:W1:Y:S02]  /*207c0*/  @!P0 SYNCS.PHASECHK.TRANS64 P0, [R3+URZ], R2 ;  /* 0x00000002030085a7 */ /* 0x000e64000800007f */
[----:B-1----:R-:W-:Y:S05]  /*207d0*/  @!P0 BRA `(.L_x_732) ;  /* 0xfffffffc00f08947 */ /* 0x002fea000383ffff */
[----:B------:R-:W-:Y:S05]  /*207e0*/  BRA `(.L_x_750) ;  /* 0xfffffff800847947 */ /* 0x000fea000383ffff */
.L_x_751:
[----:B------:R-:W-:-:S00]  /*207f0*/  BRA `(.L_x_751) ;  /* 0xfffffffc00fc7947 */ /* 0x000fc0000383ffff */
[----:B------:R-:W-:-:S00]  /*20800*/  NOP ;  /* 0x0000000000007918 */ /* 0x000fc00000000000 */
[----:B------:R-:W-:-:S00]  /*20810*/  NOP ;  /* 0x0000000000007918 */ /* 0x000fc00000000000 */
[----:B------:R-:W-:-:S00]  /*20820*/  NOP ;  /* 0x0000000000007918 */ /* 0x000fc00000000000 */
[----:B------:R-:W-:-:S00]  /*20830*/  NOP ;  /* 0x0000000000007918 */ /* 0x000fc00000000000 */
[----:B------:R-:W-:-:S00]  /*20840*/  NOP ;  /* 0x0000000000007918 */ /* 0x000fc00000000000 */
[----:B------:R-:W-:-:S00]  /*20850*/  NOP ;  /* 0x0000000000007918 */ /* 0x000fc00000000000 */
[----:B------:R-:W-:-:S00]  /*20860*/  NOP ;  /* 0x0000000000007918 */ /* 0x000fc00000000000 */
[----:B------:R-:W-:-:S00]  /*20870*/  NOP ;  /* 0x0000000000007918 */ /* 0x000fc00000000000 */
.L_x_752:


//--------------------- .nv.global.init           --------------------------
	.section	.nv.global.init,"aw",@progbits
.nv.global.init:
	.type		$str$22,@object
	.size		$str$22,($str$23 - $str$22)
$str$22:
        /*0000*/ 	.byte	0x6b, 0x5f, 0x74, 0x69, 0x6c, 0x65, 0x5f, 0x63, 0x6f, 0x75, 0x6e, 0x74, 0x20, 0x3e, 0x3d, 0x20
        /*0010*/ 	.byte	0x31, 0x00
	.type		$str$23,@object
	.size		$str$23,(__unnamed_1 - $str$23)
$str$23:
        /*0012*/ 	.byte	0x2f, 0x74, 0x6d, 0x70, 0x2f, 0x63, 0x75, 0x74, 0x6c, 0x61, 0x73, 0x73, 0x5f, 0x73, 0x77, 0x65
        /*0022*/ 	.byte	0x65, 0x70, 0x5f, 0x73, 0x72, 0x63, 0x2f, 0x69, 0x6e, 0x63, 0x6c, 0x75, 0x64, 0x65, 0x2f, 0x63
        /*0032*/ 	.byte	0x75, 0x74, 0x6c, 0x61, 0x73, 0x73, 0x2f, 0x67, 0x65, 0x6d, 0x6d, 0x2f, 0x63, 0x6f, 0x6c, 0x6c
        /*0042*/ 	.byte	0x65, 0x63, 0x74, 0x69, 0x76, 0x65, 0x2f, 0x73, 0x6d, 0x39, 0x30, 0x5f, 0x6d, 0x6d, 0x61, 0x5f
        /*0052*/ 	.byte	0x74, 0x6d, 0x61, 0x5f, 0x67, 0x6d, 0x6d, 0x61, 0x5f, 0x73, 0x73, 0x5f, 0x77, 0x61, 0x72, 0x70
        /*0062*/ 	.byte	0x73, 0x70, 0x65, 0x63, 0x69, 0x61, 0x6c, 0x69, 0x7a, 0x65, 0x64, 0x2e, 0x68, 0x70, 0x70, 0x00
	.type		__unnamed_1,@object
	.size		__unnamed_1,(.L_0 - __unnamed_1)
__unnamed_1:
        /* <DEDUP_REMOVED lines=181> */
        /*0bc2*/ 	.byte	0x6e, 0x74, 0x69, 0x74, 0x79, 0x5d, 0x00
.L_0:


//--------------------- .nv.shared._ZN7cutlass13device_kernelINS_4gemm6kernel13GemmUniversalIN4cute5tupleIJiiiiEEENS1_10collective13CollectiveMmaINS1_34MainloopSm90TmaGmmaWarpSpecializedILi11ENS5_IJNS4_1CILi2EEENSA_ILi1EEESC_EEENS1_35KernelTmaWarpSpecializedCooperativeEEENS5_IJNSA_ILi384EEENSA_ILi224EEENSA_ILi16EEEEEENS_6half_tENS5_IJlSC_lEEESK_SL_NS4_8TiledMMAINS4_8MMA_AtomIJNS4_4SM904GMMA25MMA_64x32x16_F32F16F16_SSILNSP_5MajorE0ELSR_0ELNSP_7ScaleInE1ELSS_1EEEEEENS4_6LayoutISD_NS5_IJSC_NSA_ILi0EEESW_EEEEENS5_IJNS4_10UnderscoreESZ_SZ_EEEEENS4_13SM90_TMA_LOADENS4_14ComposedLayoutINS4_7SwizzleILi1ELi4ELi3EEENS4_18smem_ptr_flag_bitsILi16EEENSV_INS5_IJNSA_ILi8EEESI_EEENS5_IJSI_SC_EEEEEEEvNS4_8identityENS4_23SM90_TMA_LOAD_MULTICASTES1C_vS1D_EENS_8epilogue10collective6detail29Sm90TmaWarpSpecializedAdapterINS1H_15DefaultEpilogueISK_SL_SL_NS1G_6thread17LinearCombinationISK_Li1EffLNS1L_9ScaleType4KindE0ELNS_15FloatRoundStyleE2ESK_EENS1_15EpilogueDefaultEEEEEvvEEEEvNT_6ParamsE --------------------------
	.section	.nv.shared._ZN7cutlass13device_kernelINS_4gemm6kernel13GemmUniversalIN4cute5tupleIJiiiiEEENS1_10collective13CollectiveMmaINS1_34MainloopSm90TmaGmmaWarpSpecializedILi11ENS5_IJNS4_1CILi2EEENSA_ILi1EEESC_EEENS1_35KernelTmaWarpSpecializedCooperativeEEENS5_IJNSA_ILi384EEENSA_ILi224EEENSA_ILi16EEEEEENS_6half_tENS5_IJlSC_lEEESK_SL_NS4_8TiledMMAINS4_8MMA_AtomIJNS4_4SM904GMMA25MMA_64x32x16_F32F16F16_SSILNSP_5MajorE0ELSR_0ELNSP_7ScaleInE1ELSS_1EEEEEENS4_6LayoutISD_NS5_IJSC_NSA_ILi0EEESW_EEEEENS5_IJNS4_10UnderscoreESZ_SZ_EEEEENS4_13SM90_TMA_LOADENS4_14ComposedLayoutINS4_7SwizzleILi1ELi4ELi3EEENS4_18smem_ptr_flag_bitsILi16EEENSV_INS5_IJNSA_ILi8EEESI_EEENS5_IJSI_SC_EEEEEEEvNS4_8identityENS4_23SM90_TMA_LOAD_MULTICASTES1C_vS1D_EENS_8epilogue10collective6detail29Sm90TmaWarpSpecializedAdapterINS1H_15DefaultEpilogueISK_SL_SL_NS1G_6thread17LinearCombinationISK_Li1EffLNS1L_9ScaleType4KindE0ELNS_15FloatRoundStyleE2ESK_EENS1_15EpilogueDefaultEEEEEvvEEEEvNT_6ParamsE,"aw",@nobits
	.sectionflags	@""
	.align	16
	.zero		1024


//--------------------- .nv.shared.reserved.0     --------------------------
	.section	.nv.shared.reserved.0,"aw",@nobits
	.weak		__nv_reservedSMEM_offset_0_alias
	.size		__nv_reservedSMEM_offset_0_alias, 0, 0
	.other		__nv_reservedSMEM_offset_0_alias,@"STO_CUDA_RESERVED_SHARED STV_DEFAULT"
__nv_reservedSMEM_offset_0_alias:
	.zero		0


//--------------------- .nv.global                --------------------------
	.section	.nv.global,"aw",@nobits
.nv.global:
	.type		_ZN40_INTERNAL_75910292_4_k_cu_a2355ca0_172214cute1_E,@object
	.size		_ZN40_INTERNAL_75910292_4_k_cu_a2355ca0_172214cute1_E,(_ZN40_INTERNAL_75910292_4_k_cu_a2355ca0_172214cuda3std3__45__cpo6cbeginE - _ZN40_INTERNAL_75910292_4_k_cu_a2355ca0_172214cute1_E)
_ZN40_INTERNAL_75910292_4_k_cu_a2355ca0_172214cute1_E:
	.zero		1
	.type		_ZN40_INTERNAL_75910292_4_k_cu_a2355ca0_172214cuda3std3__45__cpo6cbeginE,@object
	.size		_ZN40_INTERNAL_75910292_4_k_cu_a2355ca0_172214cuda3std3__45__cpo6cbeginE,(_ZN40_INTERNAL_75910292_4_k_cu_a2355ca0_172214cuda3std3__48in_placeE - _ZN40_INTERNAL_75910292_4_k_cu_a2355ca0_172214cuda3std3__45__cpo6cbeginE)
_ZN40_INTERNAL_75910292_4_k_cu_a2355ca0_172214cuda3std3__45__cpo6cbeginE:
	.zero		1
	.type		_ZN40_INTERNAL_75910292_4_k_cu_a2355ca0_172214cuda3std3__48in_placeE,@object
	.size		_ZN40_INTERNAL_75910292_4_k_cu_a2355ca0_172214cuda3std3__48in_placeE,(_ZN40_INTERNAL_75910292_4_k_cu_a2355ca0_172214cuda3std6ranges3__45__cpo9iter_moveE - _ZN40_INTERNAL_75910292_4_k_cu_a2355ca0_172214cuda3std3__48in_placeE)
_ZN40_INTERNAL_75910292_4_k_cu_a2355ca0_172214cuda3std3__48in_placeE:
	.zero		1
	.type		_ZN40_INTERNAL_75910292_4_k_cu_a2355ca0_172214cuda3std6ranges3__45__cpo9iter_moveE,@object
	.size		_ZN40_INTERNAL_75910292_4_k_cu_a2355ca0_172214cuda3std6ranges3__45__cpo9iter_moveE,(_ZN40_INTERNAL_75910292_4_k_cu_a2355ca0_172214cuda3std3__45__cpo5beginE - _ZN40_INTERNAL_75910292_4_k_cu_a2355ca0_172214cuda3std6ranges3__45__cpo9iter_moveE)
_ZN40_INTERNAL_75910292_4_k_cu_a2355ca0_172214cuda3std6ranges3__45__cpo9iter_moveE:
	.zero		1
	.type		_ZN40_INTERNAL_75910292_4_k_cu_a2355ca0_172214cuda3std3__45__cpo5beginE,@object
	.size		_ZN40_INTERNAL_75910292_4_k_cu_a2355ca0_172214cuda3std3__45__cpo5beginE,(_ZN40_INTERNAL_75910292_4_k_cu_a2355ca0_172214cuda3std3__442_GLOBAL__N__75910292_4_k_cu_a2355ca0_172216ignoreE - _ZN40_INTERNAL_75910292_4_k_cu_a2355ca0_172214cuda3std3__45__cpo5beginE)
_ZN40_INTERNAL_75910292_4_k_cu_a2355ca0_172214cuda3std3__45__cpo5beginE:
	.zero		1
	.type		_ZN40_INTERNAL_75910292_4_k_cu_a2355ca0_172214cuda3std3__442_GLOBAL__N__75910292_4_k_cu_a2355ca0_172216ignoreE,@object
	.size		_ZN40_INTERNAL_75910292_4_k_cu_a2355ca0_172214cuda3std3__442_GLOBAL__N__75910292_4_k_cu_a2355ca0_172216ignoreE,(_ZN40_INTERNAL_75910292_4_k_cu_a2355ca0_172214cute7productE - _ZN40_INTERNAL_75910292_4_k_cu_a2355ca0_172214cuda3std3__442_GLOBAL__N__75910292_4_k_cu_a2355ca0_172216ignoreE)
_ZN40_INTERNAL_75910292_4_k_cu_a2355ca0_172214cuda3std3__442_GLOBAL__N__75910292_4_k_cu_a2355ca0_172216ignoreE:
	.zero		1
	.type		_ZN40_INTERNAL_75910292_4_k_cu_a2355ca0_172214cute7productE,@object
	.size		_ZN40_INTERNAL_75910292_4_k_cu_a2355ca0_172214cute7productE,(_ZN40_INTERNAL_75910292_4_k_cu_a2355ca0_172214cuda3std3__45__cpo3endE - _ZN40_INTERNAL_75910292_4_k_cu_a2355ca0_172214cute7productE)
_ZN40_INTERNAL_75910292_4_k_cu_a2355ca0_172214cute7productE:
	.zero		1
	.type		_ZN40_INTERNAL_75910292_4_k_cu_a2355ca0_172214cuda3std3__45__cpo3endE,@object
	.size		_ZN40_INTERNAL_75910292_4_k_cu_a2355ca0_172214cuda3std3__45__cpo3endE,(_ZN40_INTERNAL_75910292_4_k_cu_a2355ca0_172214cuda3std3__419piecewise_constructE - _ZN40_INTERNAL_75910292_4_k_cu_a2355ca0_172214cuda3std3__45__cpo3endE)
_ZN40_INTERNAL_75910292_4_k_cu_a2355ca0_172214cuda3std3__45__cpo3endE:
	.zero		1
	.type		_ZN40_INTERNAL_75910292_4_k_cu_a2355ca0_172214cuda3std3__419piecewise_constructE,@object
	.size		_ZN40_INTERNAL_75910292_4_k_cu_a2355ca0_172214cuda3std3__419piecewise_constructE,(_ZN40_INTERNAL_75910292_4_k_cu_a2355ca0_172214cuda3std3__45__cpo4cendE - _ZN40_INTERNAL_75910292_4_k_cu_a2355ca0_172214cuda3std3__419piecewise_constructE)
_ZN40_INTERNAL_75910292_4_k_cu_a2355ca0_172214cuda3std3__419piecewise_constructE:
	.zero		1
	.type		_ZN40_INTERNAL_75910292_4_k_cu_a2355ca0_172214cuda3std3__45__cpo4cendE,@object
	.size		_ZN40_INTERNAL_75910292_4_k_cu_a2355ca0_172214cuda3std3__45__cpo4cendE,(_ZN40_INTERNAL_75910292_4_k_cu_a2355ca0_172214cuda3std6ranges3__45__cpo4swapE - _ZN40_INTERNAL_75910292_4_k_cu_a2355ca0_172214cuda3std3__45__cpo4cendE)
_ZN40_INTERNAL_75910292_4_k_cu_a2355ca0_172214cuda3std3__45__cpo4cendE:
	.zero		1
	.type		_ZN40_INTERNAL_75910292_4_k_cu_a2355ca0_172214cuda3std6ranges3__45__cpo4swapE,@object
	.size		_ZN40_INTERNAL_75910292_4_k_cu_a2355ca0_172214cuda3std6ranges3__45__cpo4swapE,(.L_8 - _ZN40_INTERNAL_75910292_4_k_cu_a2355ca0_172214cuda3std6ranges3__45__cpo4swapE)
_ZN40_INTERNAL_75910292_4_k_cu_a2355ca0_172214cuda3std6ranges3__45__cpo4swapE:
	.zero		1
.L_8:


//--------------------- .nv.constant0._ZN7cutlass13device_kernelINS_4gemm6kernel13GemmUniversalIN4cute5tupleIJiiiiEEENS1_10collective13CollectiveMmaINS1_34MainloopSm90TmaGmmaWarpSpecializedILi11ENS5_IJNS4_1CILi2EEENSA_ILi1EEESC_EEENS1_35KernelTmaWarpSpecializedCooperativeEEENS5_IJNSA_ILi384EEENSA_ILi224EEENSA_ILi16EEEEEENS_6half_tENS5_IJlSC_lEEESK_SL_NS4_8TiledMMAINS4_8MMA_AtomIJNS4_4SM904GMMA25MMA_64x32x16_F32F16F16_SSILNSP_5MajorE0ELSR_0ELNSP_7ScaleInE1ELSS_1EEEEEENS4_6LayoutISD_NS5_IJSC_NSA_ILi0EEESW_EEEEENS5_IJNS4_10UnderscoreESZ_SZ_EEEEENS4_13SM90_TMA_LOADENS4_14ComposedLayoutINS4_7SwizzleILi1ELi4ELi3EEENS4_18smem_ptr_flag_bitsILi16EEENSV_INS5_IJNSA_ILi8EEESI_EEENS5_IJSI_SC_EEEEEEEvNS4_8identityENS4_23SM90_TMA_LOAD_MULTICASTES1C_vS1D_EENS_8epilogue10collective6detail29Sm90TmaWarpSpecializedAdapterINS1H_15DefaultEpilogueISK_SL_SL_NS1G_6thread17LinearCombinationISK_Li1EffLNS1L_9ScaleType4KindE0ELNS_15FloatRoundStyleE2ESK_EENS1_15EpilogueDefaultEEEEEvvEEEEvNT_6ParamsE --------------------------
	.section	.nv.constant0._ZN7cutlass13device_kernelINS_4gemm6kernel13GemmUniversalIN4cute5tupleIJiiiiEEENS1_10collective13CollectiveMmaINS1_34MainloopSm90TmaGmmaWarpSpecializedILi11ENS5_IJNS4_1CILi2EEENSA_ILi1EEESC_EEENS1_35KernelTmaWarpSpecializedCooperativeEEENS5_IJNSA_ILi384EEENSA_ILi224EEENSA_ILi16EEEEEENS_6half_tENS5_IJlSC_lEEESK_SL_NS4_8TiledMMAINS4_8MMA_AtomIJNS4_4SM904GMMA25MMA_64x32x16_F32F16F16_SSILNSP_5MajorE0ELSR_0ELNSP_7ScaleInE1ELSS_1EEEEEENS4_6LayoutISD_NS5_IJSC_NSA_ILi0EEESW_EEEEENS5_IJNS4_10UnderscoreESZ_SZ_EEEEENS4_13SM90_TMA_LOADENS4_14ComposedLayoutINS4_7SwizzleILi1ELi4ELi3EEENS4_18smem_ptr_flag_bitsILi16EEENSV_INS5_IJNSA_ILi8EEESI_EEENS5_IJSI_SC_EEEEEEEvNS4_8identityENS4_23SM90_TMA_LOAD_MULTICASTES1C_vS1D_EENS_8epilogue10collective6detail29Sm90TmaWarpSpecializedAdapterINS1H_15DefaultEpilogueISK_SL_SL_NS1G_6thread17LinearCombinationISK_Li1EffLNS1L_9ScaleType4KindE0ELNS_15FloatRoundStyleE2ESK_EENS1_15EpilogueDefaultEEEEEvvEEEEvNT_6ParamsE,"a",@progbits
	.sectionflags	@""
	.align	4
.nv.constant0._ZN7cutlass13device_kernelINS_4gemm6kernel13GemmUniversalIN4cute5tupleIJiiiiEEENS1_10collective13CollectiveMmaINS1_34MainloopSm90TmaGmmaWarpSpecializedILi11ENS5_IJNS4_1CILi2EEENSA_ILi1EEESC_EEENS1_35KernelTmaWarpSpecializedCooperativeEEENS5_IJNSA_ILi384EEENSA_ILi224EEENSA_ILi16EEEEEENS_6half_tENS5_IJlSC_lEEESK_SL_NS4_8TiledMMAINS4_8MMA_AtomIJNS4_4SM904GMMA25MMA_64x32x16_F32F16F16_SSILNSP_5MajorE0ELSR_0ELNSP_7ScaleInE1ELSS_1EEEEEENS4_6LayoutISD_NS5_IJSC_NSA_ILi0EEESW_EEEEENS5_IJNS4_10UnderscoreESZ_SZ_EEEEENS4_13SM90_TMA_LOADENS4_14ComposedLayoutINS4_7SwizzleILi1ELi4ELi3EEENS4_18smem_ptr_flag_bitsILi16EEENSV_INS5_IJNSA_ILi8EEESI_EEENS5_IJSI_SC_EEEEEEEvNS4_8identityENS4_23SM90_TMA_LOAD_MULTICASTES1C_vS1D_EENS_8epilogue10collective6detail29Sm90TmaWarpSpecializedAdapterINS1H_15DefaultEpilogueISK_SL_SL_NS1G_6thread17LinearCombinationISK_Li1EffLNS1L_9ScaleType4KindE0ELNS_15FloatRoundStyleE2ESK_EENS1_15EpilogueDefaultEEEEEvvEEEEvNT_6ParamsE:
	.zero		1664


//--------------------- SYMBOLS --------------------------

	.type		.nv.reservedSmem.offset0,@object
	.size		.nv.reservedSmem.offset0,0x4
	.type		__assertfail,@function
